	.target	sm_90a

	.elftype	@"ET_EXEC"


//--------------------- .note.nv.tkinfo           --------------------------
	.section	.note.nv.tkinfo,"",@"SHT_NOTE"
	.sectionflags	@"SHF_NOTE_NV_TKINFO"
	.tkinfo
        /*0018*/ 	.word	0x00000002
        /*0030*/ 	.string	""
        /*0030*/ 	.string	"ptxas"
        /*0030*/ 	.string	"Cuda compilation tools, release 13.0, V13.0.88"
        /*0030*/ 	.string	"Build cuda_13.0.r13.0/compiler.36424714_0"
        /*0030*/ 	.string	"-arch sm_90a -m 64 "



//--------------------- .note.nv.cuinfo           --------------------------
	.section	.note.nv.cuinfo,"",@"SHT_NOTE"
	.sectionflags	@"SHF_NOTE_NV_CUINFO"
        /*0018*/ 	.short	0x0002
        /*001a*/ 	.short	0x005a
        /*001c*/ 	.short	0x0082
	.zero		2


//--------------------- .nv.info                  --------------------------
	.section	.nv.info,"",@"SHT_CUDA_INFO"
	.align	4


	//----- nvinfo : EIATTR_REGCOUNT
	.align		4
        /*0000*/ 	.byte	0x04, 0x2f
        /*0002*/ 	.short	(.L_12 - .L_11)
	.align		4
.L_11:
        /*0004*/ 	.word	index@(_ZN7cutlass13device_kernelINS_4gemm6kernel13GemmUniversalIN4cute5tupleIJiiiiEEENS1_10collective13CollectiveMmaINS1_37MainloopSm90TmaGmmaWarpSpecializedFP8ILi2ENS5_IJNS4_1CILi1EEESB_SB_EEENS1_35KernelTmaWarpSpecializedCooperativeEEENS5_IJNSA_ILi192EEENSA_ILi512EEENSA_ILi128EEEEEENS_12float_e4m3_tENS5_IJlSB_lEEESJ_SK_NS4_8TiledMMAINS4_8MMA_AtomIJNS4_4SM904GMMA31MMA_64x256x32_F32E4M3E4M3_SS_TNILNSO_7ScaleInE1ELSQ_1EEEEEENS4_6LayoutINS5_IJNSA_ILi2EEESB_SB_EEENS5_IJSB_NSA_ILi0EEESW_EEEEENS5_IJNS4_10UnderscoreESZ_SZ_EEEEENS4_13SM90_TMA_LOADENS4_14ComposedLayoutINS4_7SwizzleILi3ELi4ELi3EEENS4_18smem_ptr_flag_bitsILi8EEENST_INS5_IJNSA_ILi8EEESH_EEENS5_IJSH_SB_EEEEEEEvNS4_8identityES12_S1C_vS1D_EENS_8epilogue10collective6detail29Sm90TmaWarpSpecializedAdapterINS1G_15DefaultEpilogueISJ_SK_SK_NS1F_6thread17LinearCombinationISJ_Li1EffLNS1K_9ScaleType4KindE0ELNS_15FloatRoundStyleE2ESJ_EENS1_15EpilogueDefaultEEEEEvvEEEEvNT_6ParamsE)
        /*0008*/ 	.word	0x000000a8


	//----- nvinfo : EIATTR_FRAME_SIZE
	.align		4
.L_12:
        /*000c*/ 	.byte	0x04, 0x11
        /*000e*/ 	.short	(.L_14 - .L_13)
	.align		4
.L_13:
        /*0010*/ 	.word	index@(_ZN7cutlass13device_kernelINS_4gemm6kernel13GemmUniversalIN4cute5tupleIJiiiiEEENS1_10collective13CollectiveMmaINS1_37MainloopSm90TmaGmmaWarpSpecializedFP8ILi2ENS5_IJNS4_1CILi1EEESB_SB_EEENS1_35KernelTmaWarpSpecializedCooperativeEEENS5_IJNSA_ILi192EEENSA_ILi512EEENSA_ILi128EEEEEENS_12float_e4m3_tENS5_IJlSB_lEEESJ_SK_NS4_8TiledMMAINS4_8MMA_AtomIJNS4_4SM904GMMA31MMA_64x256x32_F32E4M3E4M3_SS_TNILNSO_7ScaleInE1ELSQ_1EEEEEENS4_6LayoutINS5_IJNSA_ILi2EEESB_SB_EEENS5_IJSB_NSA_ILi0EEESW_EEEEENS5_IJNS4_10UnderscoreESZ_SZ_EEEEENS4_13SM90_TMA_LOADENS4_14ComposedLayoutINS4_7SwizzleILi3ELi4ELi3EEENS4_18smem_ptr_flag_bitsILi8EEENST_INS5_IJNSA_ILi8EEESH_EEENS5_IJSH_SB_EEEEEEEvNS4_8identityES12_S1C_vS1D_EENS_8epilogue10collective6detail29Sm90TmaWarpSpecializedAdapterINS1G_15DefaultEpilogueISJ_SK_SK_NS1F_6thread17LinearCombinationISJ_Li1EffLNS1K_9ScaleType4KindE0ELNS_15FloatRoundStyleE2ESJ_EENS1_15EpilogueDefaultEEEEEvvEEEEvNT_6ParamsE)
        /*0014*/ 	.word	0x00002410


	//----- nvinfo : EIATTR_MIN_STACK_SIZE
	.align		4
.L_14:
        /*0018*/ 	.byte	0x04, 0x12
        /*001a*/ 	.short	(.L_16 - .L_15)
	.align		4
.L_15:
        /*001c*/ 	.word	index@(_ZN7cutlass13device_kernelINS_4gemm6kernel13GemmUniversalIN4cute5tupleIJiiiiEEENS1_10collective13CollectiveMmaINS1_37MainloopSm90TmaGmmaWarpSpecializedFP8ILi2ENS5_IJNS4_1CILi1EEESB_SB_EEENS1_35KernelTmaWarpSpecializedCooperativeEEENS5_IJNSA_ILi192EEENSA_ILi512EEENSA_ILi128EEEEEENS_12float_e4m3_tENS5_IJlSB_lEEESJ_SK_NS4_8TiledMMAINS4_8MMA_AtomIJNS4_4SM904GMMA31MMA_64x256x32_F32E4M3E4M3_SS_TNILNSO_7ScaleInE1ELSQ_1EEEEEENS4_6LayoutINS5_IJNSA_ILi2EEESB_SB_EEENS5_IJSB_NSA_ILi0EEESW_EEEEENS5_IJNS4_10UnderscoreESZ_SZ_EEEEENS4_13SM90_TMA_LOADENS4_14ComposedLayoutINS4_7SwizzleILi3ELi4ELi3EEENS4_18smem_ptr_flag_bitsILi8EEENST_INS5_IJNSA_ILi8EEESH_EEENS5_IJSH_SB_EEEEEEEvNS4_8identityES12_S1C_vS1D_EENS_8epilogue10collective6detail29Sm90TmaWarpSpecializedAdapterINS1G_15DefaultEpilogueISJ_SK_SK_NS1F_6thread17LinearCombinationISJ_Li1EffLNS1K_9ScaleType4KindE0ELNS_15FloatRoundStyleE2ESJ_EENS1_15EpilogueDefaultEEEEEvvEEEEvNT_6ParamsE)
        /*0020*/ 	.word	0x00002410
.L_16:


//--------------------- .nv.compat                --------------------------
	.section	.nv.compat,"",@"SHT_CUDA_COMPAT_INFO"
	.align	4
        /*0000*/ 	.byte	0x02, 0x09, 0x01, 0x00, 0x02, 0x02, 0x04, 0x00, 0x02, 0x05, 0x05, 0x00, 0x03, 0x07, 0x01, 0x01
        /*0010*/ 	.byte	0x02, 0x03, 0x01, 0x00, 0x02, 0x06, 0x01, 0x00, 0x04, 0x0b, 0x08, 0x00, 0x00, 0x00, 0x00, 0x00
        /*0020*/ 	.byte	0x00, 0x00, 0x00, 0x00


//--------------------- .nv.info._ZN7cutlass13device_kernelINS_4gemm6kernel13GemmUniversalIN4cute5tupleIJiiiiEEENS1_10collective13CollectiveMmaINS1_37MainloopSm90TmaGmmaWarpSpecializedFP8ILi2ENS5_IJNS4_1CILi1EEESB_SB_EEENS1_35KernelTmaWarpSpecializedCooperativeEEENS5_IJNSA_ILi192EEENSA_ILi512EEENSA_ILi128EEEEEENS_12float_e4m3_tENS5_IJlSB_lEEESJ_SK_NS4_8TiledMMAINS4_8MMA_AtomIJNS4_4SM904GMMA31MMA_64x256x32_F32E4M3E4M3_SS_TNILNSO_7ScaleInE1ELSQ_1EEEEEENS4_6LayoutINS5_IJNSA_ILi2EEESB_SB_EEENS5_IJSB_NSA_ILi0EEESW_EEEEENS5_IJNS4_10UnderscoreESZ_SZ_EEEEENS4_13SM90_TMA_LOADENS4_14ComposedLayoutINS4_7SwizzleILi3ELi4ELi3EEENS4_18smem_ptr_flag_bitsILi8EEENST_INS5_IJNSA_ILi8EEESH_EEENS5_IJSH_SB_EEEEEEEvNS4_8identityES12_S1C_vS1D_EENS_8epilogue10collective6detail29Sm90TmaWarpSpecializedAdapterINS1G_15DefaultEpilogueISJ_SK_SK_NS1F_6thread17LinearCombinationISJ_Li1EffLNS1K_9ScaleType4KindE0ELNS_15FloatRoundStyleE2ESJ_EENS1_15EpilogueDefaultEEEEEvvEEEEvNT_6ParamsE --------------------------
	.section	.nv.info._ZN7cutlass13device_kernelINS_4gemm6kernel13GemmUniversalIN4cute5tupleIJiiiiEEENS1_10collective13CollectiveMmaINS1_37MainloopSm90TmaGmmaWarpSpecializedFP8ILi2ENS5_IJNS4_1CILi1EEESB_SB_EEENS1_35KernelTmaWarpSpecializedCooperativeEEENS5_IJNSA_ILi192EEENSA_ILi512EEENSA_ILi128EEEEEENS_12float_e4m3_tENS5_IJlSB_lEEESJ_SK_NS4_8TiledMMAINS4_8MMA_AtomIJNS4_4SM904GMMA31MMA_64x256x32_F32E4M3E4M3_SS_TNILNSO_7ScaleInE1ELSQ_1EEEEEENS4_6LayoutINS5_IJNSA_ILi2EEESB_SB_EEENS5_IJSB_NSA_ILi0EEESW_EEEEENS5_IJNS4_10UnderscoreESZ_SZ_EEEEENS4_13SM90_TMA_LOADENS4_14ComposedLayoutINS4_7SwizzleILi3ELi4ELi3EEENS4_18smem_ptr_flag_bitsILi8EEENST_INS5_IJNSA_ILi8EEESH_EEENS5_IJSH_SB_EEEEEEEvNS4_8identityES12_S1C_vS1D_EENS_8epilogue10collective6detail29Sm90TmaWarpSpecializedAdapterINS1G_15DefaultEpilogueISJ_SK_SK_NS1F_6thread17LinearCombinationISJ_Li1EffLNS1K_9ScaleType4KindE0ELNS_15FloatRoundStyleE2ESJ_EENS1_15EpilogueDefaultEEEEEvvEEEEvNT_6ParamsE,"",@"SHT_CUDA_INFO"
	.sectionflags	@""
	.align	4


	//----- nvinfo : EIATTR_CUDA_API_VERSION
	.align		4
        /*0000*/ 	.byte	0x04, 0x37
        /*0002*/ 	.short	(.L_18 - .L_17)
.L_17:
        /*0004*/ 	.word	0x00000082


	//----- nvinfo : EIATTR_KPARAM_INFO
	.align		4
.L_18:
        /*0008*/ 	.byte	0x04, 0x17
        /*000a*/ 	.short	(.L_20 - .L_19)
.L_19:
        /*000c*/ 	.word	0x00000000
        /*0010*/ 	.short	0x0000
        /*0012*/ 	.short	0x0070
        /*0014*/ 	.byte	0x00, 0xf0, 0x01, 0x10


	//----- nvinfo : EIATTR_SPARSE_MMA_MASK
	.align		4
.L_20:
        /*0018*/ 	.byte	0x03, 0x50
        /*001a*/ 	.short	0x0000


	//----- nvinfo : EIATTR_MAXREG_COUNT
	.align		4
        /*001c*/ 	.byte	0x03, 0x1b
        /*001e*/ 	.short	0x00a8


	//----- nvinfo : EIATTR_NUM_BARRIERS
	.align		4
        /*0020*/ 	.byte	0x02, 0x4c
        /*0022*/ 	.byte	0x01
	.zero		1


	//----- nvinfo : EIATTR_ANNOTATIONS
	.align		4
        /*0024*/ 	.byte	0x04, 0x55
        /*0026*/ 	.short	(.L_22 - .L_21)


	//   ....[0]....
.L_21:
        /*0028*/ 	.word	0x00000001
        /*002c*/ 	.byte	0x50, 0x05, 0x00, 0x00, 0x01, 0x00, 0x00, 0x00, 0x70, 0x05, 0x00, 0x00, 0x01, 0x00, 0x00, 0x00
        /* <DEDUP_REMOVED lines=1374> */
        /*561c*/ 	.byte	0x90, 0xe2, 0x00, 0x00, 0x01, 0x00, 0x00, 0x00, 0xa0, 0xe2, 0x00, 0x00


	//----- nvinfo : EIATTR_MERCURY_ISA_VERSION
	.align		4
.L_22:
        /*5628*/ 	.byte	0x03, 0x5f
        /*562a*/ 	.short	0x0101


	//----- nvinfo : EIATTR_INT_WARP_WIDE_INSTR_OFFSETS
	.align		4
        /*562c*/ 	.byte	0x04, 0x31
        /*562e*/ 	.short	(.L_24 - .L_23)


	//   ....[0]....
.L_23:
        /*5630*/ 	.word	0x00000450


	//   ....[1]....
        /*5634*/ 	.word	0x00000470


	//   ....[2]....
        /*5638*/ 	.word	0x00000560


	//----- nvinfo : EIATTR_COOP_GROUP_MASK_REGIDS
	.align		4
.L_24:
        /*563c*/ 	.byte	0x04, 0x29
        /*563e*/ 	.short	(.L_26 - .L_25)


	//   ....[0]....
.L_25:
        /*5640*/ 	.word	0xffffffff


	//   ....[1]....
        /*5644*/ 	.word	0xffffffff


	//   ....[2]....
        /*5648*/ 	.word	0xffffffff


	//   ....[3]....
        /*564c*/ 	.word	0xffffffff


	//   ....[4]....
        /*5650*/ 	.word	0xffffffff


	//----- nvinfo : EIATTR_COOP_GROUP_INSTR_OFFSETS
	.align		4
.L_26:
        /*5654*/ 	.byte	0x04, 0x28
        /*5656*/ 	.short	(.L_28 - .L_27)


	//   ....[0]....
.L_27:
        /*5658*/ 	.word	0x00000070


	//   ....[1]....
        /*565c*/ 	.word	0x00000080


	//   ....[2]....
        /*5660*/ 	.word	0x000001a0


	//   ....[3]....
        /*5664*/ 	.word	0x00000380


	//   ....[4]....
        /*5668*/ 	.word	0x00004690


	//----- nvinfo : EIATTR_REG_RECONFIG
	.align		4
.L_28:
        /*566c*/ 	.byte	0x01, 0x54
	.zero		2


	//----- nvinfo : EIATTR_MBARRIER_INSTR_OFFSETS
	.align		4
        /*5670*/ 	.byte	0x04, 0x39
        /*5672*/ 	.short	(.L_30 - .L_29)


	//   ....[0]....
.L_29:
        /*5674*/ 	.word	0x00000320
        /*5678*/ 	.word	0x000000ff
        /*567c*/ 	.word	0x00000000
        /*5680*/ 	.short	0x0100
        /*5682*/ 	.byte	0x0a
	.zero		1


	//   ....[1]....
        /*5684*/ 	.word	0x00000330
        /*5688*/ 	.word	0x000000ff
        /*568c*/ 	.word	0x00000010
        /*5690*/ 	.short	0x0100
        /*5692*/ 	.byte	0x0a
	.zero		1


	//   ....[2]....
        /*5694*/ 	.word	0x00000340
        /*5698*/ 	.word	0x000000ff
        /*569c*/ 	.word	0x00000008
        /*56a0*/ 	.short	0x0100
        /*56a2*/ 	.byte	0x0a
	.zero		1


	//   ....[3]....
        /*56a4*/ 	.word	0x00000350
        /*56a8*/ 	.word	0x000000ff
        /*56ac*/ 	.word	0x00000018
        /*56b0*/ 	.short	0x0100
        /*56b2*/ 	.byte	0x0a
	.zero		1


	//   ....[4]....
        /*56b4*/ 	.word	0x00000590
        /*56b8*/ 	.word	0x000000ff
        /*56bc*/ 	.word	0x00000030
        /*56c0*/ 	.short	0x0100
        /*56c2*/ 	.byte	0x08
	.zero		1


	//   ....[5]....
        /*56c4*/ 	.word	0x000005a0
        /*56c8*/ 	.word	0x000000ff
        /*56cc*/ 	.word	0x00000038
        /*56d0*/ 	.short	0x0100
        /*56d2*/ 	.byte	0x08
	.zero		1


	//   ....[6]....
        /*56d4*/ 	.word	0x00004a70
        /*56d8*/ 	.word	0x000000ff
        /*56dc*/ 	.word	0x00000000
        /*56e0*/ 	.short	0x010a
        /*56e2*/ 	.byte	0x06
	.zero		1


	//   ....[7]....
        /*56e4*/ 	.word	0x00004ab0
        /*56e8*/ 	.word	0x000000ff
        /*56ec*/ 	.word	0x00000000
        /*56f0*/ 	.short	0x010a
        /*56f2*/ 	.byte	0x06
	.zero		1


	//   ....[8]....
        /*56f4*/ 	.word	0x000163e0
        /*56f8*/ 	.word	0x000000ff
        /*56fc*/ 	.word	0x00000000
        /*5700*/ 	.short	0x010a
        /*5702*/ 	.byte	0x12
	.zero		1


	//   ....[9]....
        /*5704*/ 	.word	0x00016420
        /*5708*/ 	.word	0x000000ff
        /*570c*/ 	.word	0x00000000
        /*5710*/ 	.short	0x010a
        /*5712*/ 	.byte	0x12
	.zero		1


	//   ....[10]....
        /*5714*/ 	.word	0x0002c880
        /*5718*/ 	.word	0x000000ff
        /*571c*/ 	.word	0x00000000
        /*5720*/ 	.short	0x0101
        /*5722*/ 	.byte	0x11
	.zero		1


	//   ....[11]....
        /*5724*/ 	.word	0x00034530
        /*5728*/ 	.word	0x000000ff
        /*572c*/ 	.word	0x00000000
        /*5730*/ 	.short	0x0101
        /*5732*/ 	.byte	0x06
	.zero		1


	//   ....[12]....
        /*5734*/ 	.word	0x0005b030
        /*5738*/ 	.word	0x00000010
        /*573c*/ 	.word	0x00000010
        /*5740*/ 	.short	0x010a
        /*5742*/ 	.byte	0x3f
	.zero		1


	//   ....[13]....
        /*5744*/ 	.word	0x0005b410
        /*5748*/ 	.word	0x00000002
        /*574c*/ 	.word	0x00000038
        /*5750*/ 	.short	0x0101
        /*5752*/ 	.byte	0x3f
	.zero		1


	//   ....[14]....
        /*5754*/ 	.word	0x0005bb40
        /*5758*/ 	.word	0x00000005
        /*575c*/ 	.word	0x00000000
        /*5760*/ 	.short	0x010a
        /*5762*/ 	.byte	0x3f
	.zero		1


	//   ....[15]....
        /*5764*/ 	.word	0x0005bbd0
        /*5768*/ 	.word	0x00000003
        /*576c*/ 	.word	0x00000000
        /*5770*/ 	.short	0x010a
        /*5772*/ 	.byte	0x3f
	.zero		1


	//   ....[16]....
        /*5774*/ 	.word	0x0005bc40
        /*5778*/ 	.word	0x00000003
        /*577c*/ 	.word	0x00000000
        /*5780*/ 	.short	0x010a
        /*5782*/ 	.byte	0x3f
	.zero		1


	//   ....[17]....
        /*5784*/ 	.word	0x0005bcb0
        /*5788*/ 	.word	0x00000002
        /*578c*/ 	.word	0x00000000
        /*5790*/ 	.short	0x010a
        /*5792*/ 	.byte	0x3f
	.zero		1


	//   ....[18]....
        /*5794*/ 	.word	0x0005bd90
        /*5798*/ 	.word	0x00000010
        /*579c*/ 	.word	0x00000010
        /*57a0*/ 	.short	0x010a
        /*57a2*/ 	.byte	0x3f
	.zero		1


	//   ....[19]....
        /*57a4*/ 	.word	0x0005be70
        /*57a8*/ 	.word	0x00000005
        /*57ac*/ 	.word	0x00000000
        /*57b0*/ 	.short	0x010a
        /*57b2*/ 	.byte	0x3f
	.zero		1


	//----- nvinfo : EIATTR_NUM_MBARRIERS
	.align		4
.L_30:
        /*57b4*/ 	.byte	0x03, 0x38
        /*57b6*/ 	.short	0x0006


	//----- nvinfo : EIATTR_EXIT_INSTR_OFFSETS
	.align		4
        /*57b8*/ 	.byte	0x04, 0x1c
        /*57ba*/ 	.short	(.L_32 - .L_31)


	//   ....[0]....
.L_31:
        /*57bc*/ 	.word	0x00000600


	//   ....[1]....
        /*57c0*/ 	.word	0x00000f60


	//   ....[2]....
        /*57c4*/ 	.word	0x0005a660


	//   ....[3]....
        /*57c8*/ 	.word	0x0005acc0


	//   ....[4]....
        /*57cc*/ 	.word	0x0005bc20


	//----- nvinfo : EIATTR_MAX_THREADS
	.align		4
.L_32:
        /*57d0*/ 	.byte	0x04, 0x05
        /*57d2*/ 	.short	(.L_34 - .L_33)
.L_33:
        /*57d4*/ 	.word	0x00000180
        /*57d8*/ 	.word	0x00000001
        /*57dc*/ 	.word	0x00000001


	//----- nvinfo : EIATTR_CRS_STACK_SIZE
	.align		4
.L_34:
        /*57e0*/ 	.byte	0x04, 0x1e
        /*57e2*/ 	.short	(.L_36 - .L_35)
.L_35:
        /*57e4*/ 	.word	0x00000000


	//----- nvinfo : EIATTR_CBANK_PARAM_SIZE
	.align		4
.L_36:
        /*57e8*/ 	.byte	0x03, 0x19
        /*57ea*/ 	.short	0x0470


	//----- nvinfo : EIATTR_PARAM_CBANK
	.align		4
        /*57ec*/ 	.byte	0x04, 0x0a
        /*57ee*/ 	.short	(.L_38 - .L_37)
	.align		4
.L_37:
        /*57f0*/ 	.word	index@(.nv.constant0._ZN7cutlass13device_kernelINS_4gemm6kernel13GemmUniversalIN4cute5tupleIJiiiiEEENS1_10collective13CollectiveMmaINS1_37MainloopSm90TmaGmmaWarpSpecializedFP8ILi2ENS5_IJNS4_1CILi1EEESB_SB_EEENS1_35KernelTmaWarpSpecializedCooperativeEEENS5_IJNSA_ILi192EEENSA_ILi512EEENSA_ILi128EEEEEENS_12float_e4m3_tENS5_IJlSB_lEEESJ_SK_NS4_8TiledMMAINS4_8MMA_AtomIJNS4_4SM904GMMA31MMA_64x256x32_F32E4M3E4M3_SS_TNILNSO_7ScaleInE1ELSQ_1EEEEEENS4_6LayoutINS5_IJNSA_ILi2EEESB_SB_EEENS5_IJSB_NSA_ILi0EEESW_EEEEENS5_IJNS4_10UnderscoreESZ_SZ_EEEEENS4_13SM90_TMA_LOADENS4_14ComposedLayoutINS4_7SwizzleILi3ELi4ELi3EEENS4_18smem_ptr_flag_bitsILi8EEENST_INS5_IJNSA_ILi8EEESH_EEENS5_IJSH_SB_EEEEEEEvNS4_8identityES12_S1C_vS1D_EENS_8epilogue10collective6detail29Sm90TmaWarpSpecializedAdapterINS1G_15DefaultEpilogueISJ_SK_SK_NS1F_6thread17LinearCombinationISJ_Li1EffLNS1K_9ScaleType4KindE0ELNS_15FloatRoundStyleE2ESJ_EENS1_15EpilogueDefaultEEEEEvvEEEEvNT_6ParamsE)
        /*57f4*/ 	.short	0x0210
        /*57f6*/ 	.short	0x0470


	//----- nvinfo : EIATTR_SW_WAR
	.align		4
.L_38:
        /*57f8*/ 	.byte	0x04, 0x36
        /*57fa*/ 	.short	(.L_40 - .L_39)
.L_39:
        /*57fc*/ 	.word	0x00000008
.L_40:


//--------------------- .nv.callgraph             --------------------------
	.section	.nv.callgraph,"",@"SHT_CUDA_CALLGRAPH"
	.align	4
	.sectionentsize	8
	.align		4
        /*0000*/ 	.word	0x00000000
	.align		4
        /*0004*/ 	.word	0xffffffff
	.align		4
        /*0008*/ 	.word	0x00000000
	.align		4
        /*000c*/ 	.word	0xfffffffe
	.align		4
        /*0010*/ 	.word	0x00000000
	.align		4
        /*0014*/ 	.word	0xfffffffd
	.align		4
        /*0018*/ 	.word	0x00000000
	.align		4
        /*001c*/ 	.word	0xfffffffc


//--------------------- .nv.constant4             --------------------------
	.section	.nv.constant4,"a",@progbits
	.align	8
	.align		8
.nv.constant4:
        /*0000*/ 	.dword	_ZN40_INTERNAL_0dec46e7_4_k_cu_483aa9ab_156194cuda3std3__45__cpo5beginE
	.align		8
        /*0008*/ 	.dword	_ZN40_INTERNAL_0dec46e7_4_k_cu_483aa9ab_156194cuda3std3__45__cpo3endE
	.align		8
        /*0010*/ 	.dword	_ZN40_INTERNAL_0dec46e7_4_k_cu_483aa9ab_156194cuda3std3__45__cpo6cbeginE
	.align		8
        /*0018*/ 	.dword	_ZN40_INTERNAL_0dec46e7_4_k_cu_483aa9ab_156194cuda3std3__45__cpo4cendE
	.align		8
        /*0020*/ 	.dword	_ZN40_INTERNAL_0dec46e7_4_k_cu_483aa9ab_156194cuda3std3__442_GLOBAL__N__0dec46e7_4_k_cu_483aa9ab_156196ignoreE
	.align		8
        /*0028*/ 	.dword	_ZN40_INTERNAL_0dec46e7_4_k_cu_483aa9ab_156194cuda3std3__419piecewise_constructE
	.align		8
        /*0030*/ 	.dword	_ZN40_INTERNAL_0dec46e7_4_k_cu_483aa9ab_156194cuda3std3__48in_placeE
	.align		8
        /*0038*/ 	.dword	_ZN40_INTERNAL_0dec46e7_4_k_cu_483aa9ab_156194cuda3std6ranges3__45__cpo4swapE
	.align		8
        /*0040*/ 	.dword	_ZN40_INTERNAL_0dec46e7_4_k_cu_483aa9ab_156194cuda3std6ranges3__45__cpo9iter_moveE
	.align		8
        /*0048*/ 	.dword	_ZN40_INTERNAL_0dec46e7_4_k_cu_483aa9ab_156194cute7productE
	.align		8
        /*0050*/ 	.dword	_ZN40_INTERNAL_0dec46e7_4_k_cu_483aa9ab_156194cute1_E


//--------------------- .text._ZN7cutlass13device_kernelINS_4gemm6kernel13GemmUniversalIN4cute5tupleIJiiiiEEENS1_10collective13CollectiveMmaINS1_37MainloopSm90TmaGmmaWarpSpecializedFP8ILi2ENS5_IJNS4_1CILi1EEESB_SB_EEENS1_35KernelTmaWarpSpecializedCooperativeEEENS5_IJNSA_ILi192EEENSA_ILi512EEENSA_ILi128EEEEEENS_12float_e4m3_tENS5_IJlSB_lEEESJ_SK_NS4_8TiledMMAINS4_8MMA_AtomIJNS4_4SM904GMMA31MMA_64x256x32_F32E4M3E4M3_SS_TNILNSO_7ScaleInE1ELSQ_1EEEEEENS4_6LayoutINS5_IJNSA_ILi2EEESB_SB_EEENS5_IJSB_NSA_ILi0EEESW_EEEEENS5_IJNS4_10UnderscoreESZ_SZ_EEEEENS4_13SM90_TMA_LOADENS4_14ComposedLayoutINS4_7SwizzleILi3ELi4ELi3EEENS4_18smem_ptr_flag_bitsILi8EEENST_INS5_IJNSA_ILi8EEESH_EEENS5_IJSH_SB_EEEEEEEvNS4_8identityES12_S1C_vS1D_EENS_8epilogue10collective6detail29Sm90TmaWarpSpecializedAdapterINS1G_15DefaultEpilogueISJ_SK_SK_NS1F_6thread17LinearCombinationISJ_Li1EffLNS1K_9ScaleType4KindE0ELNS_15FloatRoundStyleE2ESJ_EENS1_15EpilogueDefaultEEEEEvvEEEEvNT_6ParamsE --------------------------
	.section	.text._ZN7cutlass13device_kernelINS_4gemm6kernel13GemmUniversalIN4cute5tupleIJiiiiEEENS1_10collective13CollectiveMmaINS1_37MainloopSm90TmaGmmaWarpSpecializedFP8ILi2ENS5_IJNS4_1CILi1EEESB_SB_EEENS1_35KernelTmaWarpSpecializedCooperativeEEENS5_IJNSA_ILi192EEENSA_ILi512EEENSA_ILi128EEEEEENS_12float_e4m3_tENS5_IJlSB_lEEESJ_SK_NS4_8TiledMMAINS4_8MMA_AtomIJNS4_4SM904GMMA31MMA_64x256x32_F32E4M3E4M3_SS_TNILNSO_7ScaleInE1ELSQ_1EEEEEENS4_6LayoutINS5_IJNSA_ILi2EEESB_SB_EEENS5_IJSB_NSA_ILi0EEESW_EEEEENS5_IJNS4_10UnderscoreESZ_SZ_EEEEENS4_13SM90_TMA_LOADENS4_14ComposedLayoutINS4_7SwizzleILi3ELi4ELi3EEENS4_18smem_ptr_flag_bitsILi8EEENST_INS5_IJNSA_ILi8EEESH_EEENS5_IJSH_SB_EEEEEEEvNS4_8identityES12_S1C_vS1D_EENS_8epilogue10collective6detail29Sm90TmaWarpSpecializedAdapterINS1G_15DefaultEpilogueISJ_SK_SK_NS1F_6thread17LinearCombinationISJ_Li1EffLNS1K_9ScaleType4KindE0ELNS_15FloatRoundStyleE2ESJ_EENS1_15EpilogueDefaultEEEEEvvEEEEvNT_6ParamsE,"ax",@progbits
	.align	128
.text._ZN7cutlass13device_kernelINS_4gemm6kernel13GemmUniversalIN4cute5tupleIJiiiiEEENS1_10collective13CollectiveMmaINS1_37MainloopSm90TmaGmmaWarpSpecializedFP8ILi2ENS5_IJNS4_1CILi1EEESB_SB_EEENS1_35KernelTmaWarpSpecializedCooperativeEEENS5_IJNSA_ILi192EEENSA_ILi512EEENSA_ILi128EEEEEENS_12float_e4m3_tENS5_IJlSB_lEEESJ_SK_NS4_8TiledMMAINS4_8MMA_AtomIJNS4_4SM904GMMA31MMA_64x256x32_F32E4M3E4M3_SS_TNILNSO_7ScaleInE1ELSQ_1EEEEEENS4_6LayoutINS5_IJNSA_ILi2EEESB_SB_EEENS5_IJSB_NSA_ILi0EEESW_EEEEENS5_IJNS4_10UnderscoreESZ_SZ_EEEEENS4_13SM90_TMA_LOADENS4_14ComposedLayoutINS4_7SwizzleILi3ELi4ELi3EEENS4_18smem_ptr_flag_bitsILi8EEENST_INS5_IJNSA_ILi8EEESH_EEENS5_IJSH_SB_EEEEEEEvNS4_8identityES12_S1C_vS1D_EENS_8epilogue10collective6detail29Sm90TmaWarpSpecializedAdapterINS1G_15DefaultEpilogueISJ_SK_SK_NS1F_6thread17LinearCombinationISJ_Li1EffLNS1K_9ScaleType4KindE0ELNS_15FloatRoundStyleE2ESJ_EENS1_15EpilogueDefaultEEEEEvvEEEEvNT_6ParamsE:
        .type           _ZN7cutlass13device_kernelINS_4gemm6kernel13GemmUniversalIN4cute5tupleIJiiiiEEENS1_10collective13CollectiveMmaINS1_37MainloopSm90TmaGmmaWarpSpecializedFP8ILi2ENS5_IJNS4_1CILi1EEESB_SB_EEENS1_35KernelTmaWarpSpecializedCooperativeEEENS5_IJNSA_ILi192EEENSA_ILi512EEENSA_ILi128EEEEEENS_12float_e4m3_tENS5_IJlSB_lEEESJ_SK_NS4_8TiledMMAINS4_8MMA_AtomIJNS4_4SM904GMMA31MMA_64x256x32_F32E4M3E4M3_SS_TNILNSO_7ScaleInE1ELSQ_1EEEEEENS4_6LayoutINS5_IJNSA_ILi2EEESB_SB_EEENS5_IJSB_NSA_ILi0EEESW_EEEEENS5_IJNS4_10UnderscoreESZ_SZ_EEEEENS4_13SM90_TMA_LOADENS4_14ComposedLayoutINS4_7SwizzleILi3ELi4ELi3EEENS4_18smem_ptr_flag_bitsILi8EEENST_INS5_IJNSA_ILi8EEESH_EEENS5_IJSH_SB_EEEEEEEvNS4_8identityES12_S1C_vS1D_EENS_8epilogue10collective6detail29Sm90TmaWarpSpecializedAdapterINS1G_15DefaultEpilogueISJ_SK_SK_NS1F_6thread17LinearCombinationISJ_Li1EffLNS1K_9ScaleType4KindE0ELNS_15FloatRoundStyleE2ESJ_EENS1_15EpilogueDefaultEEEEEvvEEEEvNT_6ParamsE,@function
        .size           _ZN7cutlass13device_kernelINS_4gemm6kernel13GemmUniversalIN4cute5tupleIJiiiiEEENS1_10collective13CollectiveMmaINS1_37MainloopSm90TmaGmmaWarpSpecializedFP8ILi2ENS5_IJNS4_1CILi1EEESB_SB_EEENS1_35KernelTmaWarpSpecializedCooperativeEEENS5_IJNSA_ILi192EEENSA_ILi512EEENSA_ILi128EEEEEENS_12float_e4m3_tENS5_IJlSB_lEEESJ_SK_NS4_8TiledMMAINS4_8MMA_AtomIJNS4_4SM904GMMA31MMA_64x256x32_F32E4M3E4M3_SS_TNILNSO_7ScaleInE1ELSQ_1EEEEEENS4_6LayoutINS5_IJNSA_ILi2EEESB_SB_EEENS5_IJSB_NSA_ILi0EEESW_EEEEENS5_IJNS4_10UnderscoreESZ_SZ_EEEEENS4_13SM90_TMA_LOADENS4_14ComposedLayoutINS4_7SwizzleILi3ELi4ELi3EEENS4_18smem_ptr_flag_bitsILi8EEENST_INS5_IJNSA_ILi8EEESH_EEENS5_IJSH_SB_EEEEEEEvNS4_8identityES12_S1C_vS1D_EENS_8epilogue10collective6detail29Sm90TmaWarpSpecializedAdapterINS1G_15DefaultEpilogueISJ_SK_SK_NS1F_6thread17LinearCombinationISJ_Li1EffLNS1K_9ScaleType4KindE0ELNS_15FloatRoundStyleE2ESJ_EENS1_15EpilogueDefaultEEEEEvvEEEEvNT_6ParamsE,(.L_x_1093 - _ZN7cutlass13device_kernelINS_4gemm6kernel13GemmUniversalIN4cute5tupleIJiiiiEEENS1_10collective13CollectiveMmaINS1_37MainloopSm90TmaGmmaWarpSpecializedFP8ILi2ENS5_IJNS4_1CILi1EEESB_SB_EEENS1_35KernelTmaWarpSpecializedCooperativeEEENS5_IJNSA_ILi192EEENSA_ILi512EEENSA_ILi128EEEEEENS_12float_e4m3_tENS5_IJlSB_lEEESJ_SK_NS4_8TiledMMAINS4_8MMA_AtomIJNS4_4SM904GMMA31MMA_64x256x32_F32E4M3E4M3_SS_TNILNSO_7ScaleInE1ELSQ_1EEEEEENS4_6LayoutINS5_IJNSA_ILi2EEESB_SB_EEENS5_IJSB_NSA_ILi0EEESW_EEEEENS5_IJNS4_10UnderscoreESZ_SZ_EEEEENS4_13SM90_TMA_LOADENS4_14ComposedLayoutINS4_7SwizzleILi3ELi4ELi3EEENS4_18smem_ptr_flag_bitsILi8EEENST_INS5_IJNSA_ILi8EEESH_EEENS5_IJSH_SB_EEEEEEEvNS4_8identityES12_S1C_vS1D_EENS_8epilogue10collective6detail29Sm90TmaWarpSpecializedAdapterINS1G_15DefaultEpilogueISJ_SK_SK_NS1F_6thread17LinearCombinationISJ_Li1EffLNS1K_9ScaleType4KindE0ELNS_15FloatRoundStyleE2ESJ_EENS1_15EpilogueDefaultEEEEEvvEEEEvNT_6ParamsE)
        .other          _ZN7cutlass13device_kernelINS_4gemm6kernel13GemmUniversalIN4cute5tupleIJiiiiEEENS1_10collective13CollectiveMmaINS1_37MainloopSm90TmaGmmaWarpSpecializedFP8ILi2ENS5_IJNS4_1CILi1EEESB_SB_EEENS1_35KernelTmaWarpSpecializedCooperativeEEENS5_IJNSA_ILi192EEENSA_ILi512EEENSA_ILi128EEEEEENS_12float_e4m3_tENS5_IJlSB_lEEESJ_SK_NS4_8TiledMMAINS4_8MMA_AtomIJNS4_4SM904GMMA31MMA_64x256x32_F32E4M3E4M3_SS_TNILNSO_7ScaleInE1ELSQ_1EEEEEENS4_6LayoutINS5_IJNSA_ILi2EEESB_SB_EEENS5_IJSB_NSA_ILi0EEESW_EEEEENS5_IJNS4_10UnderscoreESZ_SZ_EEEEENS4_13SM90_TMA_LOADENS4_14ComposedLayoutINS4_7SwizzleILi3ELi4ELi3EEENS4_18smem_ptr_flag_bitsILi8EEENST_INS5_IJNSA_ILi8EEESH_EEENS5_IJSH_SB_EEEEEEEvNS4_8identityES12_S1C_vS1D_EENS_8epilogue10collective6detail29Sm90TmaWarpSpecializedAdapterINS1G_15DefaultEpilogueISJ_SK_SK_NS1F_6thread17LinearCombinationISJ_Li1EffLNS1K_9ScaleType4KindE0ELNS_15FloatRoundStyleE2ESJ_EENS1_15EpilogueDefaultEEEEEvvEEEEvNT_6ParamsE,@"STO_CUDA_ENTRY STV_DEFAULT"
_ZN7cutlass13device_kernelINS_4gemm6kernel13GemmUniversalIN4cute5tupleIJiiiiEEENS1_10collective13CollectiveMmaINS1_37MainloopSm90TmaGmmaWarpSpecializedFP8ILi2ENS5_IJNS4_1CILi1EEESB_SB_EEENS1_35KernelTmaWarpSpecializedCooperativeEEENS5_IJNSA_ILi192EEENSA_ILi512EEENSA_ILi128EEEEEENS_12float_e4m3_tENS5_IJlSB_lEEESJ_SK_NS4_8TiledMMAINS4_8MMA_AtomIJNS4_4SM904GMMA31MMA_64x256x32_F32E4M3E4M3_SS_TNILNSO_7ScaleInE1ELSQ_1EEEEEENS4_6LayoutINS5_IJNSA_ILi2EEESB_SB_EEENS5_IJSB_NSA_ILi0EEESW_EEEEENS5_IJNS4_10UnderscoreESZ_SZ_EEEEENS4_13SM90_TMA_LOADENS4_14ComposedLayoutINS4_7SwizzleILi3ELi4ELi3EEENS4_18smem_ptr_flag_bitsILi8EEENST_INS5_IJNSA_ILi8EEESH_EEENS5_IJSH_SB_EEEEEEEvNS4_8identityES12_S1C_vS1D_EENS_8epilogue10collective6detail29Sm90TmaWarpSpecializedAdapterINS1G_15DefaultEpilogueISJ_SK_SK_NS1F_6thread17LinearCombinationISJ_Li1EffLNS1K_9ScaleType4KindE0ELNS_15FloatRoundStyleE2ESJ_EENS1_15EpilogueDefaultEEEEEvvEEEEvNT_6ParamsE:
[----:B------:R-:W0:Y:S02]  /*0000*/  LDC R1, c[0x0][0x28] ;  /* 0x00000a00ff017b82 */ /* 0x000e240000000800 */
[----:B0-----:R-:W-:Y:S01]  /*0010*/  VIADD R1, R1, 0xffffdbf0 ;  /* 0xffffdbf001017836 */ /* 0x001fe20000000000 */
[----:B------:R-:W0:Y:S01]  /*0020*/  S2R R2, SR_TID.X ;  /* 0x0000000000027919 */ /* 0x000e220000002100 */
[----:B------:R-:W-:Y:S01]  /*0030*/  ELECT P0, URZ, PT ;  /* 0x00000000003f782f */ /* 0x000fe20003800000 */
[----:B------:R-:W-:Y:S01]  /*0040*/  BSSY B0, `(.L_x_0) ;  /* 0x0000015000007945 */ /* 0x000fe20003800000 */
[--C-:B0-----:R-:W-:Y:S02]  /*0050*/  SHF.R.U32.HI R0, RZ, 0x5, R2.reuse ;  /* 0x00000005ff007819 */ /* 0x101fe40000011602 */
[----:B------:R-:W-:-:S03]  /*0060*/  SHF.R.U32.HI R2, RZ, 0x7, R2 ;  /* 0x00000007ff027819 */ /* 0x000fc60000011602 */
[----:B------:R-:W0:Y:S04]  /*0070*/  SHFL.IDX PT, R3, R0, RZ, 0x1f ;  /* 0x00001fff00037589 */ /* 0x000e2800000e0000 */
[----:B------:R-:W1:Y:S01]  /*0080*/  SHFL.IDX PT, R2, R2, RZ, 0x1f ;  /* 0x00001fff02027589 */ /* 0x000e6200000e0000 */
[----:B0-----:R-:W-:Y:S02]  /*0090*/  R2UR UR4, R3 ;  /* 0x00000000030472ca */ /* 0x001fe400000e0000 */
[----:B-1----:R-:W-:-:S11]  /*00a0*/  R2UR UR8, R2 ;  /* 0x00000000020872ca */ /* 0x002fd600000e0000 */
[----:B------:R-:W-:Y:S02]  /*00b0*/  USHF.R.S32.HI UR5, URZ, 0x1f, UR4 ;  /* 0x0000001f3f057899 */ /* 0x000fe40008011404 */
[----:B------:R-:W-:Y:S02]  /*00c0*/  ISETP.NE.OR P0, PT, RZ, UR4, !P0 ;  /* 0x00000004ff007c0c */ /* 0x000fe4000c705670 */
[----:B------:R-:W-:-:S04]  /*00d0*/  ULEA.HI UR5, UR5, UR4, URZ, 0x2 ;  /* 0x0000000405057291 */ /* 0x000fc8000f8f103f */
[----:B------:R-:W-:-:S04]  /*00e0*/  ULOP3.LUT UR5, UR5, 0xfffffffc, URZ, 0xc0, !UPT ;  /* 0xfffffffc05057892 */ /* 0x000fc8000f8ec03f */
[----:B------:R-:W-:-:S03]  /*00f0*/  UIADD3 UR6, UR4, -UR5, URZ ;  /* 0x8000000504067290 */ /* 0x000fc6000fffe03f */
[----:B------:R-:W-:Y:S09]  /*0100*/  @P0 BRA `(.L_x_1) ;  /* 0x0000000000200947 */ /* 0x000ff20003800000 */
[----:B------:R-:W-:Y:S02]  /*0110*/  ULDC.64 UR4, c[0x0][0x198] ;  /* 0x0000660000047ab9 */ /* 0x000fe40000000a00 */
[----:B------:R-:W-:Y:S02]  /*0120*/  UIADD3 UR10, UP0, UR4, 0xf0, URZ ;  /* 0x000000f0040a7890 */ /* 0x000fe4000ff1e03f */
[----:B------:R-:W-:Y:S02]  /*0130*/  UIADD3 UR4, UP1, UR4, 0x1f0, URZ ;  /* 0x000001f004047890 */ /* 0x000fe4000ff3e03f */
[----:B------:R-:W-:Y:S02]  /*0140*/  UIADD3.X UR11, URZ, UR5, URZ, UP0, !UPT ;  /* 0x000000053f0b7290 */ /* 0x000fe400087fe43f */
[----:B------:R-:W-:-:S07]  /*0150*/  UIADD3.X UR5, URZ, UR5, URZ, UP1, !UPT ;  /* 0x000000053f057290 */ /* 0x000fce0008ffe43f */
[----:B------:R0:W-:Y:S02]  /*0160*/  UTMACCTL.PF [UR10] ;  /* 0x000000000a0079b9 */ /* 0x0001e40008040000 */
[----:B------:R0:W-:Y:S02]  /*0170*/  UTMACCTL.PF [UR4] ;  /* 0x00000000040079b9 */ /* 0x0001e40008040000 */
[----:B0-----:R-:W-:Y:S01]  /*0180*/  NOP ;  /* 0x0000000000007918 */ /* 0x001fe20000000000 */
.L_x_1:
[----:B------:R-:W-:Y:S05]  /*0190*/  BSYNC B0 ;  /* 0x0000000000007941 */ /* 0x000fea0003800000 */
.L_x_0:
[----:B------:R-:W0:Y:S01]  /*01a0*/  SHFL.IDX PT, R2, R0, RZ, 0x1f ;  /* 0x00001fff00027589 */ /* 0x000e2200000e0000 */
[----:B------:R-:W-:Y:S01]  /*01b0*/  UISETP.NE.AND UP0, UPT, UR6, 0x3, UPT ;  /* 0x000000030600788c */ /* 0x000fe2000bf05270 */
[----:B------:R-:W-:Y:S01]  /*01c0*/  ISETP.NE.AND P1, PT, RZ, UR8, PT ;  /* 0x00000008ff007c0c */ /* 0x000fe2000bf25270 */
[----:B------:R-:W-:Y:S02]  /*01d0*/  UIADD3 UR11, UR8, -0x1, URZ ;  /* 0xffffffff080b7890 */ /* 0x000fe4000fffe03f */
[----:B------:R-:W-:Y:S02]  /*01e0*/  UISETP.EQ.OR UP0, UPT, UR6, URZ, !UP0 ;  /* 0x0000003f0600728c */ /* 0x000fe4000c702670 */
[----:B------:R-:W-:Y:S02]  /*01f0*/  UISETP.GE.U32.AND UP1, UPT, UR11, 0x2, UPT ;  /* 0x000000020b00788c */ /* 0x000fe4000bf26070 */
[----:B------:R-:W-:-:S04]  /*0200*/  UISETP.EQ.AND UP0, UPT, UR8, URZ, UP0 ;  /* 0x0000003f0800728c */ /* 0x000fc80008702270 */
[----:B------:R-:W-:-:S04]  /*0210*/  USEL UR7, URZ, 0x1, !UP0 ;  /* 0x000000013f077887 */ /* 0x000fc8000c000000 */
[----:B------:R-:W-:Y:S01]  /*0220*/  USEL UR7, UR7, 0x2, UP1 ;  /* 0x0000000207077887 */ /* 0x000fe20008800000 */
[----:B0-----:R-:W-:-:S13]  /*0230*/  ISETP.NE.AND P0, PT, R2, RZ, PT ;  /* 0x000000ff0200720c */ /* 0x001fda0003f05270 */
[----:B------:R-:W-:Y:S05]  /*0240*/  @P0 BRA `(.L_x_2) ;  /* 0x0000000000480947 */ /* 0x000fea0003800000 */
[----:B------:R-:W0:Y:S01]  /*0250*/  S2UR UR10, SR_CgaCtaId ;  /* 0x00000000000a79c3 */ /* 0x000e220000008800 */
[----:B------:R-:W-:Y:S01]  /*0260*/  UMOV UR4, 0x400 ;  /* 0x0000040000047882 */ /* 0x000fe20000000000 */
[----:B------:R-:W-:Y:S01]  /*0270*/  UMOV UR5, 0x1 ;  /* 0x0000000100057882 */ /* 0x000fe20000000000 */
[----:B------:R-:W-:Y:S01]  /*0280*/  UMOV UR8, 0x100 ;  /* 0x0000010000087882 */ /* 0x000fe20000000000 */
[----:B------:R-:W-:Y:S01]  /*0290*/  ELECT P0, URZ, PT ;  /* 0x00000000003f782f */ /* 0x000fe20003800000 */
[----:B------:R-:W-:-:S04]  /*02a0*/  UIADD3 UR8, -UR8, 0x100000, URZ ;  /* 0x0010000008087890 */ /* 0x000fc8000fffe13f */
[----:B------:R-:W-:Y:S02]  /*02b0*/  USHF.L.U32 UR9, UR8, 0xb, URZ ;  /* 0x0000000b08097899 */ /* 0x000fe4000800063f */
[----:B------:R-:W-:Y:S02]  /*02c0*/  USHF.L.U32 UR8, UR8, 0x1, URZ ;  /* 0x0000000108087899 */ /* 0x000fe4000800063f */
[----:B0-----:R-:W-:Y:S02]  /*02d0*/  ULEA UR10, UR10, UR4, 0x18 ;  /* 0x000000040a0a7291 */ /* 0x001fe4000f8ec03f */
[----:B------:R-:W-:-:S04]  /*02e0*/  UIADD3 UR4, -UR5, 0x100000, URZ ;  /* 0x0010000005047890 */ /* 0x000fc8000fffe13f */
[----:B------:R-:W-:Y:S02]  /*02f0*/  USHF.L.U32 UR5, UR4, 0xb, URZ ;  /* 0x0000000b04057899 */ /* 0x000fe4000800063f */
[----:B------:R-:W-:Y:S01]  /*0300*/  USHF.L.U32 UR4, UR4, 0x1, URZ ;  /* 0x0000000104047899 */ /* 0x000fe2000800063f */
[----:B------:R-:W0:Y:S11]  /*0310*/  FENCE.VIEW.ASYNC.S ;  /* 0x00000000000073c6 */ /* 0x000e360000000000 */
[----:B0-----:R0:W1:Y:S01]  /*0320*/  SYNCS.EXCH.64 URZ, [UR10], UR4 ;  /* 0x000000040a3f75b2 */ /* 0x0010620008000100 */
[----:B------:R0:W2:Y:S01]  /*0330*/  SYNCS.EXCH.64 URZ, [UR10+0x10], UR8 ;  /* 0x000010080a3f75b2 */ /* 0x0000a20008000100 */
[----:B------:R0:W3:Y:S01]  /*0340*/  SYNCS.EXCH.64 URZ, [UR10+0x8], UR4 ;  /* 0x000008040a3f75b2 */ /* 0x0000e20008000100 */
[----:B------:R0:W4:Y:S01]  /*0350*/  SYNCS.EXCH.64 URZ, [UR10+0x18], UR8 ;  /* 0x000018080a3f75b2 */ /* 0x0001220008000100 */
[----:B------:R-:W-:Y:S01]  /*0360*/  NOP ;  /* 0x0000000000007918 */ /* 0x000fe20000000000 */
.L_x_2:
[----:B------:R-:W5:Y:S01]  /*0370*/  LDC R2, c[0x0][0x65c] ;  /* 0x00019700ff027b82 */ /* 0x000f620000000800 */
[----:B------:R-:W1:Y:S01]  /*0380*/  SHFL.IDX PT, R0, R0, RZ, 0x1f ;  /* 0x00001fff00007589 */ /* 0x000e6200000e0000 */
[----:B------:R-:W-:Y:S01]  /*0390*/  ELECT P0, URZ, PT ;  /* 0x00000000003f782f */ /* 0x000fe20003800000 */
[----:B------:R-:W-:Y:S01]  /*03a0*/  IMAD.MOV.U32 R3, RZ, RZ, RZ ;  /* 0x000000ffff037224 */ /* 0x000fe200078e00ff */
[----:B0-----:R-:W-:Y:S01]  /*03b0*/  UMOV UR4, 0x20 ;  /* 0x0000002000047882 */ /* 0x001fe20000000000 */
[----:B------:R-:W0:Y:S01]  /*03c0*/  S2R R11, SR_CTAID.Y ;  /* 0x00000000000b7919 */ /* 0x000e220000002600 */
[----:B------:R-:W-:Y:S01]  /*03d0*/  NOP ;  /* 0x0000000000007918 */ /* 0x000fe20000000000 */
[----:B------:R-:W-:Y:S01]  /*03e0*/  NOP ;  /* 0x0000000000007918 */ /* 0x000fe20000000000 */
[----:B-----5:R-:W-:Y:S02]  /*03f0*/  ISETP.NE.AND P4, PT, R2, 0x1, PT ;  /* 0x000000010200780c */ /* 0x020fe40003f85270 */
[----:B------:R-:W5:Y:S01]  /*0400*/  S2R R2, SR_CTAID.X ;  /* 0x0000000000027919 */ /* 0x000f620000002500 */
[----:B-1----:R-:W-:-:S10]  /*0410*/  ISETP.NE.OR P0, PT, R0, RZ, !P0 ;  /* 0x000000ff0000720c */ /* 0x002fd40004705670 */
[----:B------:R-:W5:Y:S01]  /*0420*/  @P4 LDC R7, c[0x0][0x10] ;  /* 0x00000400ff074b82 */ /* 0x000f620000000800 */
[----:B------:R-:W-:Y:S01]  /*0430*/  @P4 MOV R5, RZ ;  /* 0x000000ff00054202 */ /* 0x000fe20000000f00 */
[----:B0-----:R-:W-:Y:S01]  /*0440*/  @P4 IMAD.MOV.U32 R4, RZ, RZ, R11 ;  /* 0x000000ffff044224 */ /* 0x001fe200078e000b */
[----:B------:R-:W-:Y:S01]  /*0450*/  VOTEU.ALL UP0, P0 ;  /* 0x00000000003f7886 */ /* 0x000fe20000000000 */
[----:B------:R-:W-:Y:S01]  /*0460*/  @P4 IMAD.MOV.U32 R13, RZ, RZ, RZ ;  /* 0x000000ffff0d4224 */ /* 0x000fe200078e00ff */
[----:B------:R-:W-:-:S03]  /*0470*/  VOTEU.ALL UP1, P0 ;  /* 0x00000000003f7886 */ /* 0x000fc60000020000 */
[----:B------:R-:W0:Y:S01]  /*0480*/  @!P4 LDC R9, c[0x0][0xc] ;  /* 0x00000300ff09cb82 */ /* 0x000e220000000800 */
[----:B------:R-:W-:Y:S01]  /*0490*/  @!UP0 UMOV UR8, 0x400 ;  /* 0x0000040000088882 */ /* 0x000fe20000000000 */
[----:B------:R-:W-:-:S04]  /*04a0*/  @!UP0 UIADD3 UR4, -UR4, 0x100000, URZ ;  /* 0x0010000004048890 */ /* 0x000fc8000fffe13f */
[----:B------:R-:W-:Y:S02]  /*04b0*/  @!UP0 USHF.L.U32 UR5, UR4, 0xb, URZ ;  /* 0x0000000b04058899 */ /* 0x000fe4000800063f */
[----:B------:R-:W-:Y:S01]  /*04c0*/  @!UP0 USHF.L.U32 UR4, UR4, 0x1, URZ ;  /* 0x0000000104048899 */ /* 0x000fe2000800063f */
[----:B------:R-:W1:Y:S01]  /*04d0*/  @!UP0 S2UR UR9, SR_CgaCtaId ;  /* 0x00000000000989c3 */ /* 0x000e620000008800 */
[----:B-----5:R-:W-:-:S04]  /*04e0*/  @P4 IMAD.WIDE.U32 R6, R2, R7, R4 ;  /* 0x0000000702064225 */ /* 0x020fc800078e0004 */
[----:B------:R-:W-:Y:S01]  /*04f0*/  @P4 IMAD.IADD R14, R7, 0x1, R13 ;  /* 0x00000001070e4824 */ /* 0x000fe200078e020d */
[----:B------:R-:W-:Y:S01]  /*0500*/  @P4 MOV R10, R6 ;  /* 0x00000006000a4202 */ /* 0x000fe20000000f00 */
[----:B0-----:R-:W-:-:S04]  /*0510*/  @!P4 IMAD.WIDE.U32 R4, R9, R11, R2 ;  /* 0x0000000b0904c225 */ /* 0x001fc800078e0002 */
[----:B------:R-:W-:Y:S01]  /*0520*/  @!P4 IMAD.MOV.U32 R10, RZ, RZ, R4 ;  /* 0x000000ffff0ac224 */ /* 0x000fe200078e0004 */
[----:B------:R-:W-:Y:S01]  /*0530*/  @!P4 MOV R14, R5 ;  /* 0x00000005000ec202 */ /* 0x000fe20000000f00 */
[----:B-1----:R-:W-:-:S03]  /*0540*/  @!UP0 ULEA UR8, UR9, UR8, 0x18 ;  /* 0x0000000809088291 */ /* 0x002fc6000f8ec03f */
[----:B------:R0:W-:Y:S01]  /*0550*/  STL [R1+0xc54], R10 ;  /* 0x000c540a01007387 */ /* 0x0001e20000100800 */
[----:B------:R-:W-:-:S03]  /*0560*/  VOTEU.ALL UP0, P0 ;  /* 0x00000000003f7886 */ /* 0x000fc60000000000 */
[----:B------:R0:W-:Y:S04]  /*0570*/  STL [R1+0xc50], R14 ;  /* 0x000c500e01007387 */ /* 0x0001e80000100800 */
[----:B------:R-:W1:Y:S02]  /*0580*/  FENCE.VIEW.ASYNC.S ;  /* 0x00000000000073c6 */ /* 0x000e640000000000 */
[----:B-1----:R0:W2:Y:S01]  /*0590*/  @!UP0 SYNCS.EXCH.64 URZ, [UR8+0x30], UR4 ;  /* 0x00003004083f85b2 */ /* 0x0020a20008000100 */
[----:B------:R0:W2:Y:S01]  /*05a0*/  @!UP1 SYNCS.EXCH.64 URZ, [UR8+0x38], UR4 ;  /* 0x00003804083f95b2 */ /* 0x0000a20008000100 */
[----:B------:R-:W-:Y:S01]  /*05b0*/  NOP ;  /* 0x0000000000007918 */ /* 0x000fe20000000000 */
[----:B--234-:R-:W-:Y:S06]  /*05c0*/  BAR.SYNC.DEFER_BLOCKING 0x0 ;  /* 0x0000000000007b1d */ /* 0x01cfec0000010000 */
[----:B0-----:R-:W-:Y:S05]  /*05d0*/  @!P1 BRA `(.L_x_3) ;  /* 0x000005a000249947 */ /* 0x001fea0003800000 */
[----:B------:R-:W-:-:S06]  /*05e0*/  UISETP.GT.U32.AND UP0, UPT, UR11, 0x1, UPT ;  /* 0x000000010b00788c */ /* 0x000fcc000bf04070 */
[----:B------:R-:W-:-:S13]  /*05f0*/  PLOP3.LUT P0, PT, PT, PT, UP0, 0x80, 0x0 ;  /* 0x000000000000781c */ /* 0x000fda0003f0f008 */
[----:B------:R-:W-:Y:S05]  /*0600*/  @P0 EXIT ;  /* 0x000000000000094d */ /* 0x000fea0003800000 */
[----:B------:R-:W-:Y:S01]  /*0610*/  IMAD.MOV.U32 R5, RZ, RZ, -0x1 ;  /* 0xffffffffff057424 */ /* 0x000fe200078e00ff */
[----:B------:R-:W-:Y:S01]  /*0620*/  ULDC.64 UR4, c[0x0][0x650] ;  /* 0x0001940000047ab9 */ /* 0x000fe20000000a00 */
[----:B------:R-:W-:Y:S01]  /*0630*/  IMAD.MOV.U32 R4, RZ, RZ, -0x1 ;  /* 0xffffffffff047424 */ /* 0x000fe200078e00ff */
[----:B------:R-:W-:Y:S01]  /*0640*/  ISETP.GE.U32.AND P0, PT, R10, UR4, PT ;  /* 0x000000040a007c0c */ /* 0x000fe2000bf06070 */
[----:B------:R-:W-:Y:S01]  /*0650*/  UMOV UR27, 0xffffffff ;  /* 0xffffffff001b7882 */ /* 0x000fe20000000000 */
[----:B------:R0:W-:Y:S01]  /*0660*/  STL [R1+0xc58], R5 ;  /* 0x000c580501007387 */ /* 0x0001e20000100800 */
[----:B------:R-:W-:Y:S02]  /*0670*/  PRMT R0, RZ, 0x7610, R0 ;  /* 0x00007610ff007816 */ /* 0x000fe40000000000 */
[----:B------:R-:W-:Y:S01]  /*0680*/  ISETP.GE.U32.AND.EX P0, PT, R14, UR5, PT, P0 ;  /* 0x000000050e007c0c */ /* 0x000fe2000bf06100 */
[----:B------:R0:W-:-:S12]  /*0690*/  STL [R1+0xc5c], R4 ;  /* 0x000c5c0401007387 */ /* 0x0001d80000100800 */
[----:B0-----:R-:W-:Y:S05]  /*06a0*/  @P0 BRA `(.L_x_4) ;  /* 0x00000004006c0947 */ /* 0x001fea0003800000 */
[----:B------:R-:W-:Y:S01]  /*06b0*/  ULDC.64 UR14, c[0x0][0x628] ;  /* 0x00018a00000e7ab9 */ /* 0x000fe20000000a00 */
[----:B------:R-:W0:Y:S01]  /*06c0*/  LDC.64 R12, c[0x0][0x620] ;  /* 0x00018800ff0c7b82 */ /* 0x000e220000000a00 */
[----:B------:R-:W-:Y:S01]  /*06d0*/  ISETP.NE.U32.AND P0, PT, RZ, UR14, PT ;  /* 0x0000000eff007c0c */ /* 0x000fe2000bf05070 */
[----:B------:R-:W-:Y:S01]  /*06e0*/  ULDC UR13, c[0x0][0x630] ;  /* 0x00018c00000d7ab9 */ /* 0x000fe20000000800 */
[----:B------:R-:W-:Y:S02]  /*06f0*/  R2UR UR4, R10 ;  /* 0x000000000a0472ca */ /* 0x000fe400000e0000 */
[----:B------:R-:W-:Y:S02]  /*0700*/  ISETP.NE.AND.EX P0, PT, RZ, UR15, PT, P0 ;  /* 0x0000000fff007c0c */ /* 0x000fe4000bf05300 */
[----:B------:R-:W-:-:S11]  /*0710*/  R2UR UR5, R14 ;  /* 0x000000000e0572ca */ /* 0x000fd600000e0000 */
[----:B------:R-:W-:Y:S05]  /*0720*/  @!P0 BRA `(.L_x_5) ;  /* 0x0000000000308947 */ /* 0x000fea0003800000 */
[----:B------:R-:W-:Y:S01]  /*0730*/  R2UR UR4, R10 ;  /* 0x000000000a0472ca */ /* 0x000fe200000e0000 */
[----:B------:R-:W-:Y:S01]  /*0740*/  ULDC UR6, c[0x0][0x634] ;  /* 0x00018d0000067ab9 */ /* 0x000fe20000000800 */
[----:B------:R-:W-:-:S11]  /*0750*/  R2UR UR12, R14 ;  /* 0x000000000e0c72ca */ /* 0x000fd600000e0000 */
[----:B------:R-:W-:-:S04]  /*0760*/  UIADD3 UR6, UP0, UR4, UR6, URZ ;  /* 0x0000000604067290 */ /* 0x000fc8000ff1e03f */
[----:B------:R-:W-:-:S04]  /*0770*/  UIADD3.X UR12, URZ, UR12, URZ, UP0, !UPT ;  /* 0x0000000c3f0c7290 */ /* 0x000fc800087fe43f */
[----:B------:R-:W-:-:S04]  /*0780*/  UIMAD.WIDE.U32 UR4, UR12, UR14, URZ ;  /* 0x0000000e0c0472a5 */ /* 0x000fc8000f8e003f */
[----:B------:R-:W-:Y:S02]  /*0790*/  UIMAD.WIDE.U32 UR8, UP0, UR6, UR15, UR4 ;  /* 0x0000000f060872a5 */ /* 0x000fe4000f800004 */
[----:B------:R-:W-:Y:S02]  /*07a0*/  UIMAD.WIDE.U32 UR4, UR6, UR14, URZ ;  /* 0x0000000e060472a5 */ /* 0x000fe4000f8e003f */
[----:B------:R-:W-:Y:S02]  /*07b0*/  UIADD3.X UR11, URZ, URZ, URZ, UP0, !UPT ;  /* 0x0000003f3f0b7290 */ /* 0x000fe400087fe43f */
[----:B------:R-:W-:Y:S01]  /*07c0*/  UIADD3 URZ, UP0, UR5, UR8, URZ ;  /* 0x00000008053f7290 */ /* 0x000fe2000ff1e03f */
[----:B------:R-:W-:-:S03]  /*07d0*/  UMOV UR10, UR9 ;  /* 0x00000009000a7c82 */ /* 0x000fc60008000000 */
[----:B------:R-:W-:-:S12]  /*07e0*/  UIMAD.WIDE.U32.X UR4, UR12, UR15, UR10, UP0 ;  /* 0x0000000f0c0472a5 */ /* 0x000fd800080e040a */
.L_x_5:
[----:B------:R-:W-:Y:S01]  /*07f0*/  USHF.R.U64 UR27, UR4, UR13, UR5 ;  /* 0x0000000d041b7299 */ /* 0x000fe20008001205 */
[----:B------:R-:W1:Y:S01]  /*0800*/  LDC R8, c[0x0][0x618] ;  /* 0x00018600ff087b82 */ /* 0x000e620000000800 */
[----:B------:R-:W-:Y:S01]  /*0810*/  USHF.R.U32.HI UR4, URZ, UR13, UR5 ;  /* 0x0000000d3f047299 */ /* 0x000fe20008011605 */
[----:B------:R-:W-:Y:S01]  /*0820*/  I2FP.F32.U32 R0, R2 ;  /* 0x0000000200007245 */ /* 0x000fe20000201000 */
[----:B------:R-:W-:Y:S01]  /*0830*/  IMAD.MOV.U32 R4, RZ, RZ, R10 ;  /* 0x000000ffff047224 */ /* 0x000fe200078e000a */
[----:B------:R-:W-:Y:S01]  /*0840*/  ULDC UR5, c[0x0][0x150] ;  /* 0x0000540000057ab9 */ /* 0x000fe20000000800 */
[----:B------:R-:W-:Y:S01]  /*0850*/  IADD3 R7, P0, RZ, -UR27, RZ ;  /* 0x8000001bff077c10 */ /* 0x000fe2000ff1e0ff */
[----:B------:R-:W-:Y:S02]  /*0860*/  IMAD.MOV.U32 R5, RZ, RZ, R14 ;  /* 0x000000ffff057224 */ /* 0x000fe400078e000e */
[----:B------:R-:W-:Y:S01]  /*0870*/  FMUL R0, R0, UR5 ;  /* 0x0000000500007c20 */ /* 0x000fe20008400000 */
[----:B------:R-:W2:Y:S01]  /*0880*/  LDC.64 R20, c[0x0][0x640] ;  /* 0x00019000ff147b82 */ /* 0x000ea20000000a00 */
[----:B------:R-:W-:Y:S01]  /*0890*/  IADD3.X R9, RZ, ~UR4, RZ, P0, !PT ;  /* 0x80000004ff097c10 */ /* 0x000fe200087fe4ff */
[----:B0-----:R-:W-:Y:S01]  /*08a0*/  IMAD.WIDE.U32 R4, R7, R12, R4 ;  /* 0x0000000c07047225 */ /* 0x001fe200078e0004 */
[----:B------:R-:W-:-:S02]  /*08b0*/  ULDC UR4, c[0x0][0x154] ;  /* 0x0000550000047ab9 */ /* 0x000fc40000000800 */
[----:B------:R-:W0:Y:S01]  /*08c0*/  F2I.U32.TRUNC.NTZ R0, R0 ;  /* 0x0000000000007305 */ /* 0x000e22000020f000 */
[----:B------:R-:W-:Y:S02]  /*08d0*/  IMAD R6, R9, R12, RZ ;  /* 0x0000000c09067224 */ /* 0x000fe400078e02ff */
[----:B------:R-:W3:Y:S02]  /*08e0*/  LDC R3, c[0x0][0x144] ;  /* 0x00005100ff037b82 */ /* 0x000ee40000000800 */
[----:B------:R-:W-:-:S05]  /*08f0*/  IMAD R7, R7, R13, R6 ;  /* 0x0000000d07077224 */ /* 0x000fca00078e0206 */
[----:B------:R-:W-:Y:S01]  /*0900*/  IADD3 R5, R5, R7, RZ ;  /* 0x0000000705057210 */ /* 0x000fe20007ffe0ff */
[----:B------:R-:W4:Y:S01]  /*0910*/  LDC R10, c[0x0][0x608] ;  /* 0x00018200ff0a7b82 */ /* 0x000f220000000800 */
[----:B------:R-:W-:Y:S02]  /*0920*/  IMAD.MOV.U32 R7, RZ, RZ, -0x1 ;  /* 0xffffffffff077424 */ /* 0x000fe400078e00ff */
[-CC-:B-1----:R-:W-:Y:S01]  /*0930*/  SHF.R.U64 R14, R4, R8.reuse, R5.reuse ;  /* 0x00000008040e7219 */ /* 0x182fe20000001205 */
[----:B0-----:R-:W-:Y:S01]  /*0940*/  IMAD.MOV R6, RZ, RZ, -R0 ;  /* 0x000000ffff067224 */ /* 0x001fe200078e0a00 */
[----:B------:R-:W-:Y:S02]  /*0950*/  I2FP.F32.U32 R4, R11 ;  /* 0x0000000b00047245 */ /* 0x000fe40000201000 */
[----:B------:R-:W-:Y:S01]  /*0960*/  SHF.R.U32.HI R5, RZ, R8, R5 ;  /* 0x00000008ff057219 */ /* 0x000fe20000011605 */
[----:B------:R-:W0:Y:S01]  /*0970*/  LDC R18, c[0x0][0x658] ;  /* 0x00019600ff127b82 */ /* 0x000e220000000800 */
[----:B--2---:R-:W-:Y:S01]  /*0980*/  ISETP.NE.U32.AND P0, PT, R20, RZ, PT ;  /* 0x000000ff1400720c */ /* 0x004fe20003f05070 */
[----:B------:R-:W-:-:S03]  /*0990*/  FMUL R4, R4, UR4 ;  /* 0x0000000404047c20 */ /* 0x000fc60008400000 */
[----:B------:R-:W-:-:S03]  /*09a0*/  ISETP.NE.AND.EX P0, PT, R21, RZ, PT, P0 ;  /* 0x000000ff1500720c */ /* 0x000fc60003f05300 */
[----:B------:R-:W1:Y:S01]  /*09b0*/  LDC R12, c[0x0][0x148] ;  /* 0x00005200ff0c7b82 */ /* 0x000e620000000800 */
[----:B---3--:R-:W-:-:S07]  /*09c0*/  IMAD R0, R3, R6, R2 ;  /* 0x0000000603007224 */ /* 0x008fce00078e0202 */
[----:B------:R-:W2:Y:S01]  /*09d0*/  LDC R16, c[0x0][0x600] ;  /* 0x00018000ff107b82 */ /* 0x000ea20000000800 */
[-CC-:B----4-:R-:W-:Y:S02]  /*09e0*/  SHF.R.U64 R22, R14, R10.reuse, R5.reuse ;  /* 0x0000000a0e167219 */ /* 0x190fe40000001205 */
[----:B------:R-:W-:Y:S02]  /*09f0*/  SHF.R.U32.HI R3, RZ, R10, R5 ;  /* 0x0000000aff037219 */ /* 0x000fe40000011605 */
[----:B------:R3:W4:Y:S01]  /*0a00*/  F2I.U32.TRUNC.NTZ R10, R4 ;  /* 0x00000004000a7305 */ /* 0x000722000020f000 */
[----:B------:R-:W-:Y:S02]  /*0a10*/  MOV R5, 0x1 ;  /* 0x0000000100057802 */ /* 0x000fe40000000f00 */
[----:B------:R-:W1:Y:S01]  /*0a20*/  LDC R15, c[0x0][0x648] ;  /* 0x00019200ff0f7b82 */ /* 0x000e620000000800 */
[-C--:B0-----:R-:W-:Y:S02]  /*0a30*/  SHF.L.U32 R2, R7, R18.reuse, RZ ;  /* 0x0000001207027219 */ /* 0x081fe400000006ff */
[----:B------:R-:W-:-:S02]  /*0a40*/  SHF.R.U64 R24, R22, R18, R3 ;  /* 0x0000001216187219 */ /* 0x000fc40000001203 */
[----:B------:R-:W-:Y:S02]  /*0a50*/  LOP3.LUT R9, RZ, R2, RZ, 0x33, !PT ;  /* 0x00000002ff097212 */ /* 0x000fe400078e33ff */
[-C--:B------:R-:W-:Y:S01]  /*0a60*/  SHF.R.U32.HI R3, RZ, R18.reuse, R3 ;  /* 0x00000012ff037219 */ /* 0x080fe20000011603 */
[----:B------:R-:W0:Y:S01]  /*0a70*/  LDC R17, c[0x0][0x638] ;  /* 0x00018e00ff117b82 */ /* 0x000e220000000800 */
[----:B------:R-:W-:Y:S01]  /*0a80*/  SHF.L.U32 R8, R5, R18, RZ ;  /* 0x0000001205087219 */ /* 0x000fe200000006ff */
[----:B------:R-:W-:-:S06]  /*0a90*/  IMAD.MOV.U32 R2, RZ, RZ, R24 ;  /* 0x000000ffff027224 */ /* 0x000fcc00078e0018 */
[----:B------:R-:W0:Y:S01]  /*0aa0*/  LDC R19, c[0x0][0x610] ;  /* 0x00018400ff137b82 */ /* 0x000e220000000800 */
[----:B---34-:R-:W-:Y:S05]  /*0ab0*/  @!P0 BRA `(.L_x_6) ;  /* 0x0000000000288947 */ /* 0x018fea0003800000 */
[----:B------:R-:W3:Y:S02]  /*0ac0*/  LDC R7, c[0x0][0x64c] ;  /* 0x00019300ff077b82 */ /* 0x000ee40000000800 */
[----:B---3--:R-:W-:-:S05]  /*0ad0*/  IADD3 R7, P0, R24, R7, RZ ;  /* 0x0000000718077210 */ /* 0x008fca0007f1e0ff */
[----:B------:R-:W-:-:S04]  /*0ae0*/  IMAD.X R13, RZ, RZ, R3, P0 ;  /* 0x000000ffff0d7224 */ /* 0x000fc800000e0603 */
[----:B------:R-:W-:-:S04]  /*0af0*/  IMAD.WIDE.U32 R2, R13, R20, RZ ;  /* 0x000000140d027225 */ /* 0x000fc800078e00ff */
[----:B------:R-:W-:-:S04]  /*0b00*/  IMAD.WIDE.U32 R4, P0, R7, R21, R2 ;  /* 0x0000001507047225 */ /* 0x000fc80007800002 */
[----:B------:R-:W-:Y:S01]  /*0b10*/  IMAD.WIDE.U32 R2, R7, R20, RZ ;  /* 0x0000001407027225 */ /* 0x000fe200078e00ff */
[----:B------:R-:W-:-:S03]  /*0b20*/  IADD3.X R7, RZ, RZ, RZ, P0, !PT ;  /* 0x000000ffff077210 */ /* 0x000fc600007fe4ff */
[----:B------:R-:W-:Y:S01]  /*0b30*/  IMAD.MOV.U32 R6, RZ, RZ, R5 ;  /* 0x000000ffff067224 */ /* 0x000fe200078e0005 */
[----:B------:R-:W-:-:S05]  /*0b40*/  IADD3 RZ, P0, R3, R4, RZ ;  /* 0x0000000403ff7210 */ /* 0x000fca0007f1e0ff */
[----:B------:R-:W-:-:S08]  /*0b50*/  IMAD.WIDE.U32.X R2, R13, R21, R6, P0 ;  /* 0x000000150d027225 */ /* 0x000fd000000e0406 */
.L_x_6:
[----:B-1----:R-:W-:Y:S01]  /*0b60*/  SHF.R.U64 R2, R2, R15, R3 ;  /* 0x0000000f02027219 */ /* 0x002fe20000001203 */
[----:B------:R-:W-:Y:S01]  /*0b70*/  IMAD.MOV R10, RZ, RZ, -R10 ;  /* 0x000000ffff0a7224 */ /* 0x000fe200078e0a0a */
[----:B------:R-:W-:Y:S02]  /*0b80*/  LOP3.LUT R9, R22, R9, RZ, 0xc0, !PT ;  /* 0x0000000916097212 */ /* 0x000fe400078ec0ff */
[----:B--2---:R-:W-:Y:S01]  /*0b90*/  IADD3 R3, R16, -0x1, RZ ;  /* 0xffffffff10037810 */ /* 0x004fe20007ffe0ff */
[----:B------:R-:W-:Y:S02]  /*0ba0*/  IMAD.MOV R4, RZ, RZ, -R2 ;  /* 0x000000ffff047224 */ /* 0x000fe400078e0a02 */
[----:B------:R-:W-:Y:S01]  /*0bb0*/  @P4 IMAD R0, R12, R10, R11 ;  /* 0x0000000a0c004224 */ /* 0x000fe200078e020b */
[----:B------:R-:W-:Y:S01]  /*0bc0*/  LOP3.LUT R14, R14, R3, RZ, 0xc0, !PT ;  /* 0x000000030e0e7212 */ /* 0x000fe200078ec0ff */
[----:B------:R-:W-:Y:S02]  /*0bd0*/  IMAD R9, R8, R2, R9 ;  /* 0x0000000208097224 */ /* 0x000fe400078e0209 */
[----:B0-----:R-:W-:-:S02]  /*0be0*/  IMAD R3, R4, R17, R24 ;  /* 0x0000001104037224 */ /* 0x001fc400078e0218 */
[----:B------:R-:W-:Y:S02]  /*0bf0*/  IMAD R2, R9, R19, R0 ;  /* 0x0000001309027224 */ /* 0x000fe400078e0200 */
[----:B------:R-:W-:Y:S02]  /*0c00*/  IMAD R3, R3, R16, R14 ;  /* 0x0000001003037224 */ /* 0x000fe400078e020e */
[----:B------:R-:W-:-:S03]  /*0c10*/  IMAD.MOV.U32 R0, RZ, RZ, 0x1 ;  /* 0x00000001ff007424 */ /* 0x000fc600078e00ff */
[----:B------:R-:W-:Y:S02]  /*0c20*/  SEL R4, R3, R2, !P4 ;  /* 0x0000000203047207 */ /* 0x000fe40006000000 */
[----:B------:R-:W-:-:S03]  /*0c30*/  SEL R2, R2, R3, !P4 ;  /* 0x0000000302027207 */ /* 0x000fc60006000000 */
[----:B------:R0:W-:Y:S04]  /*0c40*/  STL [R1+0xc5c], R4 ;  /* 0x000c5c0401007387 */ /* 0x0001e80000100800 */
[----:B------:R0:W-:Y:S02]  /*0c50*/  STL [R1+0xc58], R2 ;  /* 0x000c580201007387 */ /* 0x0001e40000100800 */
.L_x_4:
[----:B------:R-:W-:-:S08]  /*0c60*/  NOP ;  /* 0x0000000000007918 */ /* 0x000fd00000000000 */
[----:B------:R-:W1:Y:S02]  /*0c70*/  USETMAXREG.TRY_ALLOC.CTAPOOL UP0, 0xf0 ;  /* 0x000000f0000079c8 */ /* 0x000e640008000600 */
[----:B-1----:R-:W-:-:S13]  /*0c80*/  PLOP3.LUT P0, PT, PT, PT, UP0, 0x80, 0x0 ;  /* 0x000000000000781c */ /* 0x002fda0003f0f008 */
[----:B------:R-:W-:Y:S05]  /*0c90*/  @!P0 BRA `(.L_x_4) ;  /* 0xfffffffc00f08947 */ /* 0x000fea000383ffff */
[----:B------:R-:W-:Y:S01]  /*0ca0*/  ULDC.64 UR4, c[0x0][0x598] ;  /* 0x0001660000047ab9 */ /* 0x000fe20000000a00 */
[----:B------:R-:W-:Y:S01]  /*0cb0*/  ULDC.64 UR30, c[0x0][0x208] ;  /* 0x00008200001e7ab9 */ /* 0x000fe20000000a00 */
[----:B------:R-:W-:-:S04]  /*0cc0*/  ISETP.NE.U32.AND P0, PT, RZ, UR4, PT ;  /* 0x00000004ff007c0c */ /* 0x000fc8000bf05070 */
[----:B------:R-:W-:-:S13]  /*0cd0*/  ISETP.NE.AND.EX P0, PT, RZ, UR5, PT, P0 ;  /* 0x00000005ff007c0c */ /* 0x000fda000bf05300 */
[----:B------:R-:W-:Y:S05]  /*0ce0*/  @!P0 BRA `(.L_x_7) ;  /* 0x0000000000208947 */ /* 0x000fea0003800000 */
[----:B0-----:R-:W0:Y:S02]  /*0cf0*/  LDC.64 R2, c[0x0][0x598] ;  /* 0x00016600ff027b82 */ /* 0x001e240000000a00 */
[----:B0-----:R-:W2:Y:S02]  /*0d00*/  LDG.E.64 R2, desc[UR30][R2.64] ;  /* 0x0000001e02027981 */ /* 0x001ea4000c1e1b00 */
[----:B--2---:R-:W-:-:S04]  /*0d10*/  ISETP.NE.U32.AND P0, PT, R2, RZ, PT ;  /* 0x000000ff0200720c */ /* 0x004fc80003f05070 */
[----:B------:R-:W-:-:S13]  /*0d20*/  ISETP.NE.AND.EX P0, PT, R3, RZ, PT, P0 ;  /* 0x000000ff0300720c */ /* 0x000fda0003f05300 */
[----:B------:R-:W-:Y:S05]  /*0d30*/  @!P0 BRA `(.L_x_7) ;  /* 0x00000000000c8947 */ /* 0x000fea0003800000 */
[----:B------:R-:W2:Y:S02]  /*0d40*/  LD.E R2, desc[UR30][R2.64] ;  /* 0x0000001e02027980 */ /* 0x000ea4000c101900 */
[----:B--2---:R-:W-:Y:S01]  /*0d50*/  R2UR UR26, R2 ;  /* 0x00000000021a72ca */ /* 0x004fe200000e0000 */
[----:B------:R-:W-:-:S14]  /*0d60*/  BRA `(.L_x_8) ;  /* 0x0000000000247947 */ /* 0x000fdc0003800000 */
.L_x_7:
[----:B------:R-:W-:Y:S02]  /*0d70*/  ULDC.64 UR4, c[0x0][0x588] ;  /* 0x0001620000047ab9 */ /* 0x000fe40000000a00 */
[----:B------:R-:W-:-:S04]  /*0d80*/  ISETP.NE.U32.AND P0, PT, RZ, UR4, PT ;  /* 0x00000004ff007c0c */ /* 0x000fc8000bf05070 */
[----:B------:R-:W-:-:S13]  /*0d90*/  ISETP.NE.AND.EX P0, PT, RZ, UR5, PT, P0 ;  /* 0x00000005ff007c0c */ /* 0x000fda000bf05300 */
[----:B------:R-:W-:Y:S05]  /*0da0*/  @!P0 BRA `(.L_x_9) ;  /* 0x0000000000108947 */ /* 0x000fea0003800000 */
[----:B0-----:R-:W0:Y:S02]  /*0db0*/  LDC.64 R2, c[0x0][0x588] ;  /* 0x00016200ff027b82 */ /* 0x001e240000000a00 */
[----:B0-----:R-:W2:Y:S02]  /*0dc0*/  LDG.E R2, desc[UR30][R2.64] ;  /* 0x0000001e02027981 */ /* 0x001ea4000c1e1900 */
[----:B--2---:R-:W-:Y:S01]  /*0dd0*/  R2UR UR26, R2 ;  /* 0x00000000021a72ca */ /* 0x004fe200000e0000 */
[----:B------:R-:W-:-:S14]  /*0de0*/  BRA `(.L_x_8) ;  /* 0x0000000000047947 */ /* 0x000fdc0003800000 */
.L_x_9:
[----:B------:R-:W-:-:S05]  /*0df0*/  ULDC UR26, c[0x0][0x580] ;  /* 0x00016000001a7ab9 */ /* 0x000fca0000000800 */
.L_x_8:
[----:B------:R-:W-:Y:S02]  /*0e00*/  ULDC.64 UR4, c[0x0][0x5a0] ;  /* 0x0001680000047ab9 */ /* 0x000fe40000000a00 */
        /* <DEDUP_REMOVED lines=11> */
.L_x_10:
        /* <DEDUP_REMOVED lines=8> */
.L_x_12:
[----:B------:R-:W-:-:S05]  /*0f40*/  ULDC UR25, c[0x0][0x584] ;  /* 0x0001610000197ab9 */ /* 0x000fca0000000800 */
.L_x_11:
[----:B------:R-:W-:-:S13]  /*0f50*/  LOP3.LUT P0, RZ, R0, 0xff, RZ, 0xc0, !PT ;  /* 0x000000ff00ff7812 */ /* 0x000fda000780c0ff */
[----:B------:R-:W-:Y:S05]  /*0f60*/  @!P0 EXIT ;  /* 0x000000000000894d */ /* 0x000fea0003800000 */
[----:B------:R-:W-:Y:S01]  /*0f70*/  ULDC UR4, c[0x0][0x28c] ;  /* 0x0000a30000047ab9 */ /* 0x000fe20000000800 */
[----:B------:R-:W-:Y:S02]  /*0f80*/  ULOP3.LUT UR8, UR7, 0x1, URZ, 0xfc, !UPT ;  /* 0x0000000107087892 */ /* 0x000fe4000f8efc3f */
[----:B------:R-:W-:-:S04]  /*0f90*/  UIADD3 UR4, UR4, 0x7f, URZ ;  /* 0x0000007f04047890 */ /* 0x000fc8000fffe03f */
[----:B------:R-:W-:-:S04]  /*0fa0*/  USHF.R.S32.HI UR5, URZ, 0x1f, UR4 ;  /* 0x0000001f3f057899 */ /* 0x000fc80008011404 */
[----:B------:R-:W-:-:S03]  /*0fb0*/  ULEA.HI UR5, UR5, UR4, URZ, 0x7 ;  /* 0x0000000405057291 */ /* 0x000fc6000f8f383f */
[----:B------:R-:W-:Y:S01]  /*0fc0*/  UMOV UR4, URZ ;  /* 0x0000003f00047c82 */ /* 0x000fe20008000000 */
[----:B------:R-:W-:-:S03]  /*0fd0*/  USHF.R.S32.HI UR24, URZ, 0x7, UR5 ;  /* 0x000000073f187899 */ /* 0x000fc60008011405 */
[----:B------:R-:W-:-:S09]  /*0fe0*/  UMOV UR5, URZ ;  /* 0x0000003f00057c82 */ /* 0x000fd20008000000 */
.L_x_1061:
[----:B------:R-:W-:Y:S01]  /*0ff0*/  STL [R1+0xc4c], RZ ;  /* 0x000c4cff01007387 */ /* 0x000fe20000100800 */
[----:B-1----:R-:W1:Y:S01]  /*1000*/  S2UR UR13, SR_CgaCtaId ;  /* 0x00000000000d79c3 */ /* 0x002e620000008800 */
[----:B------:R-:W-:Y:S01]  /*1010*/  UMOV UR12, 0x400 ;  /* 0x00000400000c7882 */ /* 0x000fe20000000000 */
[----:B------:R-:W-:Y:S01]  /*1020*/  UMOV UR6, URZ ;  /* 0x0000003f00067c82 */ /* 0x000fe20008000000 */
[----:B------:R-:W-:Y:S01]  /*1030*/  STL [R1+0xc48], RZ ;  /* 0x000c48ff01007387 */ /* 0x000fe20000100800 */
[----:B------:R-:W-:Y:S01]  /*1040*/  UMOV UR16, URZ ;  /* 0x0000003f00107c82 */ /* 0x000fe20008000000 */
[----:B------:R-:W-:Y:S01]  /*1050*/  UMOV UR17, URZ ;  /* 0x0000003f00117c82 */ /* 0x000fe20008000000 */
[----:B------:R-:W-:Y:S01]  /*1060*/  UMOV UR11, UR5 ;  /* 0x00000005000b7c82 */ /* 0x000fe20008000000 */
[----:B------:R-:W-:Y:S01]  /*1070*/  STL [R1+0xc44], RZ ;  /* 0x000c44ff01007387 */ /* 0x000fe20000100800 */
[----:B0-----:R-:W0:Y:S01]  /*1080*/  LDC R2, c[0x0][0x28c] ;  /* 0x0000a300ff027b82 */ /* 0x001e220000000800 */
[----:B------:R-:W-:Y:S01]  /*1090*/  UMOV UR14, UR4 ;  /* 0x00000004000e7c82 */ /* 0x000fe20008000000 */
[----:B------:R-:W-:Y:S01]  /*10a0*/  CS2R R236, SRZ ;  /* 0x0000000000ec7805 */ /* 0x000fe2000001ff00 */
[----:B------:R-:W-:Y:S01]  /*10b0*/  STL [R1+0xc40], RZ ;  /* 0x000c40ff01007387 */ /* 0x000fe20000100800 */
[----:B------:R-:W-:-:S02]  /*10c0*/  CS2R R234, SRZ ;  /* 0x0000000000ea7805 */ /* 0x000fc4000001ff00 */
[----:B------:R-:W-:Y:S02]  /*10d0*/  CS2R R232, SRZ ;  /* 0x0000000000e87805 */ /* 0x000fe4000001ff00 */
[----:B------:R-:W-:Y:S01]  /*10e0*/  CS2R R230, SRZ ;  /* 0x0000000000e67805 */ /* 0x000fe2000001ff00 */
[----:B------:R-:W-:Y:S01]  /*10f0*/  STL [R1+0xc3c], RZ ;  /* 0x000c3cff01007387 */ /* 0x000fe20000100800 */
[----:B------:R-:W-:Y:S02]  /*1100*/  CS2R R228, SRZ ;  /* 0x0000000000e47805 */ /* 0x000fe4000001ff00 */
[----:B------:R-:W-:Y:S02]  /*1110*/  CS2R R226, SRZ ;  /* 0x0000000000e27805 */ /* 0x000fe4000001ff00 */
[----:B------:R-:W-:Y:S01]  /*1120*/  CS2R R224, SRZ ;  /* 0x0000000000e07805 */ /* 0x000fe2000001ff00 */
[----:B------:R-:W-:Y:S01]  /*1130*/  STL [R1+0xc38], RZ ;  /* 0x000c38ff01007387 */ /* 0x000fe20000100800 */
[----:B------:R-:W-:-:S02]  /*1140*/  CS2R R222, SRZ ;  /* 0x0000000000de7805 */ /* 0x000fc4000001ff00 */
[----:B------:R-:W-:Y:S02]  /*1150*/  CS2R R220, SRZ ;  /* 0x0000000000dc7805 */ /* 0x000fe4000001ff00 */
[----:B------:R-:W-:Y:S01]  /*1160*/  CS2R R218, SRZ ;  /* 0x0000000000da7805 */ /* 0x000fe2000001ff00 */
[----:B------:R-:W-:Y:S01]  /*1170*/  STL [R1+0xc34], RZ ;  /* 0x000c34ff01007387 */ /* 0x000fe20000100800 */
[----:B-1----:R-:W-:Y:S01]  /*1180*/  ULEA UR12, UR13, UR12, 0x18 ;  /* 0x0000000c0d0c7291 */ /* 0x002fe2000f8ec03f */
[----:B------:R-:W-:Y:S02]  /*1190*/  CS2R R216, SRZ ;  /* 0x0000000000d87805 */ /* 0x000fe4000001ff00 */
[----:B------:R-:W-:Y:S01]  /*11a0*/  CS2R R214, SRZ ;  /* 0x0000000000d67805 */ /* 0x000fe2000001ff00 */
[----:B------:R-:W-:Y:S01]  /*11b0*/  STL [R1+0xc30], RZ ;  /* 0x000c30ff01007387 */ /* 0x000fe20000100800 */
[----:B------:R-:W-:Y:S02]  /*11c0*/  CS2R R212, SRZ ;  /* 0x0000000000d47805 */ /* 0x000fe4000001ff00 */
[----:B------:R-:W-:-:S02]  /*11d0*/  CS2R R210, SRZ ;  /* 0x0000000000d27805 */ /* 0x000fc4000001ff00 */
[----:B------:R-:W-:Y:S01]  /*11e0*/  CS2R R208, SRZ ;  /* 0x0000000000d07805 */ /* 0x000fe2000001ff00 */
[----:B------:R-:W-:Y:S01]  /*11f0*/  STL [R1+0xc2c], RZ ;  /* 0x000c2cff01007387 */ /* 0x000fe20000100800 */
[----:B0-----:R-:W-:Y:S02]  /*1200*/  ISETP.GE.AND P0, PT, R2, 0x1, PT ;  /* 0x000000010200780c */ /* 0x001fe40003f06270 */
[----:B------:R-:W-:Y:S02]  /*1210*/  CS2R R206, SRZ ;  /* 0x0000000000ce7805 */ /* 0x000fe4000001ff00 */
[----:B------:R-:W-:Y:S01]  /*1220*/  CS2R R204, SRZ ;  /* 0x0000000000cc7805 */ /* 0x000fe2000001ff00 */
[----:B------:R-:W-:Y:S01]  /*1230*/  STL [R1+0xc28], RZ ;  /* 0x000c28ff01007387 */ /* 0x000fe20000100800 */
[----:B------:R-:W-:Y:S02]  /*1240*/  CS2R R202, SRZ ;  /* 0x0000000000ca7805 */ /* 0x000fe4000001ff00 */
[----:B------:R-:W-:-:S02]  /*1250*/  CS2R R200, SRZ ;  /* 0x0000000000c87805 */ /* 0x000fc4000001ff00 */
[----:B------:R-:W-:Y:S01]  /*1260*/  CS2R R198, SRZ ;  /* 0x0000000000c67805 */ /* 0x000fe2000001ff00 */
[----:B------:R-:W-:Y:S01]  /*1270*/  STL [R1+0xc24], RZ ;  /* 0x000c24ff01007387 */ /* 0x000fe20000100800 */
[----:B------:R-:W-:Y:S02]  /*1280*/  CS2R R196, SRZ ;  /* 0x0000000000c47805 */ /* 0x000fe4000001ff00 */
        /* <DEDUP_REMOVED lines=40> */
[----:B---3--:R-:W-:Y:S02]  /*1510*/  CS2R R6, SRZ ;  /* 0x0000000000067805 */ /* 0x008fe4000001ff00 */
        /* <DEDUP_REMOVED lines=87> */
[----:B------:R-:W-:Y:S01]  /*1a90*/  CS2R R150, SRZ ;  /* 0x0000000000967805 */ /* 0x000fe2000001ff00 */
[----:B------:R-:W-:Y:S04]  /*1aa0*/  STL [R1+0xba0], RZ ;  /* 0x000ba0ff01007387 */ /* 0x000fe80000100800 */
        /* <DEDUP_REMOVED lines=616> */
[----:B------:R-:W-:Y:S04]  /*4130*/  STL [R1], RZ ;  /* 0x000000ff01007387 */ /* 0x000fe80000100800 */
        /* <DEDUP_REMOVED lines=39> */
[----:B------:R-:W-:Y:S01]  /*43b0*/  STL [R1+0xa0], RZ ;  /* 0x0000a0ff01007387 */ /* 0x000fe20000100800 */
[----:B------:R-:W0:Y:S03]  /*43c0*/  S2R R0, SR_TID.X ;  /* 0x0000000000007919 */ /* 0x000e260000002100 */
        /* <DEDUP_REMOVED lines=8> */
[----:B0-----:R-:W-:-:S03]  /*4450*/  LOP3.LUT R0, R0, 0x80, RZ, 0xc0, !PT ;  /* 0x0000008000007812 */ /* 0x001fc600078ec0ff */
[----:B------:R-:W-:Y:S01]  /*4460*/  STL [R1+0xc4], RZ ;  /* 0x0000c4ff01007387 */ /* 0x000fe20000100800 */
[----:B------:R-:W-:-:S03]  /*4470*/  SHF.R.U32.HI R0, RZ, 0x7, R0 ;  /* 0x00000007ff007819 */ /* 0x000fc60000011600 */
        /* <DEDUP_REMOVED lines=33> */
[----:B------:R-:W0:Y:S04]  /*4690*/  SHFL.IDX PT, R0, R0, RZ, 0x1f ;  /* 0x00001fff00007589 */ /* 0x000e2800000e0000 */
[----:B------:R1:W-:Y:S04]  /*46a0*/  STL [R1+0x14c], RZ ;  /* 0x00014cff01007387 */ /* 0x0003e80000100800 */
[----:B------:R1:W-:Y:S04]  /*46b0*/  STL [R1+0x150], RZ ;  /* 0x000150ff01007387 */ /* 0x0003e80000100800 */
[----:B------:R1:W-:Y:S04]  /*46c0*/  STL [R1+0x154], RZ ;  /* 0x000154ff01007387 */ /* 0x0003e80000100800 */
[----:B------:R1:W-:Y:S04]  /*46d0*/  STL [R1+0x158], RZ ;  /* 0x000158ff01007387 */ /* 0x0003e80000100800 */
[----:B------:R1:W-:Y:S04]  /*46e0*/  STL [R1+0x15c], RZ ;  /* 0x00015cff01007387 */ /* 0x0003e80000100800 */
[----:B------:R1:W-:Y:S01]  /*46f0*/  STL [R1+0x160], RZ ;  /* 0x000160ff01007387 */ /* 0x0003e20000100800 */
[----:B0-----:R-:W-:-:S03]  /*4700*/  R2UR UR9, R0 ;  /* 0x00000000000972ca */ /* 0x001fc600000e0000 */
[----:B------:R1:W-:Y:S04]  /*4710*/  STL [R1+0x164], RZ ;  /* 0x000164ff01007387 */ /* 0x0003e80000100800 */
[----:B------:R1:W-:Y:S04]  /*4720*/  STL [R1+0x168], RZ ;  /* 0x000168ff01007387 */ /* 0x0003e80000100800 */
[----:B------:R1:W-:Y:S02]  /*4730*/  STL [R1+0x16c], RZ ;  /* 0x00016cff01007387 */ /* 0x0003e40000100800 */
[----:B------:R-:W-:-:S02]  /*4740*/  ULEA.HI UR10, UR9, UR9, URZ, 0x1 ;  /* 0x00000009090a7291 */ /* 0x000fc4000f8f083f */
[----:B------:R1:W-:Y:S02]  /*4750*/  STL [R1+0x170], RZ ;  /* 0x000170ff01007387 */ /* 0x0003e40000100800 */
[----:B------:R-:W-:Y:S02]  /*4760*/  ULOP3.LUT UR10, UR10, 0x7fffe, URZ, 0xc0, !UPT ;  /* 0x0007fffe0a0a7892 */ /* 0x000fe4000f8ec03f */
[----:B------:R1:W-:Y:S02]  /*4770*/  STL [R1+0x174], RZ ;  /* 0x000174ff01007387 */ /* 0x0003e40000100800 */
[----:B------:R-:W-:Y:S02]  /*4780*/  UIADD3 UR10, UR9, -UR10, URZ ;  /* 0x8000000a090a7290 */ /* 0x000fe4000fffe03f */
[----:B------:R1:W-:Y:S02]  /*4790*/  STL [R1+0x178], RZ ;  /* 0x000178ff01007387 */ /* 0x0003e40000100800 */
[----:B------:R-:W-:-:S02]  /*47a0*/  ULEA UR10, UR10, UR12, 0xd ;  /* 0x0000000c0a0a7291 */ /* 0x000fc4000f8e683f */
[----:B------:R1:W-:Y:S02]  /*47b0*/  STL [R1+0x17c], RZ ;  /* 0x00017cff01007387 */ /* 0x0003e40000100800 */
[----:B------:R-:W-:Y:S02]  /*47c0*/  UIADD3 UR10, UR10, 0x100, URZ ;  /* 0x000001000a0a7890 */ /* 0x000fe4000fffe03f */
[----:B------:R1:W-:Y:S02]  /*47d0*/  STL [R1+0x180], RZ ;  /* 0x000180ff01007387 */ /* 0x0003e40000100800 */
[----:B------:R-:W-:Y:S02]  /*47e0*/  USHF.R.U32.HI UR10, URZ, 0x4, UR10 ;  /* 0x000000043f0a7899 */ /* 0x000fe4000801160a */
[----:B------:R1:W-:Y:S02]  /*47f0*/  STL [R1+0x184], RZ ;  /* 0x000184ff01007387 */ /* 0x0003e40000100800 */
[----:B------:R-:W-:-:S02]  /*4800*/  ULOP3.LUT UR13, UR10, 0x3fff, URZ, 0xc0, !UPT ;  /* 0x00003fff0a0d7892 */ /* 0x000fc4000f8ec03f */
[----:B------:R1:W-:Y:S04]  /*4810*/  STL [R1+0x188], RZ ;  /* 0x000188ff01007387 */ /* 0x0003e80000100800 */
        /* <DEDUP_REMOVED lines=28> */
[----:B------:R1:W-:Y:S01]  /*49e0*/  STL [R1+0x1fc], RZ ;  /* 0x0001fcff01007387 */ /* 0x0003e20000100800 */
[----:B------:R-:W-:Y:S05]  /*49f0*/  @!P0 BRA `(.L_x_13) ;  /* 0x0000011800308947 */ /* 0x000fea0003800000 */
[----:B------:R-:W-:-:S06]  /*4a00*/  UISETP.NE.AND UP0, UPT, UR8, 0x3, UPT ;  /* 0x000000030800788c */ /* 0x000fcc000bf05270 */
[----:B------:R-:W-:-:S13]  /*4a10*/  PLOP3.LUT P1, PT, PT, PT, UP0, 0x80, 0x0 ;  /* 0x000000000000781c */ /* 0x000fda0003f2f008 */
[----:B------:R-:W-:Y:S05]  /*4a20*/  @!P1 BRA `(.L_x_14) ;  /* 0x0000000000049947 */ /* 0x000fea0003800000 */
[----:B------:R-:W-:Y:S01]  /*4a30*/  BPT.TRAP 0x1 ;  /* 0x000000040000795c */ /* 0x000fe20000300000 */
.L_x_14:
[----:B------:R-:W-:Y:S01]  /*4a40*/  ULEA UR6, UR5, UR12, 0x3 ;  /* 0x0000000c05067291 */ /* 0x000fe2000f8e183f */
[----:B------:R-:W-:-:S04]  /*4a50*/  MOV R0, UR4 ;  /* 0x0000000400007c02 */ /* 0x000fc80008000f00 */
[----:B------:R-:W-:-:S04]  /*4a60*/  SHF.L.U32 R0, R0, 0x1f, RZ ;  /* 0x0000001f00007819 */ /* 0x000fc800000006ff */
[----:B------:R0:W2:Y:S01]  /*4a70*/  SYNCS.PHASECHK.TRANS64.TRYWAIT P0, [UR6], R0 ;  /* 0x00000000ff0075a7 */ /* 0x0000a20008000146 */
[----:B------:R-:W-:Y:S05]  /*4a80*/  @!P1 BRA `(.L_x_15) ;  /* 0x0000000000049947 */ /* 0x000fea0003800000 */
[----:B------:R-:W-:Y:S01]  /*4a90*/  BPT.TRAP 0x1 ;  /* 0x000000040000795c */ /* 0x000fe20000300000 */
.L_x_15:
[----:B--2---:R-:W-:Y:S05]  /*4aa0*/  @P0 BRA `(.L_x_16) ;  /* 0x0000000000080947 */ /* 0x004fea0003800000 */
[----:B------:R-:W2:Y:S02]  /*4ab0*/  SYNCS.PHASECHK.TRANS64.TRYWAIT P0, [UR6], R0 ;  /* 0x00000000ff0075a7 */ /* 0x000ea40008000146 */
[----:B--2---:R-:W-:Y:S05]  /*4ac0*/  @!P0 BRA `(.L_x_17) ;  /* 0x0000057000588947 */ /* 0x004fea0003800000 */
.L_x_16:
[----:B------:R-:W-:Y:S01]  /*4ad0*/  UIADD3 UR6, UR12, 0xc100, URZ ;  /* 0x0000c1000c067890 */ /* 0x000fe2000fffe03f */
[----:B------:R-:W-:Y:S01]  /*4ae0*/  WARPGROUP.ARRIVE ;  /* 0x00000000000079c5 */ /* 0x000fe20000000000 */
[----:B------:R-:W-:Y:S02]  /*4af0*/  ULOP3.LUT UR9, UR13, 0x10000, URZ, 0xfc, !UPT ;  /* 0x000100000d097892 */ /* 0x000fe4000f8efc3f */
[----:B------:R-:W-:Y:S02]  /*4b00*/  USHF.R.U32.HI UR6, URZ, 0x4, UR6 ;  /* 0x000000043f067899 */ /* 0x000fe40008011606 */
[----:B------:R-:W-:Y:S02]  /*4b10*/  UIMAD UR9, UR5, 0x600, UR9 ;  /* 0x00000600050978a4 */ /* 0x000fe4000f8e0209 */
[----:B------:R-:W-:Y:S01]  /*4b20*/  ULOP3.LUT UR6, UR6, 0x3fff, URZ, 0xc0, !UPT ;  /* 0x00003fff06067892 */ /* 0x000fe2000f8ec03f */
[----:B------:R-:W-:Y:S01]  /*4b30*/  UMOV UR21, 0x40000040 ;  /* 0x4000004000157882 */ /* 0x000fe20000000000 */
[----:B------:R-:W-:-:S02]  /*4b40*/  UMOV UR23, 0x40000040 ;  /* 0x4000004000177882 */ /* 0x000fc40000000000 */
[----:B------:R-:W-:Y:S01]  /*4b50*/  ULOP3.LUT UR6, UR6, 0x10000, URZ, 0xfc, !UPT ;  /* 0x0001000006067892 */ /* 0x000fe2000f8efc3f */
[----:B------:R-:W-:Y:S01]  /*4b60*/  UMOV UR20, UR9 ;  /* 0x0000000900147c82 */ /* 0x000fe20008000000 */
[----:B------:R-:W-:Y:S02]  /*4b70*/  UMOV UR17, UR21 ;  /* 0x0000001500117c82 */ /* 0x000fe40008000000 */
[----:B------:R-:W-:Y:S01]  /*4b80*/  ULEA UR10, UR5, UR6, 0xc ;  /* 0x00000006050a7291 */ /* 0x000fe2000f8e603f */
[----:B------:R-:W-:Y:S01]  /*4b90*/  UMOV UR16, UR20 ;  /* 0x0000001400107c82 */ /* 0x000fe20008000000 */
[----:B------:R-:W-:Y:S02]  /*4ba0*/  UMOV UR19, 0x40000040 ;  /* 0x4000004000137882 */ /* 0x000fe40000000000 */
[----:B------:R-:W-:-:S03]  /*4bb0*/  UIADD3 UR18, UR10, 0x800, URZ ;  /* 0x000008000a127890 */ /* 0x000fc6000fffe03f */
[----:B------:R-:W-:Y:S02]  /*4bc0*/  UMOV UR22, UR10 ;  /* 0x0000000a00167c82 */ /* 0x000fe40008000000 */
[----:B------:R-:W-:Y:S03]  /*4bd0*/  QGMMA.64x256x32.F32.E4M3.E4M3 R24, gdesc[UR20], RZ, !UPT, gsb0 ;  /* 0x03e00000141879f3 */ /* 0x000fe6000c0008ff */
[----:B------:R-:W-:Y:S02]  /*4be0*/  WARPGROUP.DEPBAR.LE gsb0, 0x0 ;  /* 0x00008000000079c5 */ /* 0x000fe40000010000 */
[----:B------:R-:W-:Y:S01]  /*4bf0*/  STL.64 [R1+0x400], R24 ;  /* 0x0004001801007387 */ /* 0x000fe20000100a00 */
[----:B------:R-:W-:Y:S01]  /*4c00*/  IMAD.MOV.U32 R235, RZ, RZ, R45 ;  /* 0x000000ffffeb7224 */ /* 0x000fe200078e002d */
[----:B------:R-:W-:Y:S01]  /*4c10*/  MOV R233, R47 ;  /* 0x0000002f00e97202 */ /* 0x000fe20000000f00 */
[----:B------:R-:W-:Y:S01]  /*4c20*/  IMAD.MOV.U32 R234, RZ, RZ, R46 ;  /* 0x000000ffffea7224 */ /* 0x000fe200078e002e */
        /* <DEDUP_REMOVED lines=84> */
[----:B--2---:R-:W-:Y:S01]  /*5170*/  MOV R3, R149 ;  /* 0x0000009500037202 */ /* 0x004fe20000000f00 */
[----:B------:R-:W-:Y:S01]  /*5180*/  IMAD.MOV.U32 R195, RZ, RZ, R111 ;  /* 0x000000ffffc37224 */ /* 0x000fe200078e006f */
[----:B------:R2:W-:Y:S01]  /*5190*/  STL [R1+0x450], R44 ;  /* 0x0004502c01007387 */ /* 0x0005e20000100800 */
[----:B------:R-:W-:-:S02]  /*51a0*/  IMAD.MOV.U32 R196, RZ, RZ, R112 ;  /* 0x000000ffffc47224 */ /* 0x000fc400078e0070 */
[----:B------:R-:W-:Y:S02]  /*51b0*/  IMAD.MOV.U32 R198, RZ, RZ, R114 ;  /* 0x000000ffffc67224 */ /* 0x000fe400078e0072 */
[----:B------:R-:W-:Y:S02]  /*51c0*/  IMAD.MOV.U32 R199, RZ, RZ, R115 ;  /* 0x000000ffffc77224 */ /* 0x000fe400078e0073 */
[----:B------:R-:W-:Y:S02]  /*51d0*/  IMAD.MOV.U32 R201, RZ, RZ, R117 ;  /* 0x000000ffffc97224 */ /* 0x000fe400078e0075 */
[----:B------:R-:W-:Y:S02]  /*51e0*/  IMAD.MOV.U32 R202, RZ, RZ, R118 ;  /* 0x000000ffffca7224 */ /* 0x000fe400078e0076 */
[----:B------:R-:W-:Y:S02]  /*51f0*/  IMAD.MOV.U32 R204, RZ, RZ, R120 ;  /* 0x000000ffffcc7224 */ /* 0x000fe400078e0078 */
        /* <DEDUP_REMOVED lines=20> */
[----:B0-----:R-:W-:Y:S02]  /*5340*/  IMAD.MOV.U32 R0, RZ, RZ, R151 ;  /* 0x000000ffff007224 */ /* 0x001fe400078e0097 */
[----:B--2---:R-:W-:-:S06]  /*5350*/  WARPGROUP.ARRIVE ;  /* 0x00000000000079c5 */ /* 0x004fcc0000000000 */
[----:B------:R-:W-:Y:S01]  /*5360*/  QGMMA.64x256x32.F32.E4M3.E4M3 R24, gdesc[UR16], RZ, !UPT, gsb0 ;  /* 0x03e00000101879f3 */ /* 0x000fe2000c0008ff */
[----:B------:R-:W-:Y:S01]  /*5370*/  UIADD3 UR16, UR9, 0x400, URZ ;  /* 0x0000040009107890 */ /* 0x000fe2000fffe03f */
[----:B------:R-:W-:Y:S01]  /*5380*/  UMOV UR17, 0x40000040 ;  /* 0x4000004000117882 */ /* 0x000fe20000000000 */
[----:B------:R-:W-:Y:S02]  /*5390*/  WARPGROUP.DEPBAR.LE gsb0, 0x0 ;  /* 0x00008000000079c5 */ /* 0x000fe40000010000 */
[----:B------:R-:W-:Y:S04]  /*53a0*/  STL.64 [R1], R24 ;  /* 0x0000001801007387 */ /* 0x000fe80000100a00 */
[----:B------:R-:W-:Y:S04]  /*53b0*/  STL.64 [R1+0x8], R26 ;  /* 0x0000081a01007387 */ /* 0x000fe80000100a00 */
        /* <DEDUP_REMOVED lines=61> */
[----:B------:R0:W-:Y:S02]  /*5790*/  STL.64 [R1+0x1f8], R150 ;  /* 0x0001f89601007387 */ /* 0x0001e40000100a00 */
[----:B0-----:R-:W-:-:S06]  /*57a0*/  WARPGROUP.ARRIVE ;  /* 0x00000000000079c5 */ /* 0x001fcc0000000000 */
[----:B------:R-:W-:Y:S03]  /*57b0*/  QGMMA.64x256x32.F32.E4M3.E4M3 R24, gdesc[UR16], RZ, !UPT, gsb0 ;  /* 0x03e00000101879f3 */ /* 0x000fe6000c0008ff */
[----:B------:R-:W-:Y:S02]  /*57c0*/  WARPGROUP.DEPBAR.LE gsb0, 0x0 ;  /* 0x00008000000079c5 */ /* 0x000fe40000010000 */
        /* <DEDUP_REMOVED lines=63> */
[----:B------:R0:W-:Y:S04]  /*5bc0*/  STL.64 [R1+0x14c8], R24 ;  /* 0x0014c81801007387 */ /* 0x0001e80000100a00 */
[----:B0-----:R-:W2:Y:S04]  /*5bd0*/  LDL.LU.64 R24, [R1] ;  /* 0x0000000001187983 */ /* 0x001ea80000300a00 */
[----:B------:R-:W3:Y:S04]  /*5be0*/  LDL.LU.64 R26, [R1+0x8] ;  /* 0x00000800011a7983 */ /* 0x000ee80000300a00 */
[----:B------:R-:W4:Y:S04]  /*5bf0*/  LDL.LU.64 R28, [R1+0x10] ;  /* 0x00001000011c7983 */ /* 0x000f280000300a00 */
[----:B------:R-:W2:Y:S04]  /*5c00*/  LDL.LU.64 R30, [R1+0x18] ;  /* 0x00001800011e7983 */ /* 0x000ea80000300a00 */
        /* <DEDUP_REMOVED lines=60> */
[----:B--2---:R-:W-:Y:S04]  /*5fd0*/  STL.64 [R1+0x18c0], R150 ;  /* 0x0018c09601007387 */ /* 0x004fe80000100a00 */
[----:B----4-:R-:W-:Y:S04]  /*5fe0*/  STL.64 [R1+0x18b8], R148 ;  /* 0x0018b89401007387 */ /* 0x010fe80000100a00 */
[----:B---3--:R-:W-:Y:S04]  /*5ff0*/  STL.64 [R1+0x18b0], R146 ;  /* 0x0018b09201007387 */ /* 0x008fe80000100a00 */
        /* <DEDUP_REMOVED lines=19> */
[----:B0-----:R-:W2:Y:S04]  /*6130*/  LDL.LU R108, [R1+0x400] ;  /* 0x00040000016c7983 */ /* 0x001ea80000300800 */
[----:B------:R-:W2:Y:S04]  /*6140*/  LDL.LU R109, [R1+0x404] ;  /* 0x00040400016d7983 */ /* 0x000ea80000300800 */
[----:B------:R-:W3:Y:S04]  /*6150*/  LDL.LU R110, [R1+0x408] ;  /* 0x00040800016e7983 */ /* 0x000ee80000300800 */
[----:B------:R-:W3:Y:S04]  /*6160*/  LDL.LU R111, [R1+0x40c] ;  /* 0x00040c00016f7983 */ /* 0x000ee80000300800 */
[----:B------:R-:W4:Y:S04]  /*6170*/  LDL.LU R112, [R1+0x410] ;  /* 0x0004100001707983 */ /* 0x000f280000300800 */
[----:B------:R-:W4:Y:S04]  /*6180*/  LDL.LU R113, [R1+0x414] ;  /* 0x0004140001717983 */ /* 0x000f280000300800 */
[----:B------:R-:W2:Y:S04]  /*6190*/  LDL.LU R114, [R1+0x418] ;  /* 0x0004180001727983 */ /* 0x000ea80000300800 */
        /* <DEDUP_REMOVED lines=13> */
[----:B------:R-:W3:Y:S01]  /*6270*/  LDL.LU R128, [R1+0x450] ;  /* 0x0004500001807983 */ /* 0x000ee20000300800 */
        /* <DEDUP_REMOVED lines=18> */
[----:B------:R0:W-:Y:S01]  /*63a0*/  STL.64 [R1+0x1ac0], R234 ;  /* 0x001ac0ea01007387 */ /* 0x0001e20000100a00 */
        /* <DEDUP_REMOVED lines=25> */
[----:B------:R-:W-:Y:S01]  /*6540*/  UMOV UR18, UR22 ;  /* 0x0000001600127c82 */ /* 0x000fe20008000000 */
[----:B------:R-:W-:Y:S01]  /*6550*/  IMAD.MOV.U32 R148, RZ, RZ, R216 ;  /* 0x000000ffff947224 */ /* 0x000fe200078e00d8 */
[----:B------:R-:W-:Y:S01]  /*6560*/  STL.64 [R1+0x1a90], R222 ;  /* 0x001a90de01007387 */ /* 0x000fe20000100a00 */
[----:B------:R-:W-:Y:S01]  /*6570*/  IMAD.MOV.U32 R218, RZ, RZ, R18 ;  /* 0x000000ffffda7224 */ /* 0x000fe200078e0012 */
[----:B------:R-:W-:Y:S01]  /*6580*/  UMOV UR19, UR23 ;  /* 0x0000001700137c82 */ /* 0x000fe20008000000 */
[----:B------:R-:W-:Y:S01]  /*6590*/  IMAD.MOV.U32 R219, RZ, RZ, R17 ;  /* 0x000000ffffdb7224 */ /* 0x000fe200078e0011 */
[----:B------:R-:W-:Y:S01]  /*65a0*/  STL.64 [R1+0x1a88], R220 ;  /* 0x001a88dc01007387 */ /* 0x000fe20000100a00 */
[----:B------:R-:W-:-:S02]  /*65b0*/  IMAD.MOV.U32 R149, RZ, RZ, R215 ;  /* 0x000000ffff957224 */ /* 0x000fc400078e00d7 */
[----:B------:R-:W-:Y:S01]  /*65c0*/  IMAD.MOV.U32 R216, RZ, RZ, R20 ;  /* 0x000000ffffd87224 */ /* 0x000fe200078e0014 */
[----:B------:R-:W-:Y:S01]  /*65d0*/  STL.64 [R1+0x1a80], R218 ;  /* 0x001a80da01007387 */ /* 0x000fe20000100a00 */
[----:B------:R-:W-:Y:S02]  /*65e0*/  IMAD.MOV.U32 R151, RZ, RZ, R213 ;  /* 0x000000ffff977224 */ /* 0x000fe400078e00d5 */
[----:B------:R-:W-:Y:S01]  /*65f0*/  IMAD.MOV.U32 R215, RZ, RZ, R21 ;  /* 0x000000ffffd77224 */ /* 0x000fe200078e0015 */
[----:B------:R-:W-:Y:S01]  /*6600*/  STL.64 [R1+0x1a78], R216 ;  /* 0x001a78d801007387 */ /* 0x000fe20000100a00 */
[----:B------:R-:W-:-:S03]  /*6610*/  IMAD.MOV.U32 R213, RZ, RZ, R23 ;  /* 0x000000ffffd57224 */ /* 0x000fc600078e0017 */
        /* <DEDUP_REMOVED lines=43> */
[----:B---3--:R-:W-:Y:S04]  /*68d0*/  STL.64 [R1+0x1918], R128 ;  /* 0x0019188001007387 */ /* 0x008fe80000100a00 */
[----:B--2---:R-:W-:Y:S04]  /*68e0*/  STL.64 [R1+0x1910], R126 ;  /* 0x0019107e01007387 */ /* 0x004fe80000100a00 */
[----:B----4-:R-:W-:Y:S04]  /*68f0*/  STL.64 [R1+0x1908], R124 ;  /* 0x0019087c01007387 */ /* 0x010fe80000100a00 */
        /* <DEDUP_REMOVED lines=50> */
[----:B0-----:R-:W3:Y:S04]  /*6c20*/  LDL.LU.64 R234, [R1+0x1ac0] ;  /* 0x001ac00001ea7983 */ /* 0x001ee80000300a00 */
[----:B-1----:R-:W3:Y:S01]  /*6c30*/  LDL.LU.64 R232, [R1+0x1ab8] ;  /* 0x001ab80001e87983 */ /* 0x002ee20000300a00 */
[----:B--2---:R-:W-:-:S06]  /*6c40*/  WARPGROUP.ARRIVE ;  /* 0x00000000000079c5 */ /* 0x004fcc0000000000 */
        /* <DEDUP_REMOVED lines=66> */
[----:B------:R-:W3:Y:S04]  /*7070*/  LDL.LU.64 R230, [R1+0x1ab0] ;  /* 0x001ab00001e67983 */ /* 0x000ee80000300a00 */
        /* <DEDUP_REMOVED lines=39> */
[----:B0-----:R-:W3:Y:S04]  /*72f0*/  LDL.LU.64 R150, [R1+0x1970] ;  /* 0x0019700001967983 */ /* 0x001ee80000300a00 */
        /* <DEDUP_REMOVED lines=20> */
[----:B------:R-:W3:Y:S01]  /*7440*/  LDL.LU.64 R108, [R1+0x18c8] ;  /* 0x0018c800016c7983 */ /* 0x000ee20000300a00 */
[----:B------:R-:W-:-:S02]  /*7450*/  UIADD3 UR16, UR9, 0x2, URZ ;  /* 0x0000000209107890 */ /* 0x000fc4000fffe03f */
[----:B------:R-:W-:Y:S01]  /*7460*/  UIADD3 UR18, UR10, 0x2, URZ ;  /* 0x000000020a127890 */ /* 0x000fe2000fffe03f */
[----:B------:R-:W-:Y:S01]  /*7470*/  UMOV UR17, 0x40000040 ;  /* 0x4000004000117882 */ /* 0x000fe20000000000 */
[----:B------:R-:W-:Y:S01]  /*7480*/  UMOV UR19, 0x40000040 ;  /* 0x4000004000137882 */ /* 0x000fe20000000000 */
[----:B---3--:R-:W-:-:S06]  /*7490*/  WARPGROUP.ARRIVE ;  /* 0x00000000000079c5 */ /* 0x008fcc0000000000 */
[----:B------:R-:W-:Y:S03]  /*74a0*/  QGMMA.64x256x32.F32.E4M3.E4M3 R108, gdesc[UR16], R108, gsb0 ;  /* 0x03e00000106c79f3 */ /* 0x000fe6000800086c */
        /* <DEDUP_REMOVED lines=64> */
[----:B------:R2:W-:Y:S04]  /*78b0*/  STL.64 [R1+0x5f8], R234 ;  /* 0x0005f8ea01007387 */ /* 0x0005e80000100a00 */
        /* <DEDUP_REMOVED lines=64> */
[----:B------:R-:W-:Y:S01]  /*7cc0*/  UIADD3 UR22, UR10, 0x802, URZ ;  /* 0x000008020a167890 */ /* 0x000fe2000fffe03f */
[----:B------:R-:W-:Y:S01]  /*7cd0*/  UMOV UR20, UR16 ;  /* 0x0000001000147c82 */ /* 0x000fe20008000000 */
[----:B------:R-:W-:Y:S01]  /*7ce0*/  UMOV UR21, UR17 ;  /* 0x0000001100157c82 */ /* 0x000fe20008000000 */
[----:B------:R-:W-:Y:S01]  /*7cf0*/  UMOV UR23, 0x40000040 ;  /* 0x4000004000177882 */ /* 0x000fe20000000000 */
        /* <DEDUP_REMOVED lines=14> */
[----:B---3--:R-:W-:-:S06]  /*7de0*/  WARPGROUP.ARRIVE ;  /* 0x00000000000079c5 */ /* 0x008fcc0000000000 */
[----:B------:R-:W-:Y:S03]  /*7df0*/  QGMMA.64x256x32.F32.E4M3.E4M3 R24, gdesc[UR20], R24, gsb0 ;  /* 0x03e00000141879f3 */ /* 0x000fe60008000818 */
[----:B------:R-:W-:Y:S02]  /*7e00*/  WARPGROUP.DEPBAR.LE gsb0, 0x0 ;  /* 0x00008000000079c5 */ /* 0x000fe40000010000 */
[----:B------:R-:W-:Y:S04]  /*7e10*/  STL.64 [R1], R24 ;  /* 0x0000001801007387 */ /* 0x000fe80000100a00 */
[----:B------:R-:W-:Y:S04]  /*7e20*/  STL.64 [R1+0x8], R26 ;  /* 0x0000081a01007387 */ /* 0x000fe80000100a00 */
[----:B------:R-:W-:Y:S04]  /*7e30*/  STL.64 [R1+0x60], R48 ;  /* 0x0000603001007387 */ /* 0x000fe80000100a00 */
[----:B------:R-:W-:Y:S04]  /*7e40*/  STL.64 [R1+0x68], R50 ;  /* 0x0000683201007387 */ /* 0x000fe80000100a00 */
[----:B------:R-:W-:Y:S04]  /*7e50*/  STL.64 [R1+0x70], R52 ;  /* 0x0000703401007387 */ /* 0x000fe80000100a00 */
[----:B------:R-:W-:Y:S04]  /*7e60*/  STL.64 [R1+0x78], R54 ;  /* 0x0000783601007387 */ /* 0x000fe80000100a00 */
[----:B------:R-:W-:Y:S01]  /*7e70*/  STL.64 [R1+0x80], R56 ;  /* 0x0000803801007387 */ /* 0x000fe20000100a00 */
[----:B------:R-:W-:-:S03]  /*7e80*/  IMAD.MOV.U32 R2, RZ, RZ, R150 ;  /* 0x000000ffff027224 */ /* 0x000fc600078e0096 */
[----:B------:R-:W-:Y:S01]  /*7e90*/  STL.64 [R1+0x88], R58 ;  /* 0x0000883a01007387 */ /* 0x000fe20000100a00 */
[----:B------:R-:W-:-:S03]  /*7ea0*/  IMAD.MOV.U32 R0, RZ, RZ, R151 ;  /* 0x000000ffff007224 */ /* 0x000fc600078e0097 */
[----:B------:R-:W-:Y:S01]  /*7eb0*/  STL.64 [R1+0x90], R60 ;  /* 0x0000903c01007387 */ /* 0x000fe20000100a00 */
[----:B-1----:R-:W-:Y:S01]  /*7ec0*/  IMAD.MOV.U32 R232, RZ, RZ, R148 ;  /* 0x000000ffffe87224 */ /* 0x002fe200078e0094 */
[----:B------:R-:W-:Y:S02]  /*7ed0*/  MOV R3, R149 ;  /* 0x0000009500037202 */ /* 0x000fe40000000f00 */
[----:B------:R-:W-:Y:S01]  /*7ee0*/  STL.64 [R1+0x98], R62 ;  /* 0x0000983e01007387 */ /* 0x000fe20000100a00 */
[----:B------:R-:W-:Y:S01]  /*7ef0*/  MOV R230, R146 ;  /* 0x0000009200e67202 */ /* 0x000fe20000000f00 */
[----:B------:R-:W-:Y:S02]  /*7f00*/  IMAD.MOV.U32 R231, RZ, RZ, R147 ;  /* 0x000000ffffe77224 */ /* 0x000fe400078e0093 */
[----:B------:R0:W-:Y:S01]  /*7f10*/  STL [R1+0xa0], R64 ;  /* 0x0000a04001007387 */ /* 0x0001e20000100800 */
[----:B------:R-:W-:-:S03]  /*7f20*/  IMAD.MOV.U32 R228, RZ, RZ, R144 ;  /* 0x000000ffffe47224 */ /* 0x000fc600078e0090 */
[----:B------:R-:W3:Y:S01]  /*7f30*/  LDL.LU.64 R150, [R1+0x16c0] ;  /* 0x0016c00001967983 */ /* 0x000ee20000300a00 */
[----:B------:R-:W-:Y:S01]  /*7f40*/  IMAD.MOV.U32 R229, RZ, RZ, R145 ;  /* 0x000000ffffe57224 */ /* 0x000fe200078e0091 */
[----:B------:R-:W-:Y:S02]  /*7f50*/  MOV R227, R143 ;  /* 0x0000008f00e37202 */ /* 0x000fe40000000f00 */
[----:B------:R-:W3:Y:S01]  /*7f60*/  LDL.LU.64 R148, [R1+0x16b8] ;  /* 0x0016b80001947983 */ /* 0x000ee20000300a00 */
[----:B------:R-:W-:Y:S01]  /*7f70*/  IMAD.MOV.U32 R226, RZ, RZ, R142 ;  /* 0x000000ffffe27224 */ /* 0x000fe200078e008e */
[----:B------:R-:W-:Y:S02]  /*7f80*/  MOV R224, R140 ;  /* 0x0000008c00e07202 */ /* 0x000fe40000000f00 */
[----:B------:R-:W3:Y:S01]  /*7f90*/  LDL.LU.64 R146, [R1+0x16b0] ;  /* 0x0016b00001927983 */ /* 0x000ee20000300a00 */
[----:B------:R-:W-:-:S03]  /*7fa0*/  IMAD.MOV.U32 R225, RZ, RZ, R141 ;  /* 0x000000ffffe17224 */ /* 0x000fc600078e008d */
[----:B------:R-:W3:Y:S01]  /*7fb0*/  LDL.LU.64 R144, [R1+0x16a8] ;  /* 0x0016a80001907983 */ /* 0x000ee20000300a00 */
[----:B------:R-:W-:Y:S01]  /*7fc0*/  IMAD.MOV.U32 R222, RZ, RZ, R138 ;  /* 0x000000ffffde7224 */ /* 0x000fe200078e008a */
[----:B------:R-:W-:Y:S01]  /*7fd0*/  MOV R221, R137 ;  /* 0x0000008900dd7202 */ /* 0x000fe20000000f00 */
[----:B------:R-:W-:Y:S01]  /*7fe0*/  IMAD.MOV.U32 R223, RZ, RZ, R139 ;  /* 0x000000ffffdf7224 */ /* 0x000fe200078e008b */
        /* <DEDUP_REMOVED lines=105> */
[----:B--2---:R-:W-:Y:S01]  /*8680*/  IMAD.MOV.U32 R234, RZ, RZ, R66 ;  /* 0x000000ffffea7224 */ /* 0x004fe200078e0042 */
[----:B------:R-:W-:Y:S01]  /*8690*/  MOV R235, R65 ;  /* 0x0000004100eb7202 */ /* 0x000fe20000000f00 */
[----:B------:R-:W-:Y:S01]  /*86a0*/  IMAD.MOV.U32 R233, RZ, RZ, R67 ;  /* 0x000000ffffe97224 */ /* 0x000fe200078e0043 */
[----:B------:R-:W3:Y:S04]  /*86b0*/  LDL.LU.64 R70, [R1+0x1580] ;  /* 0x0015800001467983 */ /* 0x000ee80000300a00 */
[----:B------:R-:W3:Y:S04]  /*86c0*/  LDL.LU.64 R68, [R1+0x1578] ;  /* 0x0015780001447983 */ /* 0x000ee80000300a00 */
[----:B------:R-:W3:Y:S04]  /*86d0*/  LDL.LU.64 R66, [R1+0x1570] ;  /* 0x0015700001427983 */ /* 0x000ee80000300a00 */
[----:B0-----:R-:W3:Y:S04]  /*86e0*/  LDL.LU.64 R64, [R1+0x1568] ;  /* 0x0015680001407983 */ /* 0x001ee80000300a00 */
[----:B------:R-:W3:Y:S04]  /*86f0*/  LDL.LU.64 R62, [R1+0x1560] ;  /* 0x00156000013e7983 */ /* 0x000ee80000300a00 */
[----:B------:R-:W3:Y:S04]  /*8700*/  LDL.LU.64 R60, [R1+0x1558] ;  /* 0x00155800013c7983 */ /* 0x000ee80000300a00 */
[----:B------:R-:W3:Y:S04]  /*8710*/  LDL.LU.64 R58, [R1+0x1550] ;  /* 0x00155000013a7983 */ /* 0x000ee80000300a00 */
[----:B------:R-:W3:Y:S01]  /*8720*/  LDL.LU.64 R56, [R1+0x1548] ;  /* 0x0015480001387983 */ /* 0x000ee20000300a00 */
[----:B------:R-:W-:-:S03]  /*8730*/  IMAD.MOV.U32 R5, RZ, RZ, R46 ;  /* 0x000000ffff057224 */ /* 0x000fc600078e002e */
[----:B------:R-:W3:Y:S01]  /*8740*/  LDL.LU.64 R54, [R1+0x1540] ;  /* 0x0015400001367983 */ /* 0x000ee20000300a00 */
[----:B------:R-:W-:-:S03]  /*8750*/  IMAD.MOV.U32 R4, RZ, RZ, R47 ;  /* 0x000000ffff047224 */ /* 0x000fc600078e002f */
[----:B------:R-:W3:Y:S01]  /*8760*/  LDL.LU.64 R52, [R1+0x1538] ;  /* 0x0015380001347983 */ /* 0x000ee20000300a00 */
[----:B------:R-:W-:Y:S01]  /*8770*/  IMAD.MOV.U32 R7, RZ, RZ, R44 ;  /* 0x000000ffff077224 */ /* 0x000fe200078e002c */
[----:B------:R-:W-:Y:S02]  /*8780*/  MOV R6, R45 ;  /* 0x0000002d00067202 */ /* 0x000fe40000000f00 */
[----:B------:R-:W3:Y:S01]  /*8790*/  LDL.LU.64 R50, [R1+0x1530] ;  /* 0x0015300001327983 */ /* 0x000ee20000300a00 */
[----:B------:R-:W-:Y:S01]  /*87a0*/  MOV R9, R42 ;  /* 0x0000002a00097202 */ /* 0x000fe20000000f00 */
[----:B------:R-:W-:Y:S02]  /*87b0*/  IMAD.MOV.U32 R8, RZ, RZ, R43 ;  /* 0x000000ffff087224 */ /* 0x000fe400078e002b */
[----:B------:R-:W3:Y:S01]  /*87c0*/  LDL.LU.64 R48, [R1+0x1528] ;  /* 0x0015280001307983 */ /* 0x000ee20000300a00 */
        /* <DEDUP_REMOVED lines=19> */
[----:B------:R-:W-:Y:S02]  /*8900*/  IMAD.MOV.U32 R23, RZ, RZ, R28 ;  /* 0x000000ffff177224 */ /* 0x000fe400078e001c */
[----:B------:R-:W-:Y:S01]  /*8910*/  IMAD.MOV.U32 R22, RZ, RZ, R29 ;  /* 0x000000ffff167224 */ /* 0x000fe200078e001d */
[----:B------:R-:W3:Y:S04]  /*8920*/  LDL.LU.64 R32, [R1+0x14e8] ;  /* 0x0014e80001207983 */ /* 0x000ee80000300a00 */
[----:B------:R-:W3:Y:S04]  /*8930*/  LDL.LU.64 R30, [R1+0x14e0] ;  /* 0x0014e000011e7983 */ /* 0x000ee80000300a00 */
[----:B------:R-:W3:Y:S04]  /*8940*/  LDL.LU.64 R28, [R1+0x14d8] ;  /* 0x0014d800011c7983 */ /* 0x000ee80000300a00 */
[----:B------:R-:W3:Y:S04]  /*8950*/  LDL.LU.64 R26, [R1+0x14d0] ;  /* 0x0014d000011a7983 */ /* 0x000ee80000300a00 */
[----:B------:R-:W3:Y:S01]  /*8960*/  LDL.LU.64 R24, [R1+0x14c8] ;  /* 0x0014c80001187983 */ /* 0x000ee20000300a00 */
[----:B------:R-:W-:Y:S01]  /*8970*/  UIADD3 UR20, UR9, 0x402, URZ ;  /* 0x0000040209147890 */ /* 0x000fe2000fffe03f */
[----:B------:R-:W-:-:S02]  /*8980*/  UMOV UR21, 0x40000040 ;  /* 0x4000004000157882 */ /* 0x000fc40000000000 */
        /* <DEDUP_REMOVED lines=218> */
[----:B------:R-:W2:Y:S01]  /*9730*/  LDL.LU R151, [R1+0x3fc] ;  /* 0x0003fc0001977983 */ /* 0x000ea20000300800 */
[----:B------:R-:W-:Y:S01]  /*9740*/  UMOV UR16, UR20 ;  /* 0x0000001400107c82 */ /* 0x000fe20008000000 */
[----:B------:R-:W-:-:S02]  /*9750*/  UMOV UR17, UR21 ;  /* 0x0000001500117c82 */ /* 0x000fc40008000000 */
        /* <DEDUP_REMOVED lines=25> */
[----:B--2---:R-:W-:-:S06]  /*98f0*/  WARPGROUP.ARRIVE ;  /* 0x00000000000079c5 */ /* 0x004fcc0000000000 */
        /* <DEDUP_REMOVED lines=66> */
[----:B0-----:R-:W4:Y:S04]  /*9d20*/  LDL.LU.64 R106, [R1+0x14c0] ;  /* 0x0014c000016a7983 */ /* 0x001f280000300a00 */
[----:B------:R-:W4:Y:S04]  /*9d30*/  LDL.LU.64 R104, [R1+0x14b8] ;  /* 0x0014b80001687983 */ /* 0x000f280000300a00 */
        /* <DEDUP_REMOVED lines=123> */
[----:B-1----:R-:W4:Y:S04]  /*a4f0*/  LDL.LU R108, [R1] ;  /* 0x00000000016c7983 */ /* 0x002f280000300800 */
[----:B------:R-:W4:Y:S04]  /*a500*/  LDL.LU R109, [R1+0x4] ;  /* 0x00000400016d7983 */ /* 0x000f280000300800 */
[----:B--2---:R-:W2:Y:S04]  /*a510*/  LDL.LU R110, [R1+0x8] ;  /* 0x00000800016e7983 */ /* 0x004ea80000300800 */
[----:B------:R-:W2:Y:S01]  /*a520*/  LDL.LU R111, [R1+0xc] ;  /* 0x00000c00016f7983 */ /* 0x000ea20000300800 */
[----:B---3--:R-:W-:Y:S01]  /*a530*/  MOV R130, R5 ;  /* 0x0000000500827202 */ /* 0x008fe20000000f00 */
[----:B------:R-:W-:Y:S01]  /*a540*/  IMAD.MOV.U32 R131, RZ, RZ, R4 ;  /* 0x000000ffff837224 */ /* 0x000fe200078e0004 */
[----:B------:R-:W-:Y:S01]  /*a550*/  MOV R127, R8 ;  /* 0x00000008007f7202 */ /* 0x000fe20000000f00 */
[----:B------:R-:W-:-:S02]  /*a560*/  IMAD.MOV.U32 R128, RZ, RZ, R7 ;  /* 0x000000ffff807224 */ /* 0x000fc400078e0007 */
[----:B------:R-:W-:Y:S01]  /*a570*/  IMAD.MOV.U32 R129, RZ, RZ, R6 ;  /* 0x000000ffff817224 */ /* 0x000fe200078e0006 */
[----:B------:R-:W-:Y:S01]  /*a580*/  MOV R124, R11 ;  /* 0x0000000b007c7202 */ /* 0x000fe20000000f00 */
[----:B------:R-:W-:Y:S02]  /*a590*/  IMAD.MOV.U32 R126, RZ, RZ, R9 ;  /* 0x000000ffff7e7224 */ /* 0x000fe400078e0009 */
        /* <DEDUP_REMOVED lines=67> */
[----:B------:R-:W2:Y:S04]  /*a9d0*/  LDL.LU.64 R4, [R1+0x400] ;  /* 0x0004000001047983 */ /* 0x000ea80000300a00 */
        /* <DEDUP_REMOVED lines=9> */
[----:B0-----:R-:W2:Y:S04]  /*aa70*/  LDL.LU.64 R24, [R1+0x450] ;  /* 0x0004500001187983 */ /* 0x001ea80000300a00 */
        /* <DEDUP_REMOVED lines=52> */
[----:B------:R-:W2:Y:S01]  /*adc0*/  LDL.LU.64 R130, [R1+0x5f8] ;  /* 0x0005f80001827983 */ /* 0x000ea20000300a00 */
[----:B------:R-:W-:-:S02]  /*add0*/  UIADD3 UR16, UR9, 0x4, URZ ;  /* 0x0000000409107890 */ /* 0x000fc4000fffe03f */
[----:B------:R-:W-:Y:S01]  /*ade0*/  UIADD3 UR18, UR10, 0x4, URZ ;  /* 0x000000040a127890 */ /* 0x000fe2000fffe03f */
[----:B------:R-:W3:Y:S01]  /*adf0*/  LDL.LU R132, [R1+0x60] ;  /* 0x0000600001847983 */ /* 0x000ee20000300800 */
[----:B------:R-:W-:Y:S01]  /*ae00*/  UMOV UR17, 0x40000040 ;  /* 0x4000004000117882 */ /* 0x000fe20000000000 */
[----:B------:R-:W-:Y:S02]  /*ae10*/  UMOV UR19, 0x40000040 ;  /* 0x4000004000137882 */ /* 0x000fe40000000000 */
[----:B------:R-:W3:Y:S04]  /*ae20*/  LDL.LU R133, [R1+0x64] ;  /* 0x0000640001857983 */ /* 0x000ee80000300800 */
        /* <DEDUP_REMOVED lines=14> */
[----:B------:R-:W3:Y:S01]  /*af10*/  LDL.LU R148, [R1+0xa0] ;  /* 0x0000a00001947983 */ /* 0x000ee20000300800 */
[----:B--2---:R-:W-:-:S06]  /*af20*/  WARPGROUP.ARRIVE ;  /* 0x00000000000079c5 */ /* 0x004fcc0000000000 */
[----:B------:R-:W-:Y:S01]  /*af30*/  QGMMA.64x256x32.F32.E4M3.E4M3 R4, gdesc[UR16], R4, gsb0 ;  /* 0x03e00000100479f3 */ /* 0x000fe20008000804 */
[----:B------:R-:W-:Y:S02]  /*af40*/  IMAD.MOV.U32 R149, RZ, RZ, R235 ;  /* 0x000000ffff957224 */ /* 0x000fe400078e00eb */
[----:B------:R-:W-:Y:S01]  /*af50*/  IMAD.MOV.U32 R235, RZ, RZ, R0 ;  /* 0x000000ffffeb7224 */ /* 0x000fe200078e0000 */
        /* <DEDUP_REMOVED lines=60> */
[----:B------:R-:W-:Y:S01]  /*b320*/  STL.64 [R1+0x5d8], R122 ;  /* 0x0005d87a01007387 */ /* 0x000fe20000100a00 */
[----:B------:R-:W-:-:S03]  /*b330*/  IMAD.MOV.U32 R0, RZ, RZ, R131 ;  /* 0x000000ffff007224 */ /* 0x000fc600078e0083 */
[----:B------:R-:W-:Y:S04]  /*b340*/  STL.64 [R1+0x5e0], R124 ;  /* 0x0005e07c01007387 */ /* 0x000fe80000100a00 */
[----:B------:R-:W-:Y:S04]  /*b350*/  STL.64 [R1+0x5e8], R126 ;  /* 0x0005e87e01007387 */ /* 0x000fe80000100a00 */
[----:B------:R-:W-:Y:S04]  /*b360*/  STL.64 [R1+0x5f0], R128 ;  /* 0x0005f08001007387 */ /* 0x000fe80000100a00 */
[----:B------:R0:W-:Y:S04]  /*b370*/  STL [R1+0x5f8], R130 ;  /* 0x0005f88201007387 */ /* 0x0001e80000100800 */
        /* <DEDUP_REMOVED lines=12> */
[----:B------:R-:W-:Y:S01]  /*b440*/  MOV R150, R234 ;  /* 0x000000ea00967202 */ /* 0x000fe20000000f00 */
[----:B------:R-:W-:Y:S01]  /*b450*/  IMAD.MOV.U32 R151, RZ, RZ, R233 ;  /* 0x000000ffff977224 */ /* 0x000fe200078e00e9 */
[----:B------:R-:W-:Y:S01]  /*b460*/  MOV R234, R2 ;  /* 0x0000000200ea7202 */ /* 0x000fe20000000f00 */
[----:B------:R-:W-:Y:S01]  /*b470*/  IMAD.MOV.U32 R233, RZ, RZ, R3 ;  /* 0x000000ffffe97224 */ /* 0x000fe200078e0003 */
[----:B------:R-:W-:Y:S01]  /*b480*/  UIADD3 UR22, UR10, 0x804, URZ ;  /* 0x000008040a167890 */ /* 0x000fe2000fffe03f */
[----:B------:R-:W2:Y:S01]  /*b490*/  LDL.LU.64 R106, [R1+0x1310] ;  /* 0x00131000016a7983 */ /* 0x000ea20000300a00 */
[----:B------:R-:W-:Y:S01]  /*b4a0*/  UMOV UR20, UR16 ;  /* 0x0000001000147c82 */ /* 0x000fe20008000000 */
[----:B------:R-:W-:Y:S01]  /*b4b0*/  UMOV UR21, UR17 ;  /* 0x0000001100157c82 */ /* 0x000fe20008000000 */
[----:B------:R-:W-:Y:S01]  /*b4c0*/  UMOV UR23, 0x40000040 ;  /* 0x4000004000177882 */ /* 0x000fe20000000000 */
        /* <DEDUP_REMOVED lines=41> */
[----:B---3--:R-:W-:-:S06]  /*b760*/  WARPGROUP.ARRIVE ;  /* 0x00000000000079c5 */ /* 0x008fcc0000000000 */
[----:B------:R-:W-:Y:S01]  /*b770*/  QGMMA.64x256x32.F32.E4M3.E4M3 R108, gdesc[UR20], R108, gsb0 ;  /* 0x03e00000146c79f3 */ /* 0x000fe2000800086c */
        /* <DEDUP_REMOVED lines=24> */
[----:B------:R-:W-:-:S03]  /*b900*/  WARPGROUP.DEPBAR.LE gsb0, 0x0 ;  /* 0x00008000000079c5 */ /* 0x000fc60000010000 */
        /* <DEDUP_REMOVED lines=273> */
[----:B------:R0:W-:Y:S04]  /*ca20*/  STL.64 [R1+0x200], R24 ;  /* 0x0002001801007387 */ /* 0x0001e80000100a00 */
        /* <DEDUP_REMOVED lines=93> */
[----:B0-----:R-:W4:Y:S04]  /*d000*/  LDL.LU.64 R24, [R1] ;  /* 0x0000000001187983 */ /* 0x001f280000300a00 */
[----:B-1----:R-:W4:Y:S04]  /*d010*/  LDL.LU.64 R26, [R1+0x8] ;  /* 0x00000800011a7983 */ /* 0x002f280000300a00 */
[----:B--2---:R-:W2:Y:S04]  /*d020*/  LDL.LU.64 R28, [R1+0x10] ;  /* 0x00001000011c7983 */ /* 0x004ea80000300a00 */
[----:B---3--:R-:W3:Y:S04]  /*d030*/  LDL.LU.64 R30, [R1+0x18] ;  /* 0x00001800011e7983 */ /* 0x008ee80000300a00 */
[----:B----4-:R-:W4:Y:S04]  /*d040*/  LDL.LU.64 R32, [R1+0x20] ;  /* 0x0000200001207983 */ /* 0x010f280000300a00 */
[----:B------:R-:W2:Y:S04]  /*d050*/  LDL.LU.64 R34, [R1+0x28] ;  /* 0x0000280001227983 */ /* 0x000ea80000300a00 */
[----:B------:R-:W3:Y:S01]  /*d060*/  LDL.LU.64 R36, [R1+0x30] ;  /* 0x0000300001247983 */ /* 0x000ee20000300a00 */
[----:B------:R-:W-:-:S03]  /*d070*/  MOV R235, R46 ;  /* 0x0000002e00eb7202 */ /* 0x000fc60000000f00 */
[----:B------:R-:W4:Y:S01]  /*d080*/  LDL.LU.64 R38, [R1+0x38] ;  /* 0x0000380001267983 */ /* 0x000f220000300a00 */
[----:B------:R-:W-:-:S03]  /*d090*/  IMAD.MOV.U32 R234, RZ, RZ, R47 ;  /* 0x000000ffffea7224 */ /* 0x000fc600078e002f */
[----:B------:R-:W2:Y:S01]  /*d0a0*/  LDL.LU.64 R40, [R1+0x40] ;  /* 0x0000400001287983 */ /* 0x000ea20000300a00 */
[----:B------:R-:W-:Y:S01]  /*d0b0*/  IMAD.MOV.U32 R233, RZ, RZ, R48 ;  /* 0x000000ffffe97224 */ /* 0x000fe200078e0030 */
[----:B------:R-:W-:Y:S02]  /*d0c0*/  MOV R232, R49 ;  /* 0x0000003100e87202 */ /* 0x000fe40000000f00 */
[----:B------:R-:W3:Y:S01]  /*d0d0*/  LDL.LU.64 R42, [R1+0x48] ;  /* 0x00004800012a7983 */ /* 0x000ee20000300a00 */
[----:B------:R-:W-:-:S03]  /*d0e0*/  IMAD.MOV.U32 R231, RZ, RZ, R50 ;  /* 0x000000ffffe77224 */ /* 0x000fc600078e0032 */
[----:B------:R-:W4:Y:S01]  /*d0f0*/  LDL.LU.64 R44, [R1+0x50] ;  /* 0x00005000012c7983 */ /* 0x000f220000300a00 */
[----:B------:R-:W-:Y:S01]  /*d100*/  IMAD.MOV.U32 R230, RZ, RZ, R51 ;  /* 0x000000ffffe67224 */ /* 0x000fe200078e0033 */
[----:B------:R-:W-:Y:S02]  /*d110*/  MOV R229, R52 ;  /* 0x0000003400e57202 */ /* 0x000fe40000000f00 */
[----:B------:R-:W2:Y:S01]  /*d120*/  LDL.LU.64 R46, [R1+0x58] ;  /* 0x00005800012e7983 */ /* 0x000ea20000300a00 */
[----:B------:R-:W-:Y:S01]  /*d130*/  IMAD.MOV.U32 R228, RZ, RZ, R53 ;  /* 0x000000ffffe47224 */ /* 0x000fe200078e0035 */
[----:B------:R-:W-:Y:S02]  /*d140*/  MOV R226, R55 ;  /* 0x0000003700e27202 */ /* 0x000fe40000000f00 */
[----:B------:R-:W3:Y:S01]  /*d150*/  LDL.LU.64 R48, [R1+0x60] ;  /* 0x0000600001307983 */ /* 0x000ee20000300a00 */
[----:B------:R-:W-:-:S03]  /*d160*/  IMAD.MOV.U32 R227, RZ, RZ, R54 ;  /* 0x000000ffffe37224 */ /* 0x000fc600078e0036 */
[----:B------:R-:W4:Y:S01]  /*d170*/  LDL.LU.64 R50, [R1+0x68] ;  /* 0x0000680001327983 */ /* 0x000f220000300a00 */
[----:B------:R-:W-:Y:S01]  /*d180*/  IMAD.MOV.U32 R225, RZ, RZ, R56 ;  /* 0x000000ffffe17224 */ /* 0x000fe200078e0038 */
[----:B------:R-:W-:Y:S01]  /*d190*/  MOV R223, R58 ;  /* 0x0000003a00df7202 */ /* 0x000fe20000000f00 */
[----:B------:R-:W-:Y:S01]  /*d1a0*/  IMAD.MOV.U32 R224, RZ, RZ, R57 ;  /* 0x000000ffffe07224 */ /* 0x000fe200078e0039 */
        /* <DEDUP_REMOVED lines=140> */
[----:B------:R-:W4:Y:S04]  /*da70*/  LDL.LU.64 R146, [R1+0x1e8] ;  /* 0x0001e80001927983 */ /* 0x000f280000300a00 */
[----:B------:R-:W2:Y:S04]  /*da80*/  LDL.LU.64 R148, [R1+0x1f0] ;  /* 0x0001f00001947983 */ /* 0x000ea80000300a00 */
[----:B------:R-:W3:Y:S04]  /*da90*/  LDL.LU.64 R150, [R1+0x1f8] ;  /* 0x0001f80001967983 */ /* 0x000ee80000300a00 */
        /* <DEDUP_REMOVED lines=191> */
[----:B------:R-:W-:Y:S01]  /*e690*/  IMAD.MOV.U32 R151, RZ, RZ, R0 ;  /* 0x000000ffff977224 */ /* 0x000fe200078e0000 */
[----:B------:R-:W-:-:S02]  /*e6a0*/  UIADD3 UR16, UR9, 0x6, URZ ;  /* 0x0000000609107890 */ /* 0x000fc4000fffe03f */
[----:B------:R-:W-:Y:S01]  /*e6b0*/  UIADD3 UR18, UR10, 0x6, URZ ;  /* 0x000000060a127890 */ /* 0x000fe2000fffe03f */
[----:B------:R-:W-:Y:S01]  /*e6c0*/  UMOV UR17, 0x40000040 ;  /* 0x4000004000117882 */ /* 0x000fe20000000000 */
[----:B------:R-:W-:Y:S01]  /*e6d0*/  UMOV UR19, 0x40000040 ;  /* 0x4000004000137882 */ /* 0x000fe20000000000 */
        /* <DEDUP_REMOVED lines=293> */
[----:B------:R-:W-:Y:S01]  /*f930*/  STL [R1+0x734], RZ ;  /* 0x000734ff01007387 */ /* 0x000fe20000100800 */
[----:B------:R-:W-:-:S03]  /*f940*/  ULDC UR9, c[0x0][0x50c] ;  /* 0x0001430000097ab9 */ /* 0x000fc60000000800 */
        /* <DEDUP_REMOVED lines=113> */
[----:B------:R-:W-:Y:S01]  /*10060*/  IMAD.MOV.U32 R235, RZ, RZ, R2 ;  /* 0x000000ffffeb7224 */ /* 0x000fe200078e0002 */
[----:B------:R-:W-:Y:S01]  /*10070*/  UMOV UR16, UR20 ;  /* 0x0000001400107c82 */ /* 0x000fe20008000000 */
[----:B------:R-:W-:Y:S01]  /*10080*/  UMOV UR17, UR21 ;  /* 0x0000001500117c82 */ /* 0x000fe20008000000 */
        /* <DEDUP_REMOVED lines=19> */
[----:B------:R-:W-:Y:S01]  /*101c0*/  QGMMA.64x256x32.F32.E4M3.E4M3 R108, gdesc[UR16], R108, gsb0 ;  /* 0x03e00000106c79f3 */ /* 0x000fe2000800086c */
[----:B------:R-:W-:Y:S04]  /*101d0*/  STL [R1+0x68c], RZ ;  /* 0x00068cff01007387 */ /* 0x000fe80000100800 */
[----:B------:R-:W-:Y:S04]  /*101e0*/  STL [R1+0x688], RZ ;  /* 0x000688ff01007387 */ /* 0x000fe80000100800 */
[----:B------:R-:W-:Y:S04]  /*101f0*/  STL [R1+0x684], RZ ;  /* 0x000684ff01007387 */ /* 0x000fe80000100800 */
[----:B------:R-:W-:Y:S04]  /*10200*/  STL [R1+0x680], RZ ;  /* 0x000680ff01007387 */ /* 0x000fe80000100800 */
[----:B------:R-:W-:Y:S04]  /*10210*/  STL [R1+0x67c], RZ ;  /* 0x00067cff01007387 */ /* 0x000fe80000100800 */
[----:B------:R-:W-:Y:S04]  /*10220*/  STL [R1+0x678], RZ ;  /* 0x000678ff01007387 */ /* 0x000fe80000100800 */
[----:B------:R-:W-:Y:S01]  /*10230*/  STL [R1+0x674], RZ ;  /* 0x000674ff01007387 */ /* 0x000fe20000100800 */
[----:B------:R-:W-:-:S04]  /*10240*/  UISETP.NE.AND UP0, UPT, UR9, 0x4, UPT ;  /* 0x000000040900788c */ /* 0x000fc8000bf05270 */
[----:B------:R-:W-:-:S06]  /*10250*/  USEL UR16, URZ, 0x1, UP0 ;  /* 0x000000013f107887 */ /* 0x000fcc0008000000 */
[----:B------:R-:W-:Y:S01]  /*10260*/  ISETP.NE.AND P0, PT, RZ, UR16, PT ;  /* 0x00000010ff007c0c */ /* 0x000fe2000bf05270 */
[----:B------:R-:W-:Y:S01]  /*10270*/  UMOV UR6, 0x4 ;  /* 0x0000000400067882 */ /* 0x000fe20000000000 */
[----:B------:R-:W-:Y:S02]  /*10280*/  CS2R R236, SRZ ;  /* 0x0000000000ec7805 */ /* 0x000fe4000001ff00 */
[----:B------:R-:W-:Y:S02]  /*10290*/  CS2R R22, SRZ ;  /* 0x0000000000167805 */ /* 0x000fe4000001ff00 */
[----:B------:R-:W-:Y:S02]  /*102a0*/  CS2R R20, SRZ ;  /* 0x0000000000147805 */ /* 0x000fe4000001ff00 */
[----:B------:R-:W-:Y:S02]  /*102b0*/  CS2R R18, SRZ ;  /* 0x0000000000127805 */ /* 0x000fe4000001ff00 */
[----:B------:R-:W-:-:S02]  /*102c0*/  CS2R R16, SRZ ;  /* 0x0000000000107805 */ /* 0x000fc4000001ff00 */
[----:B------:R-:W-:Y:S02]  /*102d0*/  CS2R R14, SRZ ;  /* 0x00000000000e7805 */ /* 0x000fe4000001ff00 */
[----:B------:R-:W-:Y:S02]  /*102e0*/  CS2R R12, SRZ ;  /* 0x00000000000c7805 */ /* 0x000fe4000001ff00 */
[----:B------:R-:W-:Y:S02]  /*102f0*/  CS2R R10, SRZ ;  /* 0x00000000000a7805 */ /* 0x000fe4000001ff00 */
[----:B------:R-:W-:Y:S02]  /*10300*/  CS2R R8, SRZ ;  /* 0x0000000000087805 */ /* 0x000fe4000001ff00 */
[----:B------:R-:W-:Y:S02]  /*10310*/  CS2R R6, SRZ ;  /* 0x0000000000067805 */ /* 0x000fe4000001ff00 */
[----:B------:R-:W-:-:S02]  /*10320*/  CS2R R4, SRZ ;  /* 0x0000000000047805 */ /* 0x000fc4000001ff00 */
[----:B------:R-:W-:Y:S01]  /*10330*/  CS2R R2, SRZ ;  /* 0x0000000000027805 */ /* 0x000fe2000001ff00 */
        /* <DEDUP_REMOVED lines=65> */
[----:B0-----:R0:W5:Y:S04]  /*10750*/  LDL.LU.64 R150, [R1+0xd10] ;  /* 0x000d100001967983 */ /* 0x0011680000300a00 */
[----:B------:R0:W5:Y:S04]  /*10760*/  LDL.LU.64 R148, [R1+0xd08] ;  /* 0x000d080001947983 */ /* 0x0001680000300a00 */
        /* <DEDUP_REMOVED lines=49> */
[----:B-1----:R-:W-:-:S02]  /*10a80*/  CS2R R234, SRZ ;  /* 0x0000000000ea7805 */ /* 0x002fc4000001ff00 */
[----:B------:R-:W-:Y:S02]  /*10a90*/  CS2R R232, SRZ ;  /* 0x0000000000e87805 */ /* 0x000fe4000001ff00 */
        /* <DEDUP_REMOVED lines=39> */
[----:B------:R-:W-:Y:S01]  /*10d10*/  CS2R R152, SRZ ;  /* 0x0000000000987805 */ /* 0x000fe2000001ff00 */
[----:B0-----:R-:W-:Y:S06]  /*10d20*/  @!P0 BRA `(.L_x_18) ;  /* 0x00000054004c8947 */ /* 0x001fec0003800000 */
[----:B-----5:R0:W-:Y:S04]  /*10d30*/  STL [R1+0xce0], R121 ;  /* 0x000ce07901007387 */ /* 0x0201e80000100800 */
[----:B------:R-:W2:Y:S04]  /*10d40*/  LDL R2, [R1+0x400] ;  /* 0x0004000001027983 */ /* 0x000ea80000100800 */
[----:B------:R-:W3:Y:S04]  /*10d50*/  LDL R3, [R1+0x404] ;  /* 0x0004040001037983 */ /* 0x000ee80000100800 */
[----:B0-----:R-:W4:Y:S04]  /*10d60*/  LDL R121, [R1+0x21c] ;  /* 0x00021c0001797983 */ /* 0x001f280000100800 */
[----:B------:R-:W3:Y:S04]  /*10d70*/  LDL R4, [R1+0x408] ;  /* 0x0004080001047983 */ /* 0x000ee80000100800 */
        /* <DEDUP_REMOVED lines=103> */
[----:B------:R0:W-:Y:S04]  /*113f0*/  STL [R1+0xcdc], R122 ;  /* 0x000cdc7a01007387 */ /* 0x0001e80000100800 */
[----:B0-----:R-:W2:Y:S04]  /*11400*/  LDL R122, [R1+0x218] ;  /* 0x00021800017a7983 */ /* 0x001ea80000100800 */
[----:B------:R0:W-:Y:S04]  /*11410*/  STL [R1+0xcd8], R123 ;  /* 0x000cd87b01007387 */ /* 0x0001e80000100800 */
[----:B0-----:R-:W4:Y:S04]  /*11420*/  LDL R123, [R1+0x214] ;  /* 0x00021400017b7983 */ /* 0x001f280000100800 */
[----:B------:R0:W-:Y:S04]  /*11430*/  STL [R1+0xcd4], R124 ;  /* 0x000cd47c01007387 */ /* 0x0001e80000100800 */
[----:B0-----:R-:W3:Y:S04]  /*11440*/  LDL R124, [R1+0x210] ;  /* 0x00021000017c7983 */ /* 0x001ee80000100800 */
        /* <DEDUP_REMOVED lines=52> */
[----:B------:R-:W-:Y:S01]  /*11790*/  STL [R1+0xc68], R151 ;  /* 0x000c689701007387 */ /* 0x000fe20000100800 */
[----:B--2---:R-:W-:-:S01]  /*117a0*/  FADD R128, RZ, R128 ;  /* 0x00000080ff807221 */ /* 0x004fc20000000000 */
[----:B----4-:R-:W-:Y:S01]  /*117b0*/  FADD R129, RZ, R129 ;  /* 0x00000081ff817221 */ /* 0x010fe20000000000 */
[----:B---3--:R-:W-:-:S01]  /*117c0*/  FADD R127, RZ, R127 ;  /* 0x0000007fff7f7221 */ /* 0x008fc20000000000 */
[----:B------:R-:W-:Y:S01]  /*117d0*/  FADD R126, RZ, R126 ;  /* 0x0000007eff7e7221 */ /* 0x000fe20000000000 */
[----:B------:R-:W-:-:S01]  /*117e0*/  FADD R125, RZ, R125 ;  /* 0x0000007dff7d7221 */ /* 0x000fc20000000000 */
        /* <DEDUP_REMOVED lines=21> */
[----:B------:R-:W-:-:S05]  /*11940*/  FADD R148, RZ, R148 ;  /* 0x00000094ff947221 */ /* 0x000fca0000000000 */
[----:B------:R0:W-:Y:S04]  /*11950*/  STL [R1+0x600], R148 ;  /* 0x0006009401007387 */ /* 0x0001e80000100800 */
        /* <DEDUP_REMOVED lines=20> */
[----:B------:R4:W-:Y:S01]  /*11aa0*/  STL [R1+0x654], R127 ;  /* 0x0006547f01007387 */ /* 0x0009e20000100800 */
[----:B------:R-:W-:-:S03]  /*11ab0*/  FADD R236, RZ, R150 ;  /* 0x00000096ffec7221 */ /* 0x000fc60000000000 */
[----:B------:R4:W-:Y:S04]  /*11ac0*/  STL [R1+0x658], R126 ;  /* 0x0006587e01007387 */ /* 0x0009e80000100800 */
[----:B------:R4:W-:Y:S01]  /*11ad0*/  STL [R1+0x65c], R125 ;  /* 0x00065c7d01007387 */ /* 0x0009e20000100800 */
[----:B------:R-:W-:-:S03]  /*11ae0*/  FADD R237, RZ, R149 ;  /* 0x00000095ffed7221 */ /* 0x000fc60000000000 */
[----:B------:R4:W-:Y:S04]  /*11af0*/  STL [R1+0x660], R124 ;  /* 0x0006607c01007387 */ /* 0x0009e80000100800 */
[----:B------:R4:W-:Y:S04]  /*11b00*/  STL [R1+0x664], R123 ;  /* 0x0006647b01007387 */ /* 0x0009e80000100800 */
[----:B------:R-:W4:Y:S04]  /*11b10*/  LDL R150, [R1+0x220] ;  /* 0x0002200001967983 */ /* 0x000f280000100800 */
[----:B------:R4:W-:Y:S04]  /*11b20*/  STL [R1+0x668], R122 ;  /* 0x0006687a01007387 */ /* 0x0009e80000100800 */
[----:B------:R-:W4:Y:S04]  /*11b30*/  LDL R149, [R1+0x224] ;  /* 0x0002240001957983 */ /* 0x000f280000100800 */
[----:B0-----:R-:W4:Y:S04]  /*11b40*/  LDL R148, [R1+0x228] ;  /* 0x0002280001947983 */ /* 0x001f280000100800 */
[----:B-1----:R-:W4:Y:S04]  /*11b50*/  LDL R147, [R1+0x22c] ;  /* 0x00022c0001937983 */ /* 0x002f280000100800 */
[----:B--2---:R-:W2:Y:S04]  /*11b60*/  LDL R146, [R1+0x230] ;  /* 0x0002300001927983 */ /* 0x004ea80000100800 */
[----:B---3--:R-:W3:Y:S04]  /*11b70*/  LDL R145, [R1+0x234] ;  /* 0x0002340001917983 */ /* 0x008ee80000100800 */
[----:B----4-:R-:W4:Y:S04]  /*11b80*/  LDL R144, [R1+0x238] ;  /* 0x0002380001907983 */ /* 0x010f280000100800 */
[----:B------:R-:W4:Y:S04]  /*11b90*/  LDL R143, [R1+0x23c] ;  /* 0x00023c00018f7983 */ /* 0x000f280000100800 */
        /* <DEDUP_REMOVED lines=18> */
[----:B------:R-:W4:Y:S01]  /*11cc0*/  LDL R124, [R1+0x288] ;  /* 0x00028800017c7983 */ /* 0x000f220000100800 */
[----:B------:R-:W-:-:S03]  /*11cd0*/  IMAD.MOV.U32 R151, RZ, RZ, R121 ;  /* 0x000000ffff977224 */ /* 0x000fc600078e0079 */
[----:B------:R-:W4:Y:S04]  /*11ce0*/  LDL R123, [R1+0x28c] ;  /* 0x00028c00017b7983 */ /* 0x000f280000100800 */
[----:B------:R-:W4:Y:S04]  /*11cf0*/  LDL R122, [R1+0x290] ;  /* 0x00029000017a7983 */ /* 0x000f280000100800 */
[----:B------:R-:W4:Y:S01]  /*11d00*/  LDL R121, [R1+0x294] ;  /* 0x0002940001797983 */ /* 0x000f220000100800 */
[----:B------:R-:W-:-:S05]  /*11d10*/  FADD R151, RZ, R151 ;  /* 0x00000097ff977221 */ /* 0x000fca0000000000 */
[----:B------:R0:W-:Y:S01]  /*11d20*/  STL [R1+0x66c], R151 ;  /* 0x00066c9701007387 */ /* 0x0001e20000100800 */
[----:B------:R-:W-:-:S01]  /*11d30*/  FADD R150, RZ, R150 ;  /* 0x00000096ff967221 */ /* 0x000fc20000000000 */
[----:B------:R-:W-:-:S04]  /*11d40*/  FADD R149, RZ, R149 ;  /* 0x00000095ff957221 */ /* 0x000fc80000000000 */
[----:B------:R1:W-:Y:S01]  /*11d50*/  STL [R1+0x670], R150 ;  /* 0x0006709601007387 */ /* 0x0003e20000100800 */
[----:B------:R-:W-:-:S03]  /*11d60*/  FADD R148, RZ, R148 ;  /* 0x00000094ff947221 */ /* 0x000fc60000000000 */
[----:B------:R1:W-:Y:S01]  /*11d70*/  STL [R1+0x674], R149 ;  /* 0x0006749501007387 */ /* 0x0003e20000100800 */
[----:B------:R-:W-:-:S03]  /*11d80*/  FADD R147, RZ, R147 ;  /* 0x00000093ff937221 */ /* 0x000fc60000000000 */
[----:B------:R1:W-:Y:S01]  /*11d90*/  STL [R1+0x678], R148 ;  /* 0x0006789401007387 */ /* 0x0003e20000100800 */
[----:B--2---:R-:W-:-:S03]  /*11da0*/  FADD R146, RZ, R146 ;  /* 0x00000092ff927221 */ /* 0x004fc60000000000 */
[----:B------:R2:W-:Y:S01]  /*11db0*/  STL [R1+0x67c], R147 ;  /* 0x00067c9301007387 */ /* 0x0005e20000100800 */
[----:B---3--:R-:W-:-:S03]  /*11dc0*/  FADD R145, RZ, R145 ;  /* 0x00000091ff917221 */ /* 0x008fc60000000000 */
[----:B------:R3:W-:Y:S01]  /*11dd0*/  STL [R1+0x680], R146 ;  /* 0x0006809201007387 */ /* 0x0007e20000100800 */
[----:B----4-:R-:W-:-:S03]  /*11de0*/  FADD R144, RZ, R144 ;  /* 0x00000090ff907221 */ /* 0x010fc60000000000 */
[----:B------:R4:W-:Y:S01]  /*11df0*/  STL [R1+0x684], R145 ;  /* 0x0006849101007387 */ /* 0x0009e20000100800 */
[----:B------:R-:W-:-:S03]  /*11e00*/  FADD R143, RZ, R143 ;  /* 0x0000008fff8f7221 */ /* 0x000fc60000000000 */
        /* <DEDUP_REMOVED lines=44> */
[----:B0-----:R-:W4:Y:S04]  /*120d0*/  LDL R151, [R1+0x298] ;  /* 0x0002980001977983 */ /* 0x001f280000100800 */
[----:B------:R0:W-:Y:S04]  /*120e0*/  STL [R1+0x6e0], R122 ;  /* 0x0006e07a01007387 */ /* 0x0001e80000100800 */
[----:B-1----:R-:W4:Y:S04]  /*120f0*/  LDL R150, [R1+0x29c] ;  /* 0x00029c0001967983 */ /* 0x002f280000100800 */
[----:B------:R1:W-:Y:S04]  /*12100*/  STL [R1+0x6e4], R121 ;  /* 0x0006e47901007387 */ /* 0x0003e80000100800 */
[----:B------:R-:W4:Y:S04]  /*12110*/  LDL R149, [R1+0x2a0] ;  /* 0x0002a00001957983 */ /* 0x000f280000100800 */
[----:B------:R-:W4:Y:S04]  /*12120*/  LDL R148, [R1+0x2a4] ;  /* 0x0002a40001947983 */ /* 0x000f280000100800 */
        /* <DEDUP_REMOVED lines=25> */
[----:B0-----:R-:W4:Y:S04]  /*122c0*/  LDL R122, [R1+0x30c] ;  /* 0x00030c00017a7983 */ /* 0x001f280000100800 */
[----:B-1----:R-:W4:Y:S01]  /*122d0*/  LDL R121, [R1+0x310] ;  /* 0x0003100001797983 */ /* 0x002f220000100800 */
        /* <DEDUP_REMOVED lines=183> */
[----:B------:R-:W4:Y:S04]  /*12e50*/  LDL R123, [R1] ;  /* 0x00000000017b7983 */ /* 0x000f280000100800 */
[----:B0-----:R-:W4:Y:S04]  /*12e60*/  LDL R122, [R1+0x4] ;  /* 0x00000400017a7983 */ /* 0x001f280000100800 */
[----:B-1----:R-:W4:Y:S01]  /*12e70*/  LDL R121, [R1+0x8] ;  /* 0x0000080001797983 */ /* 0x002f220000100800 */
[----:B------:R-:W-:-:S01]  /*12e80*/  FADD R151, RZ, R151 ;  /* 0x00000097ff977221 */ /* 0x000fc20000000000 */
[----:B------:R-:W-:-:S04]  /*12e90*/  FADD R150, RZ, R150 ;  /* 0x00000096ff967221 */ /* 0x000fc80000000000 */
        /* <DEDUP_REMOVED lines=277> */
[----:B------:R-:W-:-:S05]  /*13ff0*/  FADD R151, RZ, R151 ;  /* 0x00000097ff977221 */ /* 0x000fca0000000000 */
[----:B------:R0:W-:Y:S02]  /*14000*/  STL [R1+0x954], R151 ;  /* 0x0009549701007387 */ /* 0x0001e40000100800 */
[----:B0-----:R-:W-:-:S01]  /*14010*/  FADD R151, RZ, R150 ;  /* 0x00000096ff977221 */ /* 0x001fc20000000000 */
[----:B--2---:R-:W-:Y:S01]  /*14020*/  FADD R150, RZ, R149 ;  /* 0x00000095ff967221 */ /* 0x004fe20000000000 */
[----:B---3--:R-:W-:-:S03]  /*14030*/  FADD R149, RZ, R148 ;  /* 0x00000094ff957221 */ /* 0x008fc60000000000 */
[----:B------:R-:W-:Y:S01]  /*14040*/  STL [R1+0x958], R151 ;  /* 0x0009589701007387 */ /* 0x000fe20000100800 */
[----:B----4-:R-:W-:-:S03]  /*14050*/  FADD R148, RZ, R147 ;  /* 0x00000093ff947221 */ /* 0x010fc60000000000 */
[----:B------:R-:W-:Y:S01]  /*14060*/  STL [R1+0x95c], R150 ;  /* 0x00095c9601007387 */ /* 0x000fe20000100800 */
[----:B------:R-:W-:-:S03]  /*14070*/  FADD R147, RZ, R146 ;  /* 0x00000092ff937221 */ /* 0x000fc60000000000 */
        /* <DEDUP_REMOVED lines=50> */
[----:B------:R-:W-:Y:S04]  /*143a0*/  STL [R1+0x9c4], R124 ;  /* 0x0009c47c01007387 */ /* 0x000fe80000100800 */
[----:B------:R-:W2:Y:S04]  /*143b0*/  LDL R121, [R1+0x180] ;  /* 0x0001800001797983 */ /* 0x000ea80000100800 */
[----:B------:R0:W-:Y:S04]  /*143c0*/  STL [R1+0x9c8], R122 ;  /* 0x0009c87a01007387 */ /* 0x0001e80000100800 */
[----:B0-----:R-:W3:Y:S04]  /*143d0*/  LDL R122, [R1+0x184] ;  /* 0x00018400017a7983 */ /* 0x001ee80000100800 */
[----:B------:R0:W-:Y:S04]  /*143e0*/  STL [R1+0x9cc], R123 ;  /* 0x0009cc7b01007387 */ /* 0x0001e80000100800 */
[----:B------:R-:W4:Y:S04]  /*143f0*/  LDL R124, [R1+0x18c] ;  /* 0x00018c00017c7983 */ /* 0x000f280000100800 */
[----:B------:R-:W4:Y:S04]  /*14400*/  LDL R125, [R1+0x190] ;  /* 0x00019000017d7983 */ /* 0x000f280000100800 */
[----:B0-----:R-:W4:Y:S04]  /*14410*/  LDL R123, [R1+0x188] ;  /* 0x00018800017b7983 */ /* 0x001f280000100800 */
        /* <DEDUP_REMOVED lines=26> */
[----:B------:R-:W-:-:S01]  /*145c0*/  FADD R0, RZ, R0 ;  /* 0x00000000ff007221 */ /* 0x000fc20000000000 */
[----:B--2---:R-:W-:-:S05]  /*145d0*/  FADD R121, RZ, R121 ;  /* 0x00000079ff797221 */ /* 0x004fca0000000000 */
[----:B------:R0:W-:Y:S01]  /*145e0*/  STL [R1+0x9d0], R121 ;  /* 0x0009d07901007387 */ /* 0x0001e20000100800 */
[----:B---3--:R-:W-:-:S03]  /*145f0*/  FADD R122, RZ, R122 ;  /* 0x0000007aff7a7221 */ /* 0x008fc60000000000 */
[----:B0-----:R-:W2:Y:S04]  /*14600*/  LDL.LU R121, [R1+0xce0] ;  /* 0x000ce00001797983 */ /* 0x001ea80000300800 */
[----:B------:R0:W-:Y:S01]  /*14610*/  STL [R1+0x9d4], R122 ;  /* 0x0009d47a01007387 */ /* 0x0001e20000100800 */
[----:B----4-:R-:W-:-:S01]  /*14620*/  FADD R124, RZ, R124 ;  /* 0x0000007cff7c7221 */ /* 0x010fc20000000000 */
[----:B------:R-:W-:Y:S02]  /*14630*/  FADD R125, RZ, R125 ;  /* 0x0000007dff7d7221 */ /* 0x000fe40000000000 */
[----:B0-----:R-:W3:Y:S01]  /*14640*/  LDL.LU R122, [R1+0xcdc] ;  /* 0x000cdc00017a7983 */ /* 0x001ee20000300800 */
[----:B------:R-:W-:-:S01]  /*14650*/  FADD R123, RZ, R123 ;  /* 0x0000007bff7b7221 */ /* 0x000fc20000000000 */
[----:B------:R-:W-:-:S04]  /*14660*/  FADD R126, RZ, R126 ;  /* 0x0000007eff7e7221 */ /* 0x000fc80000000000 */
[----:B------:R0:W-:Y:S01]  /*14670*/  STL [R1+0x9d8], R123 ;  /* 0x0009d87b01007387 */ /* 0x0001e20000100800 */
[----:B------:R-:W-:-:S03]  /*14680*/  FADD R127, RZ, R127 ;  /* 0x0000007fff7f7221 */ /* 0x000fc60000000000 */
[----:B0-----:R-:W4:Y:S01]  /*14690*/  LDL.LU R123, [R1+0xcd8] ;  /* 0x000cd800017b7983 */ /* 0x001f220000300800 */
[----:B------:R-:W-:-:S03]  /*146a0*/  FADD R128, RZ, R128 ;  /* 0x00000080ff807221 */ /* 0x000fc60000000000 */
[----:B------:R0:W-:Y:S01]  /*146b0*/  STL [R1+0x9dc], R124 ;  /* 0x0009dc7c01007387 */ /* 0x0001e20000100800 */
[----:B------:R-:W-:-:S01]  /*146c0*/  FADD R129, RZ, R129 ;  /* 0x00000081ff817221 */ /* 0x000fc20000000000 */
[----:B------:R-:W-:Y:S02]  /*146d0*/  FADD R130, RZ, R130 ;  /* 0x00000082ff827221 */ /* 0x000fe40000000000 */
[----:B0-----:R-:W4:Y:S04]  /*146e0*/  LDL.LU R124, [R1+0xcd4] ;  /* 0x000cd400017c7983 */ /* 0x001f280000300800 */
[----:B------:R0:W-:Y:S01]  /*146f0*/  STL [R1+0x9e0], R125 ;  /* 0x0009e07d01007387 */ /* 0x0001e20000100800 */
[----:B------:R-:W-:-:S01]  /*14700*/  FADD R131, RZ, R131 ;  /* 0x00000083ff837221 */ /* 0x000fc20000000000 */
[----:B------:R-:W-:-:S02]  /*14710*/  FADD R132, RZ, R132 ;  /* 0x00000084ff847221 */ /* 0x000fc40000000000 */
[----:B0-----:R-:W4:Y:S04]  /*14720*/  LDL.LU R125, [R1+0xcd0] ;  /* 0x000cd000017d7983 */ /* 0x001f280000300800 */
[----:B------:R0:W-:Y:S01]  /*14730*/  STL [R1+0x9e4], R126 ;  /* 0x0009e47e01007387 */ /* 0x0001e20000100800 */
[----:B------:R-:W-:-:S03]  /*14740*/  FADD R133, RZ, R133 ;  /* 0x00000085ff857221 */ /* 0x000fc60000000000 */
        /* <DEDUP_REMOVED lines=55> */
[----:B------:R0:W-:Y:S04]  /*14ac0*/  STL [R1+0xa30], R145 ;  /* 0x000a309101007387 */ /* 0x0001e80000100800 */
        /* <DEDUP_REMOVED lines=13> */
[----:B------:R0:W-:Y:S02]  /*14ba0*/  STL [R1+0xa4c], R0 ;  /* 0x000a4c0001007387 */ /* 0x0001e40000100800 */
[----:B0-----:R-:W-:-:S05]  /*14bb0*/  FADD R0, RZ, R24 ;  /* 0x00000018ff007221 */ /* 0x001fca0000000000 */
        /* <DEDUP_REMOVED lines=193> */
[----:B--2---:R-:W-:-:S05]  /*157d0*/  FADD R0, RZ, R121 ;  /* 0x00000079ff007221 */ /* 0x004fca0000000000 */
[----:B------:R3:W-:Y:S02]  /*157e0*/  STL [R1+0xbd4], R0 ;  /* 0x000bd40001007387 */ /* 0x0007e40000100800 */
[----:B---3--:R-:W-:-:S05]  /*157f0*/  FADD R0, RZ, R122 ;  /* 0x0000007aff007221 */ /* 0x008fca0000000000 */
[----:B------:R4:W-:Y:S02]  /*15800*/  STL [R1+0xbd8], R0 ;  /* 0x000bd80001007387 */ /* 0x0009e40000100800 */
[----:B----4-:R-:W-:-:S05]  /*15810*/  FADD R0, RZ, R123 ;  /* 0x0000007bff007221 */ /* 0x010fca0000000000 */
        /* <DEDUP_REMOVED lines=56> */
[----:B------:R0:W-:Y:S01]  /*15ba0*/  STL [R1+0xc4c], R0 ;  /* 0x000c4c0001007387 */ /* 0x0001e20000100800 */
        /* <DEDUP_REMOVED lines=106> */
[----:B0-----:R-:W-:-:S06]  /*16250*/  UMOV UR6, URZ ;  /* 0x0000003f00067c82 */ /* 0x001fcc0008000000 */
.L_x_18:
[----:B------:R-:W-:Y:S01]  /*16260*/  UIADD3 UR11, UR5, 0x1, URZ ;  /* 0x00000001050b7890 */ /* 0x000fe2000fffe03f */
[----:B------:R-:W-:-:S03]  /*16270*/  UMOV UR17, 0x1 ;  /* 0x0000000100117882 */ /* 0x000fc60000000000 */
[----:B------:R-:W-:-:S04]  /*16280*/  UISETP.NE.AND UP0, UPT, UR11, 0x2, UPT ;  /* 0x000000020b00788c */ /* 0x000fc8000bf05270 */
[----:B------:R-:W-:Y:S02]  /*16290*/  USEL UR14, URZ, 0x1, UP0 ;  /* 0x000000013f0e7887 */ /* 0x000fe40008000000 */
[----:B------:R-:W-:Y:S02]  /*162a0*/  USEL UR11, UR11, URZ, UP0 ;  /* 0x0000003f0b0b7287 */ /* 0x000fe40008000000 */
[----:B------:R-:W-:-:S12]  /*162b0*/  ULOP3.LUT UR14, UR4, UR14, URZ, 0x3c, !UPT ;  /* 0x0000000e040e7292 */ /* 0x000fd8000f8e3c3f */
.L_x_13:
[----:B------:R-:W-:-:S04]  /*162c0*/  UISETP.LT.AND UP0, UPT, UR24, 0x1, UPT ;  /* 0x000000011800788c */ /* 0x000fc8000bf01270 */
[----:B------:R-:W-:-:S04]  /*162d0*/  USEL UR9, UR24, 0x1, UP0 ;  /* 0x0000000118097887 */ /* 0x000fc80008000000 */
[----:B------:R-:W-:-:S04]  /*162e0*/  UIADD3 UR15, UR24, -UR9, URZ ;  /* 0x80000009180f7290 */ /* 0x000fc8000fffe03f */
[----:B------:R-:W-:-:S06]  /*162f0*/  UISETP.GE.AND UP0, UPT, UR15, 0x1, UPT ;  /* 0x000000010f00788c */ /* 0x000fcc000bf06270 */
[----:B------:R-:W-:-:S13]  /*16300*/  PLOP3.LUT P0, PT, PT, PT, UP0, 0x80, 0x0 ;  /* 0x000000000000781c */ /* 0x000fda0003f0f008 */
[----:B------:R-:W-:Y:S05]  /*16310*/  @!P0 BRA `(.L_x_19) ;  /* 0x00000164009c8947 */ /* 0x000fea0003800000 */
[----:B------:R-:W-:Y:S01]  /*16320*/  UMOV UR9, UR5 ;  /* 0x0000000500097c82 */ /* 0x000fe20008000000 */
[----:B------:R-:W-:-:S05]  /*16330*/  ULDC UR10, c[0x0][0x50c] ;  /* 0x00014300000a7ab9 */ /* 0x000fca0000000800 */
.L_x_27:
[----:B------:R-:W-:-:S06]  /*16340*/  UISETP.NE.AND UP0, UPT, UR8, 0x3, UPT ;  /* 0x000000030800788c */ /* 0x000fcc000bf05270 */
[----:B------:R-:W-:-:S13]  /*16350*/  PLOP3.LUT P1, PT, PT, PT, UP0, 0x80, 0x0 ;  /* 0x000000000000781c */ /* 0x000fda0003f2f008 */
[----:B0----5:R-:W-:Y:S05]  /*16360*/  @!P1 BRA `(.L_x_20) ;  /* 0x0000000000049947 */ /* 0x021fea0003800000 */
[----:B------:R-:W-:Y:S01]  /*16370*/  BPT.TRAP 0x1 ;  /* 0x000000040000795c */ /* 0x000fe20000300000 */
.L_x_20:
[----:B------:R-:W0:Y:S01]  /*16380*/  S2UR UR18, SR_CgaCtaId ;  /* 0x00000000001279c3 */ /* 0x000e220000008800 */
[----:B------:R-:W-:Y:S01]  /*16390*/  UMOV UR12, 0x400 ;  /* 0x00000400000c7882 */ /* 0x000fe20000000000 */
[----:B------:R-:W-:-:S04]  /*163a0*/  MOV R0, UR14 ;  /* 0x0000000e00007c02 */ /* 0x000fc80008000f00 */
[----:B------:R-:W-:Y:S01]  /*163b0*/  SHF.L.U32 R0, R0, 0x1f, RZ ;  /* 0x0000001f00007819 */ /* 0x000fe200000006ff */
[----:B0-----:R-:W-:-:S04]  /*163c0*/  ULEA UR12, UR18, UR12, 0x18 ;  /* 0x0000000c120c7291 */ /* 0x001fc8000f8ec03f */
[----:B------:R-:W-:-:S09]  /*163d0*/  ULEA UR18, UR11, UR12, 0x3 ;  /* 0x0000000c0b127291 */ /* 0x000fd2000f8e183f */
[----:B------:R0:W2:Y:S01]  /*163e0*/  SYNCS.PHASECHK.TRANS64.TRYWAIT P0, [UR18], R0 ;  /* 0x00000000ff0075a7 */ /* 0x0000a20008000152 */
[----:B------:R-:W-:Y:S05]  /*163f0*/  @!P1 BRA `(.L_x_21) ;  /* 0x0000000000049947 */ /* 0x000fea0003800000 */
[----:B------:R-:W-:Y:S01]  /*16400*/  BPT.TRAP 0x1 ;  /* 0x000000040000795c */ /* 0x000fe20000300000 */
.L_x_21:
[----:B--2---:R-:W-:Y:S05]  /*16410*/  @P0 BRA `(.L_x_22) ;  /* 0x0000000000080947 */ /* 0x004fea0003800000 */
[----:B------:R-:W2:Y:S02]  /*16420*/  SYNCS.PHASECHK.TRANS64.TRYWAIT P0, [UR18], R0 ;  /* 0x00000000ff0075a7 */ /* 0x000ea40008000152 */
[----:B--2---:R-:W-:Y:S05]  /*16430*/  @!P0 BRA `(.L_x_23) ;  /* 0x0000045800148947 */ /* 0x004fea0003800000 */
.L_x_22:
[----:B-----5:R-:W-:Y:S04]  /*16440*/  STL.64 [R1+0x2208], R150 ;  /* 0x0022089601007387 */ /* 0x020fe80000100a00 */
        /* <DEDUP_REMOVED lines=63> */
[----:B--2---:R-:W2:Y:S04]  /*16840*/  LDL.LU.64 R24, [R1] ;  /* 0x0000000001187983 */ /* 0x004ea80000300a00 */
        /* <DEDUP_REMOVED lines=127> */
[----:B--2---:R-:W2:Y:S04]  /*17040*/  LDL.LU.64 R24, [R1+0x400] ;  /* 0x0004000001187983 */ /* 0x004ea80000300a00 */
        /* <DEDUP_REMOVED lines=64> */
[----:B------:R-:W-:Y:S01]  /*17450*/  UISETP.NE.AND UP0, UPT, UR16, URZ, UPT ;  /* 0x0000003f1000728c */ /* 0x000fe2000bf05270 */
[----:B------:R-:W-:Y:S01]  /*17460*/  STL [R1+0x1c0c], R234 ;  /* 0x001c0cea01007387 */ /* 0x000fe20000100800 */
[----:B------:R-:W-:Y:S02]  /*17470*/  USHF.R.U32.HI UR18, URZ, 0x4, UR18 ;  /* 0x000000043f127899 */ /* 0x000fe40008011612 */
[----:B------:R-:W-:Y:S01]  /*17480*/  USEL UR17, UR17, URZ, !UP0 ;  /* 0x0000003f11117287 */ /* 0x000fe2000c000000 */
[----:B------:R-:W-:Y:S01]  /*17490*/  STL [R1+0x1c08], R235 ;  /* 0x001c08eb01007387 */ /* 0x000fe20000100800 */
[----:B------:R-:W-:Y:S02]  /*174a0*/  ULOP3.LUT UR18, UR18, 0x3fff, URZ, 0xc0, !UPT ;  /* 0x00003fff12127892 */ /* 0x000fe4000f8ec03f */
[----:B------:R-:W-:Y:S01]  /*174b0*/  ULOP3.LUT UR28, UR13, 0x10000, URZ, 0xfc, !UPT ;  /* 0x000100000d1c7892 */ /* 0x000fe2000f8efc3f */
[----:B------:R-:W-:Y:S01]  /*174c0*/  STL [R1+0x1c04], R232 ;  /* 0x001c04e801007387 */ /* 0x000fe20000100800 */
[----:B------:R-:W-:-:S02]  /*174d0*/  ULOP3.LUT UR18, UR18, 0x10000, URZ, 0xfc, !UPT ;  /* 0x0001000012127892 */ /* 0x000fc4000f8efc3f */
[----:B------:R-:W-:Y:S01]  /*174e0*/  UISETP.NE.U32.AND UP0, UPT, UR17, URZ, UPT ;  /* 0x0000003f1100728c */ /* 0x000fe2000bf05070 */
[----:B------:R-:W-:Y:S01]  /*174f0*/  STL [R1+0x1c00], R233 ;  /* 0x001c00e901007387 */ /* 0x000fe20000100800 */
[----:B------:R-:W-:Y:S02]  /*17500*/  UIMAD UR28, UR11, 0x600, UR28 ;  /* 0x000006000b1c78a4 */ /* 0x000fe4000f8e021c */
[----:B------:R-:W-:Y:S01]  /*17510*/  ULEA UR29, UR11, UR18, 0xc ;  /* 0x000000120b1d7291 */ /* 0x000fe2000f8e603f */
[----:B------:R-:W-:Y:S01]  /*17520*/  STL [R1+0x1bfc], R230 ;  /* 0x001bfce601007387 */ /* 0x000fe20000100800 */
[----:B------:R-:W-:Y:S01]  /*17530*/  UMOV UR17, 0x40000040 ;  /* 0x4000004000117882 */ /* 0x000fe20000000000 */
[----:B------:R-:W-:Y:S02]  /*17540*/  UMOV UR19, 0x40000040 ;  /* 0x4000004000137882 */ /* 0x000fe40000000000 */
[----:B------:R-:W-:Y:S01]  /*17550*/  UMOV UR16, UR28 ;  /* 0x0000001c00107c82 */ /* 0x000fe20008000000 */
[----:B------:R-:W-:Y:S01]  /*17560*/  STL [R1+0x1bf8], R231 ;  /* 0x001bf8e701007387 */ /* 0x000fe20000100800 */
[----:B------:R-:W-:-:S03]  /*17570*/  UMOV UR18, UR29 ;  /* 0x0000001d00127c82 */ /* 0x000fc60008000000 */
[----:B------:R-:W-:Y:S04]  /*17580*/  STL [R1+0x1bf4], R228 ;  /* 0x001bf4e401007387 */ /* 0x000fe80000100800 */
        /* <DEDUP_REMOVED lines=66> */
[----:B------:R-:W-:Y:S01]  /*179b0*/  STL [R1+0x14e8], R163 ;  /* 0x0014e8a301007387 */ /* 0x000fe20000100800 */
[----:B--2---:R-:W-:-:S03]  /*179c0*/  WARPGROUP.ARRIVE ;  /* 0x00000000000079c5 */ /* 0x004fc60000000000 */
[----:B------:R-:W-:Y:S04]  /*179d0*/  STL [R1+0x14e4], R160 ;  /* 0x0014e4a001007387 */ /* 0x000fe80000100800 */
[----:B------:R-:W-:Y:S01]  /*179e0*/  STL [R1+0x14e0], R161 ;  /* 0x0014e0a101007387 */ /* 0x000fe20000100800 */
[----:B------:R-:W-:Y:S03]  /*179f0*/  QGMMA.64x256x32.F32.E4M3.E4M3 R24, gdesc[UR16], R24, UP0, gsb0 ;  /* 0x03e00000101879f3 */ /* 0x000fe6000b800818 */
        /* <DEDUP_REMOVED lines=30> */
[----:B------:R-:W-:-:S03]  /*17be0*/  WARPGROUP.DEPBAR.LE gsb0, 0x0 ;  /* 0x00008000000079c5 */ /* 0x000fc60000010000 */
        /* <DEDUP_REMOVED lines=132> */
[----:B--2---:R-:W-:-:S06]  /*18430*/  WARPGROUP.ARRIVE ;  /* 0x00000000000079c5 */ /* 0x004fcc0000000000 */
[----:B------:R-:W-:Y:S03]  /*18440*/  QGMMA.64x256x32.F32.E4M3.E4M3 R24, gdesc[UR20], R24, UP0, gsb0 ;  /* 0x03e00000141879f3 */ /* 0x000fe6000b800818 */
[----:B------:R-:W-:Y:S02]  /*18450*/  WARPGROUP.DEPBAR.LE gsb0, 0x0 ;  /* 0x00008000000079c5 */ /* 0x000fe40000010000 */
[----:B------:R-:W-:Y:S01]  /*18460*/  STL.64 [R1], R24 ;  /* 0x0000001801007387 */ /* 0x000fe20000100a00 */
[----:B------:R-:W-:Y:S01]  /*18470*/  IMAD.MOV.U32 R153, RZ, RZ, R150 ;  /* 0x000000ffff997224 */ /* 0x000fe200078e0096 */
[----:B------:R-:W-:Y:S01]  /*18480*/  MOV R152, R151 ;  /* 0x0000009700987202 */ /* 0x000fe20000000f00 */
[----:B------:R-:W-:Y:S01]  /*18490*/  IMAD.MOV.U32 R154, RZ, RZ, R149 ;  /* 0x000000ffff9a7224 */ /* 0x000fe200078e0095 */
[----:B------:R-:W-:Y:S01]  /*184a0*/  STL.64 [R1+0x8], R26 ;  /* 0x0000081a01007387 */ /* 0x000fe20000100a00 */
[----:B------:R-:W-:Y:S01]  /*184b0*/  MOV R155, R148 ;  /* 0x00000094009b7202 */ /* 0x000fe20000000f00 */
[----:B------:R-:W-:Y:S01]  /*184c0*/  IMAD.MOV.U32 R157, RZ, RZ, R146 ;  /* 0x000000ffff9d7224 */ /* 0x000fe200078e0092 */
[----:B------:R-:W-:Y:S01]  /*184d0*/  MOV R158, R145 ;  /* 0x00000091009e7202 */ /* 0x000fe20000000f00 */
        /* <DEDUP_REMOVED lines=69> */
[----:B------:R-:W-:-:S02]  /*18930*/  IMAD.MOV.U32 R208, RZ, RZ, R95 ;  /* 0x000000ffffd07224 */ /* 0x000fc400078e005f */
        /* <DEDUP_REMOVED lines=46> */
[----:B--2---:R-:W3:Y:S04]  /*18c20*/  LDL.LU.64 R90, [R1+0x2118] ;  /* 0x00211800015a7983 */ /* 0x004ee80000300a00 */
        /* <DEDUP_REMOVED lines=34> */
[----:B------:R-:W-:Y:S01]  /*18e50*/  UMOV UR21, 0x40000040 ;  /* 0x4000004000157882 */ /* 0x000fe20000000000 */
[----:B---3--:R-:W-:-:S07]  /*18e60*/  WARPGROUP.ARRIVE ;  /* 0x00000000000079c5 */ /* 0x008fce0000000000 */
[----:B------:R-:W-:Y:S03]  /*18e70*/  QGMMA.64x256x32.F32.E4M3.E4M3 R24, gdesc[UR20], R24, UP0, gsb0 ;  /* 0x03e00000141879f3 */ /* 0x000fe6000b800818 */
        /* <DEDUP_REMOVED lines=130> */
[----:B------:R-:W-:Y:S01]  /*196a0*/  UMOV UR23, UR19 ;  /* 0x0000001300177c82 */ /* 0x000fe20008000000 */
[----:B--2---:R-:W-:-:S06]  /*196b0*/  WARPGROUP.ARRIVE ;  /* 0x00000000000079c5 */ /* 0x004fcc0000000000 */
[----:B------:R-:W-:Y:S03]  /*196c0*/  QGMMA.64x256x32.F32.E4M3.E4M3 R24, gdesc[UR20], R24, UP0, gsb0 ;  /* 0x03e00000141879f3 */ /* 0x000fe6000b800818 */
[----:B------:R-:W-:Y:S02]  /*196d0*/  WARPGROUP.DEPBAR.LE gsb0, 0x0 ;  /* 0x00008000000079c5 */ /* 0x000fe40000010000 */
[----:B------:R2:W-:Y:S01]  /*196e0*/  STL.64 [R1+0x200], R24 ;  /* 0x0002001801007387 */ /* 0x0005e20000100a00 */
[----:B------:R-:W-:Y:S01]  /*196f0*/  IMAD.MOV.U32 R22, RZ, RZ, R130 ;  /* 0x000000ffff167224 */ /* 0x000fe200078e0082 */
[----:B------:R-:W-:Y:S01]  /*19700*/  MOV R21, R131 ;  /* 0x0000008300157202 */ /* 0x000fe20000000f00 */
[----:B------:R-:W-:Y:S01]  /*19710*/  IMAD.MOV.U32 R23, RZ, RZ, R129 ;  /* 0x000000ffff177224 */ /* 0x000fe200078e0081 */
[----:B------:R3:W-:Y:S01]  /*19720*/  STL.64 [R1+0x208], R26 ;  /* 0x0002081a01007387 */ /* 0x0007e20000100a00 */
[----:B------:R-:W-:Y:S01]  /*19730*/  MOV R213, R128 ;  /* 0x0000008000d57202 */ /* 0x000fe20000000f00 */
[----:B------:R-:W-:Y:S01]  /*19740*/  IMAD.MOV.U32 R215, RZ, RZ, R126 ;  /* 0x000000ffffd77224 */ /* 0x000fe200078e007e */
[----:B------:R-:W-:Y:S01]  /*19750*/  MOV R214, R125 ;  /* 0x0000007d00d67202 */ /* 0x000fe20000000f00 */
[----:B------:R4:W-:Y:S01]  /*19760*/  STL.64 [R1+0x210], R28 ;  /* 0x0002101c01007387 */ /* 0x0009e20000100a00 */
[----:B------:R-:W-:Y:S01]  /*19770*/  IMAD.MOV.U32 R212, RZ, RZ, R127 ;  /* 0x000000ffffd47224 */ /* 0x000fe200078e007f */
[----:B------:R-:W-:Y:S01]  /*19780*/  MOV R219, R122 ;  /* 0x0000007a00db7202 */ /* 0x000fe20000000f00 */
[----:B------:R-:W-:Y:S01]  /*19790*/  IMAD.MOV.U32 R217, RZ, RZ, R124 ;  /* 0x000000ffffd97224 */ /* 0x000fe200078e007c */
        /* <DEDUP_REMOVED lines=42> */
[----:B------:R-:W-:Y:S01]  /*19a40*/  UIADD3 UR16, UR28, 0x2, URZ ;  /* 0x000000021c107890 */ /* 0x000fe2000fffe03f */
[----:B------:R-:W-:Y:S01]  /*19a50*/  IMAD.MOV.U32 R8, RZ, RZ, R144 ;  /* 0x000000ffff087224 */ /* 0x000fe200078e0090 */
[----:B------:R1:W-:Y:S01]  /*19a60*/  STL.64 [R1+0x270], R52 ;  /* 0x0002703401007387 */ /* 0x0003e20000100a00 */
[----:B------:R-:W-:Y:S01]  /*19a70*/  IMAD.MOV.U32 R7, RZ, RZ, R145 ;  /* 0x000000ffff077224 */ /* 0x000fe200078e0091 */
[----:B------:R-:W-:Y:S01]  /*19a80*/  UIADD3 UR18, UR29, 0x2, URZ ;  /* 0x000000021d127890 */ /* 0x000fe2000fffe03f */
[----:B------:R-:W-:Y:S01]  /*19a90*/  IMAD.MOV.U32 R5, RZ, RZ, R147 ;  /* 0x000000ffff057224 */ /* 0x000fe200078e0093 */
[----:B------:R1:W-:Y:S01]  /*19aa0*/  STL.64 [R1+0x278], R54 ;  /* 0x0002783601007387 */ /* 0x0003e20000100a00 */
[----:B------:R-:W-:Y:S01]  /*19ab0*/  IMAD.MOV.U32 R4, RZ, RZ, R148 ;  /* 0x000000ffff047224 */ /* 0x000fe200078e0094 */
[----:B------:R-:W-:Y:S01]  /*19ac0*/  UMOV UR17, 0x40000040 ;  /* 0x4000004000117882 */ /* 0x000fe20000000000 */
[----:B------:R-:W-:Y:S01]  /*19ad0*/  UMOV UR19, 0x40000040 ;  /* 0x4000004000137882 */ /* 0x000fe20000000000 */
[----:B------:R1:W-:Y:S01]  /*19ae0*/  STL.64 [R1+0x280], R56 ;  /* 0x0002803801007387 */ /* 0x0003e20000100a00 */
[----:B------:R-:W-:Y:S01]  /*19af0*/  MOV R3, R149 ;  /* 0x0000009500037202 */ /* 0x000fe20000000f00 */
[----:B------:R-:W-:-:S02]  /*19b00*/  IMAD.MOV.U32 R2, RZ, RZ, R150 ;  /* 0x000000ffff027224 */ /* 0x000fc400078e0096 */
[----:B------:R1:W-:Y:S01]  /*19b10*/  STL.64 [R1+0x288], R58 ;  /* 0x0002883a01007387 */ /* 0x0003e20000100a00 */
[----:B0-----:R-:W-:-:S03]  /*19b20*/  IMAD.MOV.U32 R0, RZ, RZ, R151 ;  /* 0x000000ffff007224 */ /* 0x001fc600078e0097 */
        /* <DEDUP_REMOVED lines=22> */
[----:B------:R0:W-:Y:S04]  /*19c90*/  STL [R1+0x340], R104 ;  /* 0x0003406801007387 */ /* 0x0001e80000100800 */
[----:B--2---:R-:W2:Y:S04]  /*19ca0*/  LDL.LU R24, [R1] ;  /* 0x0000000001187983 */ /* 0x004ea80000300800 */
[----:B------:R-:W2:Y:S04]  /*19cb0*/  LDL.LU R25, [R1+0x4] ;  /* 0x0000040001197983 */ /* 0x000ea80000300800 */
[----:B---3--:R-:W3:Y:S04]  /*19cc0*/  LDL.LU R26, [R1+0x8] ;  /* 0x00000800011a7983 */ /* 0x008ee80000300800 */
[----:B------:R-:W3:Y:S04]  /*19cd0*/  LDL.LU R27, [R1+0xc] ;  /* 0x00000c00011b7983 */ /* 0x000ee80000300800 */
[----:B----4-:R-:W4:Y:S04]  /*19ce0*/  LDL.LU R28, [R1+0x10] ;  /* 0x00001000011c7983 */ /* 0x010f280000300800 */
[----:B------:R-:W4:Y:S04]  /*19cf0*/  LDL.LU R29, [R1+0x14] ;  /* 0x00001400011d7983 */ /* 0x000f280000300800 */
[----:B-1----:R-:W2:Y:S04]  /*19d00*/  LDL.LU R30, [R1+0x18] ;  /* 0x00001800011e7983 */ /* 0x002ea80000300800 */
        /* <DEDUP_REMOVED lines=60> */
[----:B------:R-:W2:Y:S01]  /*1a0d0*/  LDL.LU R91, [R1+0x10c] ;  /* 0x00010c00015b7983 */ /* 0x000ea20000300800 */
        /* <DEDUP_REMOVED lines=187> */
[----:B------:R-:W-:Y:S01]  /*1ac90*/  IMAD.MOV.U32 R151, RZ, RZ, R152 ;  /* 0x000000ffff977224 */ /* 0x000fe200078e0098 */
[----:B--2---:R-:W-:-:S06]  /*1aca0*/  WARPGROUP.ARRIVE ;  /* 0x00000000000079c5 */ /* 0x004fcc0000000000 */
[----:B------:R-:W-:Y:S03]  /*1acb0*/  QGMMA.64x256x32.F32.E4M3.E4M3 R4, gdesc[UR16], R4, gsb0 ;  /* 0x03e00000100479f3 */ /* 0x000fe60008000804 */
        /* <DEDUP_REMOVED lines=153> */
[----:B------:R-:W3:Y:S04]  /*1b650*/  LDL.LU.64 R22, [R1+0x1e58] ;  /* 0x001e580001167983 */ /* 0x000ee80000300a00 */
        /* <DEDUP_REMOVED lines=8> */
[----:B------:R-:W4:Y:S01]  /*1b6e0*/  LDL.LU.64 R4, [R1+0x1e10] ;  /* 0x001e100001047983 */ /* 0x000f220000300a00 */
        /* <DEDUP_REMOVED lines=132> */
[----:B------:R-:W-:Y:S01]  /*1bf30*/  UMOV UR21, 0x40000040 ;  /* 0x4000004000157882 */ /* 0x000fe20000000000 */
[----:B--2---:R-:W-:-:S07]  /*1bf40*/  WARPGROUP.ARRIVE ;  /* 0x00000000000079c5 */ /* 0x004fce0000000000 */
        /* <DEDUP_REMOVED lines=409> */
[----:B------:R-:W-:Y:S01]  /*1d8e0*/  UMOV UR16, UR20 ;  /* 0x0000001400107c82 */ /* 0x000fe20008000000 */
[----:B------:R-:W-:Y:S01]  /*1d8f0*/  IMAD.MOV.U32 R190, RZ, RZ, R22 ;  /* 0x000000ffffbe7224 */ /* 0x000fe200078e0016 */
[----:B------:R-:W-:Y:S01]  /*1d900*/  UMOV UR17, UR21 ;  /* 0x0000001500117c82 */ /* 0x000fe20008000000 */
[----:B------:R-:W-:Y:S01]  /*1d910*/  IMAD.MOV.U32 R191, RZ, RZ, R21 ;  /* 0x000000ffffbf7224 */ /* 0x000fe200078e0015 */
[----:B------:R-:W3:Y:S01]  /*1d920*/  LDL.LU R234, [R1+0x1c0c] ;  /* 0x001c0c0001ea7983 */ /* 0x000ee20000300800 */
[----:B------:R-:W-:-:S02]  /*1d930*/  IMAD.MOV.U32 R193, RZ, RZ, R19 ;  /* 0x000000ffffc17224 */ /* 0x000fc400078e0013 */
[----:B------:R-:W-:Y:S01]  /*1d940*/  IMAD.MOV.U32 R194, RZ, RZ, R18 ;  /* 0x000000ffffc27224 */ /* 0x000fe200078e0012 */
[----:B------:R-:W3:Y:S01]  /*1d950*/  LDL.LU R235, [R1+0x1c08] ;  /* 0x001c080001eb7983 */ /* 0x000ee20000300800 */
[----:B------:R-:W-:Y:S02]  /*1d960*/  IMAD.MOV.U32 R196, RZ, RZ, R16 ;  /* 0x000000ffffc47224 */ /* 0x000fe400078e0010 */
[----:B------:R-:W-:Y:S01]  /*1d970*/  IMAD.MOV.U32 R197, RZ, RZ, R15 ;  /* 0x000000ffffc57224 */ /* 0x000fe200078e000f */
[----:B------:R-:W4:Y:S01]  /*1d980*/  LDL.LU R232, [R1+0x1c04] ;  /* 0x001c040001e87983 */ /* 0x000f220000300800 */
[----:B------:R-:W-:Y:S02]  /*1d990*/  IMAD.MOV.U32 R199, RZ, RZ, R13 ;  /* 0x000000ffffc77224 */ /* 0x000fe400078e000d */
[----:B------:R-:W-:Y:S01]  /*1d9a0*/  IMAD.MOV.U32 R200, RZ, RZ, R12 ;  /* 0x000000ffffc87224 */ /* 0x000fe200078e000c */
[----:B------:R-:W4:Y:S01]  /*1d9b0*/  LDL.LU R233, [R1+0x1c00] ;  /* 0x001c000001e97983 */ /* 0x000f220000300800 */
[----:B------:R-:W-:-:S02]  /*1d9c0*/  IMAD.MOV.U32 R202, RZ, RZ, R10 ;  /* 0x000000ffffca7224 */ /* 0x000fc400078e000a */
[----:B------:R-:W-:Y:S01]  /*1d9d0*/  IMAD.MOV.U32 R203, RZ, RZ, R9 ;  /* 0x000000ffffcb7224 */ /* 0x000fe200078e0009 */
[----:B------:R-:W4:Y:S01]  /*1d9e0*/  LDL.LU R230, [R1+0x1bfc] ;  /* 0x001bfc0001e67983 */ /* 0x000f220000300800 */
[----:B------:R-:W-:Y:S02]  /*1d9f0*/  IMAD.MOV.U32 R205, RZ, RZ, R7 ;  /* 0x000000ffffcd7224 */ /* 0x000fe400078e0007 */
[----:B------:R-:W-:Y:S01]  /*1da00*/  IMAD.MOV.U32 R206, RZ, RZ, R6 ;  /* 0x000000ffffce7224 */ /* 0x000fe200078e0006 */
[----:B------:R-:W4:Y:S01]  /*1da10*/  LDL.LU R231, [R1+0x1bf8] ;  /* 0x001bf80001e77983 */ /* 0x000f220000300800 */
[----:B------:R-:W-:Y:S02]  /*1da20*/  IMAD.MOV.U32 R208, RZ, RZ, R4 ;  /* 0x000000ffffd07224 */ /* 0x000fe400078e0004 */
[----:B------:R-:W-:Y:S01]  /*1da30*/  IMAD.MOV.U32 R209, RZ, RZ, R3 ;  /* 0x000000ffffd17224 */ /* 0x000fe200078e0003 */
[----:B------:R-:W4:Y:S01]  /*1da40*/  LDL.LU R228, [R1+0x1bf4] ;  /* 0x001bf40001e47983 */ /* 0x000f220000300800 */
[----:B------:R-:W-:-:S03]  /*1da50*/  IMAD.MOV.U32 R211, RZ, RZ, R0 ;  /* 0x000000ffffd37224 */ /* 0x000fc600078e0000 */
[----:B------:R-:W4:Y:S04]  /*1da60*/  LDL.LU R229, [R1+0x1bf0] ;  /* 0x001bf00001e57983 */ /* 0x000f280000300800 */
        /* <DEDUP_REMOVED lines=317> */
[----:B------:R-:W-:Y:S03]  /*1ee40*/  QGMMA.64x256x32.F32.E4M3.E4M3 R24, gdesc[UR20], R24, gsb0 ;  /* 0x03e00000141879f3 */ /* 0x000fe60008000818 */
        /* <DEDUP_REMOVED lines=31> */
[----:B-1----:R-:W-:Y:S01]  /*1f040*/  MOV R211, R128 ;  /* 0x0000008000d37202 */ /* 0x002fe20000000f00 */
        /* <DEDUP_REMOVED lines=57> */
[----:B------:R0:W-:Y:S01]  /*1f3e0*/  STL [R1+0xb0], R68 ;  /* 0x0000b04401007387 */ /* 0x0001e20000100800 */
[----:B------:R-:W-:Y:S01]  /*1f3f0*/  IMAD.MOV.U32 R168, RZ, RZ, R85 ;  /* 0x000000ffffa87224 */ /* 0x000fe200078e0055 */
[----:B------:R-:W-:Y:S01]  /*1f400*/  MOV R164, R81 ;  /* 0x0000005100a47202 */ /* 0x000fe20000000f00 */
[----:B------:R-:W-:Y:S01]  /*1f410*/  IMAD.MOV.U32 R167, RZ, RZ, R84 ;  /* 0x000000ffffa77224 */ /* 0x000fe200078e0054 */
[----:B------:R-:W2:Y:S01]  /*1f420*/  LDL.LU.64 R150, [R1+0x17a8] ;  /* 0x0017a80001967983 */ /* 0x000ea20000300a00 */
        /* <DEDUP_REMOVED lines=16> */
[----:B------:R-:W-:-:S02]  /*1f530*/  IMAD.MOV.U32 R154, RZ, RZ, R71 ;  /* 0x000000ffff9a7224 */ /* 0x000fc400078e0047 */
[----:B------:R-:W-:Y:S01]  /*1f540*/  IMAD.MOV.U32 R153, RZ, RZ, R70 ;  /* 0x000000ffff997224 */ /* 0x000fe200078e0046 */
        /* <DEDUP_REMOVED lines=59> */
[----:B---3--:R0:W-:Y:S02]  /*1f900*/  STL.64 [R1+0x10b8], R234 ;  /* 0x0010b8ea01007387 */ /* 0x0081e40000100a00 */
[----:B0-----:R-:W-:-:S02]  /*1f910*/  IMAD.MOV.U32 R234, RZ, RZ, R210 ;  /* 0x000000ffffea7224 */ /* 0x001fc400078e00d2 */
[----:B------:R-:W3:Y:S01]  /*1f920*/  LDL.LU R210, [R1+0x15ac] ;  /* 0x0015ac0001d27983 */ /* 0x000ee20000300800 */
[----:B------:R-:W-:-:S03]  /*1f930*/  IMAD.MOV.U32 R235, RZ, RZ, R211 ;  /* 0x000000ffffeb7224 */ /* 0x000fc600078e00d3 */
[----:B------:R-:W3:Y:S04]  /*1f940*/  LDL.LU R211, [R1+0x15a8] ;  /* 0x0015a80001d37983 */ /* 0x000ee80000300800 */
[----:B----4-:R0:W-:Y:S02]  /*1f950*/  STL.64 [R1+0x10b0], R232 ;  /* 0x0010b0e801007387 */ /* 0x0101e40000100a00 */
[----:B0-----:R-:W-:Y:S01]  /*1f960*/  MOV R232, R208 ;  /* 0x000000d000e87202 */ /* 0x001fe20000000f00 */
[----:B------:R-:W-:Y:S01]  /*1f970*/  IMAD.MOV.U32 R233, RZ, RZ, R209 ;  /* 0x000000ffffe97224 */ /* 0x000fe200078e00d1 */
[----:B------:R-:W4:Y:S04]  /*1f980*/  LDL.LU R208, [R1+0x15a4] ;  /* 0x0015a40001d07983 */ /* 0x000f280000300800 */
[----:B------:R-:W4:Y:S04]  /*1f990*/  LDL.LU R209, [R1+0x15a0] ;  /* 0x0015a00001d17983 */ /* 0x000f280000300800 */
[----:B------:R0:W-:Y:S02]  /*1f9a0*/  STL.64 [R1+0x10a8], R230 ;  /* 0x0010a8e601007387 */ /* 0x0001e40000100a00 */
[----:B0-----:R-:W-:Y:S01]  /*1f9b0*/  IMAD.MOV.U32 R230, RZ, RZ, R206 ;  /* 0x000000ffffe67224 */ /* 0x001fe200078e00ce */
[----:B------:R-:W-:Y:S01]  /*1f9c0*/  MOV R231, R207 ;  /* 0x000000cf00e77202 */ /* 0x000fe20000000f00 */
[----:B------:R-:W2:Y:S04]  /*1f9d0*/  LDL.LU R206, [R1+0x159c] ;  /* 0x00159c0001ce7983 */ /* 0x000ea80000300800 */
[----:B------:R-:W2:Y:S04]  /*1f9e0*/  LDL.LU R207, [R1+0x1598] ;  /* 0x0015980001cf7983 */ /* 0x000ea80000300800 */
[----:B------:R0:W-:Y:S02]  /*1f9f0*/  STL.64 [R1+0x10a0], R228 ;  /* 0x0010a0e401007387 */ /* 0x0001e40000100a00 */
[----:B0-----:R-:W-:-:S02]  /*1fa00*/  IMAD.MOV.U32 R228, RZ, RZ, R204 ;  /* 0x000000ffffe47224 */ /* 0x001fc400078e00cc */
[----:B------:R-:W2:Y:S01]  /*1fa10*/  LDL.LU R204, [R1+0x1594] ;  /* 0x0015940001cc7983 */ /* 0x000ea20000300800 */
[----:B------:R-:W-:-:S03]  /*1fa20*/  IMAD.MOV.U32 R229, RZ, RZ, R205 ;  /* 0x000000ffffe57224 */ /* 0x000fc600078e00cd */
[----:B------:R-:W2:Y:S04]  /*1fa30*/  LDL.LU R205, [R1+0x1590] ;  /* 0x0015900001cd7983 */ /* 0x000ea80000300800 */
[----:B------:R0:W-:Y:S02]  /*1fa40*/  STL.64 [R1+0x1098], R226 ;  /* 0x001098e201007387 */ /* 0x0001e40000100a00 */
[----:B0-----:R-:W-:Y:S01]  /*1fa50*/  MOV R226, R202 ;  /* 0x000000ca00e27202 */ /* 0x001fe20000000f00 */
[----:B------:R-:W-:Y:S01]  /*1fa60*/  IMAD.MOV.U32 R227, RZ, RZ, R203 ;  /* 0x000000ffffe37224 */ /* 0x000fe200078e00cb */
[----:B------:R-:W2:Y:S04]  /*1fa70*/  LDL.LU R202, [R1+0x158c] ;  /* 0x00158c0001ca7983 */ /* 0x000ea80000300800 */
[----:B------:R-:W2:Y:S04]  /*1fa80*/  LDL.LU R203, [R1+0x1588] ;  /* 0x0015880001cb7983 */ /* 0x000ea80000300800 */
        /* <DEDUP_REMOVED lines=45> */
[----:B--2---:R0:W-:Y:S02]  /*1fd60*/  STL.64 [R1+0x1048], R206 ;  /* 0x001048ce01007387 */ /* 0x0041e40000100a00 */
        /* <DEDUP_REMOVED lines=78> */
[----:B------:R-:W2:Y:S01]  /*20250*/  LDL.LU R153, [R1+0x14c0] ;  /* 0x0014c00001997983 */ /* 0x000ea20000300800 */
[----:B------:R-:W-:Y:S01]  /*20260*/  UIADD3 UR20, UR28, 0x404, URZ ;  /* 0x000004041c147890 */ /* 0x000fe2000fffe03f */
[----:B------:R-:W-:Y:S01]  /*20270*/  WARPGROUP.ARRIVE ;  /* 0x00000000000079c5 */ /* 0x000fe20000000000 */
[----:B------:R-:W-:-:S07]  /*20280*/  UMOV UR21, 0x40000040 ;  /* 0x4000004000157882 */ /* 0x000fce0000000000 */
[----:B------:R-:W-:Y:S01]  /*20290*/  QGMMA.64x256x32.F32.E4M3.E4M3 R24, gdesc[UR20], R24, gsb0 ;  /* 0x03e00000141879f3 */ /* 0x000fe20008000818 */
[----:B------:R-:W-:Y:S04]  /*202a0*/  STL.64 [R1+0xfc8], R174 ;  /* 0x000fc8ae01007387 */ /* 0x000fe80000100a00 */
[----:B------:R-:W-:Y:S04]  /*202b0*/  STL.64 [R1+0xfc0], R172 ;  /* 0x000fc0ac01007387 */ /* 0x000fe80000100a00 */
[----:B------:R-:W-:Y:S04]  /*202c0*/  STL.64 [R1+0xfb8], R170 ;  /* 0x000fb8aa01007387 */ /* 0x000fe80000100a00 */
[----:B------:R-:W-:Y:S04]  /*202d0*/  STL.64 [R1+0xfb0], R168 ;  /* 0x000fb0a801007387 */ /* 0x000fe80000100a00 */
[----:B------:R-:W-:Y:S04]  /*202e0*/  STL.64 [R1+0xfa8], R166 ;  /* 0x000fa8a601007387 */ /* 0x000fe80000100a00 */
[----:B------:R-:W-:Y:S04]  /*202f0*/  STL.64 [R1+0xfa0], R164 ;  /* 0x000fa0a401007387 */ /* 0x000fe80000100a00 */
[----:B---3--:R-:W-:Y:S04]  /*20300*/  STL.64 [R1+0xf98], R162 ;  /* 0x000f98a201007387 */ /* 0x008fe80000100a00 */
[----:B----4-:R-:W-:Y:S04]  /*20310*/  STL.64 [R1+0xf90], R160 ;  /* 0x000f90a001007387 */ /* 0x010fe80000100a00 */
[----:B--2---:R-:W-:Y:S04]  /*20320*/  STL.64 [R1+0xf88], R158 ;  /* 0x000f889e01007387 */ /* 0x004fe80000100a00 */
[----:B------:R-:W-:Y:S01]  /*20330*/  STL.64 [R1+0xf80], R156 ;  /* 0x000f809c01007387 */ /* 0x000fe20000100a00 */
        /* <DEDUP_REMOVED lines=25> */
[----:B0-----:R-:W2:Y:S04]  /*204d0*/  LDL.LU R108, [R1] ;  /* 0x00000000016c7983 */ /* 0x001ea80000300800 */
        /* <DEDUP_REMOVED lines=315> */
[----:B------:R-:W-:Y:S01]  /*21890*/  IMAD.MOV.U32 R210, RZ, RZ, R233 ;  /* 0x000000ffffd27224 */ /* 0x000fe200078e00e9 */
[----:B------:R-:W-:Y:S01]  /*218a0*/  MOV R157, R180 ;  /* 0x000000b4009d7202 */ /* 0x000fe20000000f00 */
[----:B------:R-:W-:Y:S01]  /*218b0*/  IMAD.MOV.U32 R158, RZ, RZ, R181 ;  /* 0x000000ffff9e7224 */ /* 0x000fe200078e00b5 */
[----:B------:R-:W-:Y:S01]  /*218c0*/  MOV R181, R204 ;  /* 0x000000cc00b57202 */ /* 0x000fe20000000f00 */
[----:B------:R-:W-:Y:S02]  /*218d0*/  IMAD.MOV.U32 R159, RZ, RZ, R182 ;  /* 0x000000ffff9f7224 */ /* 0x000fe400078e00b6 */
[----:B------:R-:W-:Y:S02]  /*218e0*/  IMAD.MOV.U32 R183, RZ, RZ, R206 ;  /* 0x000000ffffb77224 */ /* 0x000fe400078e00ce */
        /* <DEDUP_REMOVED lines=9> */
[----:B------:R-:W-:Y:S01]  /*21980*/  MOV R229, R7 ;  /* 0x0000000700e57202 */ /* 0x000fe20000000f00 */
[----:B------:R-:W-:Y:S02]  /*21990*/  IMAD.MOV.U32 R207, RZ, RZ, R230 ;  /* 0x000000ffffcf7224 */ /* 0x000fe400078e00e6 */
[----:B------:R-:W-:-:S02]  /*219a0*/  IMAD.MOV.U32 R231, RZ, RZ, R5 ;  /* 0x000000ffffe77224 */ /* 0x000fc400078e0005 */
[----:B------:R-:W-:Y:S01]  /*219b0*/  IMAD.MOV.U32 R155, RZ, RZ, R178 ;  /* 0x000000ffff9b7224 */ /* 0x000fe200078e00b2 */
[----:B------:R-:W-:Y:S01]  /*219c0*/  MOV R178, R201 ;  /* 0x000000c900b27202 */ /* 0x000fe20000000f00 */
[----:B------:R-:W-:Y:S01]  /*219d0*/  IMAD.MOV.U32 R179, RZ, RZ, R202 ;  /* 0x000000ffffb37224 */ /* 0x000fe200078e00ca */
[----:B------:R-:W-:Y:S01]  /*219e0*/  MOV R202, R225 ;  /* 0x000000e100ca7202 */ /* 0x000fe20000000f00 */
[----:B------:R-:W-:Y:S02]  /*219f0*/  IMAD.MOV.U32 R180, RZ, RZ, R203 ;  /* 0x000000ffffb47224 */ /* 0x000fe400078e00cb */
[----:B------:R-:W-:Y:S02]  /*21a00*/  IMAD.MOV.U32 R204, RZ, RZ, R227 ;  /* 0x000000ffffcc7224 */ /* 0x000fe400078e00e3 */
[----:B------:R-:W-:Y:S02]  /*21a10*/  IMAD.MOV.U32 R230, RZ, RZ, R6 ;  /* 0x000000ffffe67224 */ /* 0x000fe400078e0006 */
[----:B------:R-:W-:Y:S01]  /*21a20*/  IMAD.MOV.U32 R152, RZ, RZ, R175 ;  /* 0x000000ffff987224 */ /* 0x000fe200078e00af */
[----:B------:R-:W-:Y:S01]  /*21a30*/  MOV R175, R198 ;  /* 0x000000c600af7202 */ /* 0x000fe20000000f00 */
[----:B------:R-:W-:-:S02]  /*21a40*/  IMAD.MOV.U32 R153, RZ, RZ, R176 ;  /* 0x000000ffff997224 */ /* 0x000fc400078e00b0 */
[----:B------:R-:W-:Y:S02]  /*21a50*/  IMAD.MOV.U32 R177, RZ, RZ, R200 ;  /* 0x000000ffffb17224 */ /* 0x000fe400078e00c8 */
[----:B------:R-:W-:Y:S01]  /*21a60*/  IMAD.MOV.U32 R203, RZ, RZ, R226 ;  /* 0x000000ffffcb7224 */ /* 0x000fe200078e00e2 */
[----:B------:R-:W-:Y:S01]  /*21a70*/  MOV R226, R10 ;  /* 0x0000000a00e27202 */ /* 0x000fe20000000f00 */
[----:B------:R-:W-:Y:S02]  /*21a80*/  IMAD.MOV.U32 R227, RZ, RZ, R9 ;  /* 0x000000ffffe37224 */ /* 0x000fe400078e0009 */
[----:B------:R-:W-:Y:S02]  /*21a90*/  IMAD.MOV.U32 R228, RZ, RZ, R8 ;  /* 0x000000ffffe47224 */ /* 0x000fe400078e0008 */
[----:B------:R-:W-:Y:S01]  /*21aa0*/  IMAD.MOV.U32 R176, RZ, RZ, R199 ;  /* 0x000000ffffb07224 */ /* 0x000fe200078e00c7 */
[----:B------:R-:W-:Y:S01]  /*21ab0*/  MOV R199, R222 ;  /* 0x000000de00c77202 */ /* 0x000fe20000000f00 */
[----:B------:R-:W-:Y:S01]  /*21ac0*/  IMAD.MOV.U32 R200, RZ, RZ, R223 ;  /* 0x000000ffffc87224 */ /* 0x000fe200078e00df */
[----:B------:R-:W-:Y:S01]  /*21ad0*/  MOV R223, R13 ;  /* 0x0000000d00df7202 */ /* 0x000fe20000000f00 */
[----:B------:R-:W-:Y:S01]  /*21ae0*/  IMAD.MOV.U32 R201, RZ, RZ, R224 ;  /* 0x000000ffffc97224 */ /* 0x000fe200078e00e0 */
[----:B--2---:R-:W-:-:S06]  /*21af0*/  WARPGROUP.ARRIVE ;  /* 0x00000000000079c5 */ /* 0x004fcc0000000000 */
[----:B------:R-:W-:Y:S01]  /*21b00*/  QGMMA.64x256x32.F32.E4M3.E4M3 R24, gdesc[UR16], R24, gsb0 ;  /* 0x03e00000101879f3 */ /* 0x000fe20008000818 */
        /* <DEDUP_REMOVED lines=79> */
[----:B------:R-:W-:-:S03]  /*22000*/  MOV R3, R150 ;  /* 0x0000009600037202 */ /* 0x000fc60000000f00 */
[----:B------:R-:W-:Y:S01]  /*22010*/  STL.64 [R1+0x388], R122 ;  /* 0x0003887a01007387 */ /* 0x000fe20000100a00 */
[----:B------:R-:W-:-:S03]  /*22020*/  IMAD.MOV.U32 R2, RZ, RZ, R151 ;  /* 0x000000ffff027224 */ /* 0x000fc600078e0097 */
[----:B------:R-:W-:Y:S01]  /*22030*/  STL.64 [R1+0x390], R124 ;  /* 0x0003907c01007387 */ /* 0x000fe20000100a00 */
[----:B------:R-:W-:-:S03]  /*22040*/  IMAD.MOV.U32 R5, RZ, RZ, R148 ;  /* 0x000000ffff057224 */ /* 0x000fc600078e0094 */
[----:B------:R-:W-:Y:S01]  /*22050*/  STL.64 [R1+0x398], R126 ;  /* 0x0003987e01007387 */ /* 0x000fe20000100a00 */
[----:B------:R-:W-:Y:S01]  /*22060*/  IMAD.MOV.U32 R4, RZ, RZ, R149 ;  /* 0x000000ffff047224 */ /* 0x000fe200078e0095 */
[----:B------:R-:W-:Y:S02]  /*22070*/  MOV R6, R147 ;  /* 0x0000009300067202 */ /* 0x000fe40000000f00 */
[----:B------:R0:W-:Y:S01]  /*22080*/  STL.64 [R1+0x3a0], R128 ;  /* 0x0003a08001007387 */ /* 0x0001e20000100a00 */
[----:B------:R-:W-:Y:S01]  /*22090*/  IMAD.MOV.U32 R7, RZ, RZ, R146 ;  /* 0x000000ffff077224 */ /* 0x000fe200078e0092 */
[----:B------:R-:W-:Y:S02]  /*220a0*/  MOV R9, R144 ;  /* 0x0000009000097202 */ /* 0x000fe40000000f00 */
[----:B------:R-:W2:Y:S01]  /*220b0*/  LDL.LU.64 R150, [R1+0x14b8] ;  /* 0x0014b80001967983 */ /* 0x000ea20000300a00 */
[----:B------:R-:W-:-:S03]  /*220c0*/  IMAD.MOV.U32 R8, RZ, RZ, R145 ;  /* 0x000000ffff087224 */ /* 0x000fc600078e0091 */
[----:B------:R-:W2:Y:S01]  /*220d0*/  LDL.LU.64 R148, [R1+0x14b0] ;  /* 0x0014b00001947983 */ /* 0x000ea20000300a00 */
[----:B------:R-:W-:Y:S01]  /*220e0*/  IMAD.MOV.U32 R11, RZ, RZ, R142 ;  /* 0x000000ffff0b7224 */ /* 0x000fe200078e008e */
[----:B------:R-:W-:Y:S01]  /*220f0*/  MOV R12, R141 ;  /* 0x0000008d000c7202 */ /* 0x000fe20000000f00 */
[----:B------:R-:W-:Y:S01]  /*22100*/  IMAD.MOV.U32 R10, RZ, RZ, R143 ;  /* 0x000000ffff0a7224 */ /* 0x000fe200078e008f */
[----:B------:R-:W2:Y:S01]  /*22110*/  LDL.LU.64 R146, [R1+0x14a8] ;  /* 0x0014a80001927983 */ /* 0x000ea20000300a00 */
        /* <DEDUP_REMOVED lines=14> */
[----:B------:R-:W-:Y:S02]  /*22200*/  IMAD.MOV.U32 R23, RZ, RZ, R130 ;  /* 0x000000ffff177224 */ /* 0x000fe400078e0082 */
[----:B------:R-:W-:Y:S01]  /*22210*/  IMAD.MOV.U32 R22, RZ, RZ, R131 ;  /* 0x000000ffff167224 */ /* 0x000fe200078e0083 */
        /* <DEDUP_REMOVED lines=149> */
[----:B------:R-:W-:Y:S01]  /*22b70*/  MOV R166, R189 ;  /* 0x000000bd00a67202 */ /* 0x000fe20000000f00 */
[----:B------:R-:W-:-:S02]  /*22b80*/  IMAD.MOV.U32 R189, RZ, RZ, R212 ;  /* 0x000000ffffbd7224 */ /* 0x000fc400078e00d4 */
[----:B------:R-:W-:Y:S01]  /*22b90*/  IMAD.MOV.U32 R212, RZ, RZ, R235 ;  /* 0x000000ffffd47224 */ /* 0x000fe200078e00eb */
[----:B------:R-:W-:Y:S01]  /*22ba0*/  MOV R235, R0 ;  /* 0x0000000000eb7202 */ /* 0x000fe20000000f00 */
[----:B------:R-:W-:Y:S01]  /*22bb0*/  UIADD3 UR22, UR29, 0x806, URZ ;  /* 0x000008061d167890 */ /* 0x000fe2000fffe03f */
[----:B------:R-:W3:Y:S01]  /*22bc0*/  LDL.LU.64 R106, [R1+0x1208] ;  /* 0x00120800016a7983 */ /* 0x000ee20000300a00 */
[----:B------:R-:W-:Y:S01]  /*22bd0*/  UMOV UR20, UR16 ;  /* 0x0000001000147c82 */ /* 0x000fe20008000000 */
[----:B------:R-:W-:Y:S01]  /*22be0*/  UMOV UR21, UR17 ;  /* 0x0000001100157c82 */ /* 0x000fe20008000000 */
[----:B------:R-:W-:Y:S01]  /*22bf0*/  UMOV UR23, 0x40000040 ;  /* 0x4000004000177882 */ /* 0x000fe20000000000 */
        /* <DEDUP_REMOVED lines=36> */
[----:B------:R-:W-:-:S03]  /*22e40*/  IMAD.MOV.U32 R0, RZ, RZ, R24 ;  /* 0x000000ffff007224 */ /* 0x000fc600078e0018 */
[----:B------:R-:W3:Y:S04]  /*22e50*/  LDL.LU.64 R32, [R1+0x10e0] ;  /* 0x0010e00001207983 */ /* 0x000ee80000300a00 */
[----:B------:R-:W3:Y:S04]  /*22e60*/  LDL.LU.64 R30, [R1+0x10d8] ;  /* 0x0010d800011e7983 */ /* 0x000ee80000300a00 */
[----:B------:R-:W3:Y:S04]  /*22e70*/  LDL.LU.64 R28, [R1+0x10d0] ;  /* 0x0010d000011c7983 */ /* 0x000ee80000300a00 */
[----:B------:R-:W3:Y:S04]  /*22e80*/  LDL.LU.64 R26, [R1+0x10c8] ;  /* 0x0010c800011a7983 */ /* 0x000ee80000300a00 */
[----:B------:R-:W3:Y:S01]  /*22e90*/  LDL.LU.64 R24, [R1+0x10c0] ;  /* 0x0010c00001187983 */ /* 0x000ee20000300a00 */
        /* <DEDUP_REMOVED lines=68> */
[----:B------:R-:W4:Y:S04]  /*232e0*/  LDL.LU.64 R232, [R1+0x10b0] ;  /* 0x0010b00001e87983 */ /* 0x000f280000300a00 */
        /* <DEDUP_REMOVED lines=63> */
[----:B------:R-:W-:-:S02]  /*236e0*/  UMOV UR21, 0x40000040 ;  /* 0x4000004000157882 */ /* 0x000fc40000000000 */
        /* <DEDUP_REMOVED lines=24> */
[----:B------:R-:W-:-:S06]  /*23870*/  WARPGROUP.ARRIVE ;  /* 0x00000000000079c5 */ /* 0x000fcc0000000000 */
[----:B------:R-:W-:Y:S01]  /*23880*/  QGMMA.64x256x32.F32.E4M3.E4M3 R24, gdesc[UR20], R24, gsb0 ;  /* 0x03e00000141879f3 */ /* 0x000fe20008000818 */
        /* <DEDUP_REMOVED lines=167> */
[----:B------:R0:W5:Y:S01]  /*24300*/  LDL.LU R23, [R1+0xebc] ;  /* 0x000ebc0001177983 */ /* 0x0001620000300800 */
[----:B------:R-:W-:-:S02]  /*24310*/  IMAD.MOV.U32 R230, RZ, RZ, R7 ;  /* 0x000000ffffe67224 */ /* 0x000fc400078e0007 */
[----:B------:R-:W-:Y:S01]  /*24320*/  IMAD.MOV.U32 R231, RZ, RZ, R6 ;  /* 0x000000ffffe77224 */ /* 0x000fe200078e0006 */
[----:B------:R0:W5:Y:S01]  /*24330*/  LDL.LU R22, [R1+0xeb8] ;  /* 0x000eb80001167983 */ /* 0x0001620000300800 */
[----:B------:R-:W-:Y:S02]  /*24340*/  IMAD.MOV.U32 R233, RZ, RZ, R4 ;  /* 0x000000ffffe97224 */ /* 0x000fe400078e0004 */
[----:B------:R-:W-:Y:S01]  /*24350*/  IMAD.MOV.U32 R234, RZ, RZ, R3 ;  /* 0x000000ffffea7224 */ /* 0x000fe200078e0003 */
[----:B------:R0:W5:Y:S04]  /*24360*/  LDL.LU R21, [R1+0xeb4] ;  /* 0x000eb40001157983 */ /* 0x0001680000300800 */
        /* <DEDUP_REMOVED lines=18> */
[----:B------:R0:W5:Y:S01]  /*24490*/  LDL.LU R2, [R1+0xe68] ;  /* 0x000e680001027983 */ /* 0x0001620000300800 */
        /* <DEDUP_REMOVED lines=67> */
[----:B-1----:R0:W5:Y:S04]  /*248d0*/  LDL.LU.64 R234, [R1+0xe60] ;  /* 0x000e600001ea7983 */ /* 0x0021680000300a00 */
        /* <DEDUP_REMOVED lines=62> */
[----:B------:R0:W5:Y:S01]  /*24cc0*/  LDL.LU.64 R108, [R1+0xc68] ;  /* 0x000c6800016c7983 */ /* 0x0001620000300a00 */
[----:B------:R-:W-:-:S04]  /*24cd0*/  UIADD3 UR6, UR6, 0x4, URZ ;  /* 0x0000000406067890 */ /* 0x000fc8000fffe03f */
[----:B------:R-:W-:-:S04]  /*24ce0*/  UISETP.NE.AND UP0, UPT, UR6, UR10, UPT ;  /* 0x0000000a0600728c */ /* 0x000fc8000bf05270 */
[----:B------:R-:W-:-:S06]  /*24cf0*/  USEL UR16, URZ, 0x1, UP0 ;  /* 0x000000013f107887 */ /* 0x000fcc0008000000 */
[----:B------:R-:W-:-:S13]  /*24d00*/  ISETP.NE.AND P0, PT, RZ, UR16, PT ;  /* 0x00000010ff007c0c */ /* 0x000fda000bf05270 */
[----:B0-----:R-:W-:Y:S05]  /*24d10*/  @!P0 BRA `(.L_x_24) ;  /* 0x0000007800bc8947 */ /* 0x001fea0003800000 */
[----:B-----5:R0:W-:Y:S04]  /*24d20*/  STL [R1+0xe70], R233 ;  /* 0x000e70e901007387 */ /* 0x0201e80000100800 */
[----:B------:R1:W-:Y:S01]  /*24d30*/  STL [R1+0xe6c], R234 ;  /* 0x000e6cea01007387 */ /* 0x0003e20000100800 */
[----:B0-----:R-:W-:-:S03]  /*24d40*/  IMAD.MOV.U32 R233, RZ, RZ, R0 ;  /* 0x000000ffffe97224 */ /* 0x001fc600078e0000 */
[----:B-1----:R-:W2:Y:S04]  /*24d50*/  LDL R234, [R1+0x404] ;  /* 0x0004040001ea7983 */ /* 0x002ea80000100800 */
[----:B------:R0:W-:Y:S04]  /*24d60*/  STL [R1+0xe68], R235 ;  /* 0x000e68eb01007387 */ /* 0x0001e80000100800 */
[----:B0-----:R-:W3:Y:S04]  /*24d70*/  LDL R235, [R1+0x408] ;  /* 0x0004080001eb7983 */ /* 0x001ee80000100800 */
[----:B------:R0:W-:Y:S04]  /*24d80*/  STL [R1+0xe64], R24 ;  /* 0x000e641801007387 */ /* 0x0001e80000100800 */
[----:B0-----:R-:W4:Y:S04]  /*24d90*/  LDL R24, [R1+0x40c] ;  /* 0x00040c0001187983 */ /* 0x001f280000100800 */
        /* <DEDUP_REMOVED lines=132> */
[----:B------:R-:W4:Y:S04]  /*255e0*/  LDL.LU R0, [R1+0x62c] ;  /* 0x00062c0001007983 */ /* 0x000f280000300800 */
[----:B------:R0:W-:Y:S04]  /*255f0*/  STL [R1+0xd58], R91 ;  /* 0x000d585b01007387 */ /* 0x0001e80000100800 */
[----:B0-----:R-:W4:Y:S04]  /*25600*/  LDL R91, [R1+0x5dc] ;  /* 0x0005dc00015b7983 */ /* 0x001f280000100800 */
[----:B------:R0:W-:Y:S04]  /*25610*/  STL [R1+0xd54], R92 ;  /* 0x000d545c01007387 */ /* 0x0001e80000100800 */
[----:B0-----:R-:W4:Y:S04]  /*25620*/  LDL.LU R92, [R1+0x628] ;  /* 0x00062800015c7983 */ /* 0x001f280000300800 */
        /* <DEDUP_REMOVED lines=117> */
[----:B0-----:R-:W4:Y:S01]  /*25d80*/  LDL R151, [R1+0x518] ;  /* 0x0005180001977983 */ /* 0x001f220000100800 */
[----:B------:R-:W-:-:S01]  /*25d90*/  FADD R2, R233, R2 ;  /* 0x00000002e9027221 */ /* 0x000fc20000000000 */
[----:B--2---:R-:W-:Y:S01]  /*25da0*/  FADD R3, R234, R3 ;  /* 0x00000003ea037221 */ /* 0x004fe20000000000 */
[----:B---3--:R-:W-:-:S01]  /*25db0*/  FADD R4, R235, R4 ;  /* 0x00000004eb047221 */ /* 0x008fc20000000000 */
[----:B------:R-:W2:Y:S04]  /*25dc0*/  LDL.LU R233, [R1+0xe70] ;  /* 0x000e700001e97983 */ /* 0x000ea80000300800 */
[----:B------:R-:W3:Y:S04]  /*25dd0*/  LDL.LU R234, [R1+0xe6c] ;  /* 0x000e6c0001ea7983 */ /* 0x000ee80000300800 */
[----:B------:R-:W3:Y:S01]  /*25de0*/  LDL.LU R235, [R1+0xe68] ;  /* 0x000e680001eb7983 */ /* 0x000ee20000300800 */
[----:B----4-:R-:W-:-:S01]  /*25df0*/  FADD R5, R24, R5 ;  /* 0x0000000518057221 */ /* 0x010fc20000000000 */
[----:B------:R-:W-:Y:S01]  /*25e00*/  FADD R6, R25, R6 ;  /* 0x0000000619067221 */ /* 0x000fe20000000000 */
[----:B------:R-:W-:-:S01]  /*25e10*/  FADD R7, R26, R7 ;  /* 0x000000071a077221 */ /* 0x000fc20000000000 */
[----:B------:R-:W4:Y:S01]  /*25e20*/  LDL.LU R24, [R1+0xe64] ;  /* 0x000e640001187983 */ /* 0x000f220000300800 */
[----:B------:R-:W-:-:S01]  /*25e30*/  FADD R8, R27, R8 ;  /* 0x000000081b087221 */ /* 0x000fc20000000000 */
[----:B------:R-:W-:-:S02]  /*25e40*/  FADD R9, R28, R9 ;  /* 0x000000091c097221 */ /* 0x000fc40000000000 */
[----:B------:R-:W4:Y:S01]  /*25e50*/  LDL.LU R25, [R1+0xe60] ;  /* 0x000e600001197983 */ /* 0x000f220000300800 */
[----:B------:R-:W-:-:S03]  /*25e60*/  FADD R10, R29, R10 ;  /* 0x0000000a1d0a7221 */ /* 0x000fc60000000000 */
        /* <DEDUP_REMOVED lines=115> */
[----:B------:R-:W-:-:S01]  /*265a0*/  FADD R196, R87, R196 ;  /* 0x000000c457c47221 */ /* 0x000fc20000000000 */
[----:B------:R-:W-:Y:S02]  /*265b0*/  FADD R112, R113, R112 ;  /* 0x0000007071707221 */ /* 0x000fe40000000000 */
[----:B------:R-:W4:Y:S01]  /*265c0*/  LDL.LU R84, [R1+0xd74] ;  /* 0x000d740001547983 */ /* 0x000f220000300800 */
[----:B------:R-:W-:-:S01]  /*265d0*/  FADD R197, R88, R197 ;  /* 0x000000c558c57221 */ /* 0x000fc20000000000 */
[----:B------:R-:W-:Y:S02]  /*265e0*/  FADD R110, R111, R110 ;  /* 0x0000006e6f6e7221 */ /* 0x000fe40000000000 */
[----:B------:R-:W4:Y:S01]  /*265f0*/  LDL.LU R85, [R1+0xd70] ;  /* 0x000d700001557983 */ /* 0x000f220000300800 */
[----:B------:R-:W-:-:S01]  /*26600*/  FADD R198, R89, R198 ;  /* 0x000000c659c67221 */ /* 0x000fc20000000000 */
[----:B------:R-:W-:-:S02]  /*26610*/  FADD R108, R109, R108 ;  /* 0x0000006c6d6c7221 */ /* 0x000fc40000000000 */
[----:B------:R-:W4:Y:S01]  /*26620*/  LDL.LU R86, [R1+0xd6c] ;  /* 0x000d6c0001567983 */ /* 0x000f220000300800 */
[----:B------:R-:W-:-:S01]  /*26630*/  FADD R199, R90, R199 ;  /* 0x000000c75ac77221 */ /* 0x000fc20000000000 */
[----:B------:R-:W-:Y:S02]  /*26640*/  FADD R106, R107, R106 ;  /* 0x0000006a6b6a7221 */ /* 0x000fe40000000000 */
        /* <DEDUP_REMOVED lines=8> */
[----:B------:R-:W-:Y:S01]  /*266d0*/  FADD R96, R97, R96 ;  /* 0x0000006061607221 */ /* 0x000fe20000000000 */
[----:B------:R-:W-:-:S01]  /*266e0*/  FADD R94, R95, R94 ;  /* 0x0000005e5f5e7221 */ /* 0x000fc20000000000 */
[----:B------:R0:W-:Y:S01]  /*266f0*/  STL [R1+0x600], R112 ;  /* 0x0006007001007387 */ /* 0x0001e20000100800 */
        /* <DEDUP_REMOVED lines=35> */
[----:B------:R-:W4:Y:S01]  /*26930*/  LDL R151, [R1+0x5e0] ;  /* 0x0005e00001977983 */ /* 0x000f220000100800 */
[----:B------:R-:W-:-:S01]  /*26940*/  FADD R225, R126, R225 ;  /* 0x000000e17ee17221 */ /* 0x000fc20000000000 */
[----:B------:R-:W-:Y:S01]  /*26950*/  FADD R226, R125, R226 ;  /* 0x000000e27de27221 */ /* 0x000fe20000000000 */
[----:B------:R-:W-:-:S01]  /*26960*/  FADD R227, R124, R227 ;  /* 0x000000e37ce37221 */ /* 0x000fc20000000000 */
[----:B------:R1:W-:Y:S01]  /*26970*/  STL [R1+0x624], R94 ;  /* 0x0006245e01007387 */ /* 0x0003e20000100800 */
[----:B------:R-:W-:-:S01]  /*26980*/  FADD R228, R123, R228 ;  /* 0x000000e47be47221 */ /* 0x000fc20000000000 */
[----:B------:R-:W-:Y:S01]  /*26990*/  FADD R229, R122, R229 ;  /* 0x000000e57ae57221 */ /* 0x000fe20000000000 */
[----:B------:R-:W-:-:S01]  /*269a0*/  FADD R230, R121, R230 ;  /* 0x000000e679e67221 */ /* 0x000fc20000000000 */
[----:B------:R-:W4:Y:S01]  /*269b0*/  LDL.LU R150, [R1+0x630] ;  /* 0x0006300001967983 */ /* 0x000f220000300800 */
[----:B------:R-:W-:-:S01]  /*269c0*/  FADD R231, R120, R231 ;  /* 0x000000e778e77221 */ /* 0x000fc20000000000 */
[----:B------:R-:W-:Y:S01]  /*269d0*/  FADD R232, R119, R232 ;  /* 0x000000e877e87221 */ /* 0x000fe20000000000 */
[----:B--2---:R-:W-:-:S01]  /*269e0*/  FADD R233, R118, R233 ;  /* 0x000000e976e97221 */ /* 0x004fc20000000000 */
[----:B------:R2:W-:Y:S01]  /*269f0*/  STL [R1+0x628], R92 ;  /* 0x0006285c01007387 */ /* 0x0005e20000100800 */
[----:B---3--:R-:W-:-:S01]  /*26a00*/  FADD R234, R117, R234 ;  /* 0x000000ea75ea7221 */ /* 0x008fc20000000000 */
[----:B------:R-:W-:Y:S01]  /*26a10*/  FADD R235, R116, R235 ;  /* 0x000000eb74eb7221 */ /* 0x000fe20000000000 */
[----:B------:R-:W-:-:S01]  /*26a20*/  FADD R236, R115, R236 ;  /* 0x000000ec73ec7221 */ /* 0x000fc20000000000 */
[----:B------:R-:W3:Y:S01]  /*26a30*/  LDL R149, [R1+0x5e4] ;  /* 0x0005e40001957983 */ /* 0x000ee20000100800 */
[----:B------:R-:W-:-:S03]  /*26a40*/  FADD R237, R114, R237 ;  /* 0x000000ed72ed7221 */ /* 0x000fc60000000000 */
[----:B------:R2:W-:Y:S04]  /*26a50*/  STL [R1+0x62c], R0 ;  /* 0x00062c0001007387 */ /* 0x0005e80000100800 */
[----:B------:R-:W3:Y:S04]  /*26a60*/  LDL.LU R148, [R1+0x634] ;  /* 0x0006340001947983 */ /* 0x000ee80000300800 */
[----:B------:R-:W3:Y:S04]  /*26a70*/  LDL R147, [R1+0x5e8] ;  /* 0x0005e80001937983 */ /* 0x000ee80000100800 */
        /* <DEDUP_REMOVED lines=34> */
[----:B0-----:R-:W3:Y:S04]  /*26ca0*/  LDL.LU R112, [R1+0x67c] ;  /* 0x00067c0001707983 */ /* 0x001ee80000300800 */
[----:B------:R-:W3:Y:S04]  /*26cb0*/  LDL R111, [R1+0x230] ;  /* 0x00023000016f7983 */ /* 0x000ee80000100800 */
[----:B-1----:R-:W3:Y:S04]  /*26cc0*/  LDL.LU R110, [R1+0x680] ;  /* 0x00068000016e7983 */ /* 0x002ee80000300800 */
        /* <DEDUP_REMOVED lines=17> */
[----:B--2---:R-:W2:Y:S04]  /*26de0*/  LDL.LU R92, [R1+0x6a4] ;  /* 0x0006a400015c7983 */ /* 0x004ea80000300800 */
[----:B------:R-:W2:Y:S04]  /*26df0*/  LDL R91, [R1+0x258] ;  /* 0x00025800015b7983 */ /* 0x000ea80000100800 */
[----:B------:R-:W2:Y:S01]  /*26e00*/  LDL.LU R0, [R1+0x6a8] ;  /* 0x0006a80001007983 */ /* 0x000ea20000300800 */
[----:B----4-:R-:W-:-:S05]  /*26e10*/  FADD R150, R151, R150 ;  /* 0x0000009697967221 */ /* 0x010fca0000000000 */
[----:B------:R0:W-:Y:S01]  /*26e20*/  STL [R1+0x630], R150 ;  /* 0x0006309601007387 */ /* 0x0001e20000100800 */
[----:B---3--:R-:W-:-:S01]  /*26e30*/  FADD R148, R149, R148 ;  /* 0x0000009495947221 */ /* 0x008fc20000000000 */
[----:B------:R-:W-:-:S04]  /*26e40*/  FADD R146, R147, R146 ;  /* 0x0000009293927221 */ /* 0x000fc80000000000 */
[----:B------:R1:W-:Y:S01]  /*26e50*/  STL [R1+0x634], R148 ;  /* 0x0006349401007387 */ /* 0x0003e20000100800 */
[----:B------:R-:W-:-:S03]  /*26e60*/  FADD R144, R145, R144 ;  /* 0x0000009091907221 */ /* 0x000fc60000000000 */
        /* <DEDUP_REMOVED lines=48> */
[----:B------:R4:W-:Y:S04]  /*27170*/  STL [R1+0x698], R98 ;  /* 0x0006986201007387 */ /* 0x0009e80000100800 */
[----:B------:R4:W-:Y:S01]  /*27180*/  STL [R1+0x69c], R96 ;  /* 0x00069c6001007387 */ /* 0x0009e20000100800 */
[----:B------:R-:W-:-:S03]  /*27190*/  FADD R94, R95, R94 ;  /* 0x0000005e5f5e7221 */ /* 0x000fc60000000000 */
[----:B------:R-:W4:Y:S04]  /*271a0*/  LDL R151, [R1+0x25c] ;  /* 0x00025c0001977983 */ /* 0x000f280000100800 */
[----:B------:R4:W-:Y:S01]  /*271b0*/  STL [R1+0x6a0], R94 ;  /* 0x0006a05e01007387 */ /* 0x0009e20000100800 */
[----:B--2---:R-:W-:-:S03]  /*271c0*/  FADD R92, R93, R92 ;  /* 0x0000005c5d5c7221 */ /* 0x004fc60000000000 */
[----:B0-----:R-:W2:Y:S04]  /*271d0*/  LDL.LU R150, [R1+0x6ac] ;  /* 0x0006ac0001967983 */ /* 0x001ea80000300800 */
[----:B------:R0:W-:Y:S01]  /*271e0*/  STL [R1+0x6a4], R92 ;  /* 0x0006a45c01007387 */ /* 0x0001e20000100800 */
[----:B------:R-:W-:-:S03]  /*271f0*/  FADD R0, R91, R0 ;  /* 0x000000005b007221 */ /* 0x000fc60000000000 */
[----:B------:R-:W2:Y:S04]  /*27200*/  LDL R149, [R1+0x260] ;  /* 0x0002600001957983 */ /* 0x000ea80000100800 */
[----:B------:R0:W-:Y:S04]  /*27210*/  STL [R1+0x6a8], R0 ;  /* 0x0006a80001007387 */ /* 0x0001e80000100800 */
[----:B-1----:R-:W2:Y:S04]  /*27220*/  LDL.LU R148, [R1+0x6b0] ;  /* 0x0006b00001947983 */ /* 0x002ea80000300800 */
[----:B------:R-:W2:Y:S04]  /*27230*/  LDL R147, [R1+0x264] ;  /* 0x0002640001937983 */ /* 0x000ea80000100800 */
[----:B---3--:R-:W3:Y:S04]  /*27240*/  LDL.LU R146, [R1+0x6b4] ;  /* 0x0006b40001927983 */ /* 0x008ee80000300800 */
[----:B------:R-:W3:Y:S04]  /*27250*/  LDL R145, [R1+0x268] ;  /* 0x0002680001917983 */ /* 0x000ee80000100800 */
[----:B----4-:R-:W4:Y:S04]  /*27260*/  LDL.LU R144, [R1+0x6b8] ;  /* 0x0006b80001907983 */ /* 0x010f280000300800 */
[----:B------:R-:W4:Y:S04]  /*27270*/  LDL R143, [R1+0x26c] ;  /* 0x00026c00018f7983 */ /* 0x000f280000100800 */
[----:B------:R-:W4:Y:S04]  /*27280*/  LDL.LU R142, [R1+0x6bc] ;  /* 0x0006bc00018e7983 */ /* 0x000f280000300800 */
        /* <DEDUP_REMOVED lines=49> */
[----:B0-----:R-:W4:Y:S04]  /*275a0*/  LDL.LU R92, [R1+0x720] ;  /* 0x00072000015c7983 */ /* 0x001f280000300800 */
[----:B------:R-:W4:Y:S04]  /*275b0*/  LDL R91, [R1+0x2d4] ;  /* 0x0002d400015b7983 */ /* 0x000f280000100800 */
[----:B------:R-:W4:Y:S01]  /*275c0*/  LDL.LU R0, [R1+0x724] ;  /* 0x0007240001007983 */ /* 0x000f220000300800 */
[----:B--2---:R-:W-:-:S05]  /*275d0*/  FADD R150, R151, R150 ;  /* 0x0000009697967221 */ /* 0x004fca0000000000 */
[----:B------:R0:W-:Y:S01]  /*275e0*/  STL [R1+0x6ac], R150 ;  /* 0x0006ac9601007387 */ /* 0x0001e20000100800 */
[----:B------:R-:W-:-:S01]  /*275f0*/  FADD R148, R149, R148 ;  /* 0x0000009495947221 */ /* 0x000fc20000000000 */
[----:B---3--:R-:W-:-:S04]  /*27600*/  FADD R146, R147, R146 ;  /* 0x0000009293927221 */ /* 0x008fc80000000000 */
[----:B------:R1:W-:Y:S01]  /*27610*/  STL [R1+0x6b0], R148 ;  /* 0x0006b09401007387 */ /* 0x0003e20000100800 */
[----:B----4-:R-:W-:-:S03]  /*27620*/  FADD R144, R145, R144 ;  /* 0x0000009091907221 */ /* 0x010fc60000000000 */
        /* <DEDUP_REMOVED lines=53> */
[----:B------:R-:W-:-:S03]  /*27980*/  FADD R92, R93, R92 ;  /* 0x0000005c5d5c7221 */ /* 0x000fc60000000000 */
[----:B0-----:R-:W4:Y:S04]  /*27990*/  LDL.LU R150, [R1+0x728] ;  /* 0x0007280001967983 */ /* 0x001f280000300800 */
[----:B------:R0:W-:Y:S01]  /*279a0*/  STL [R1+0x720], R92 ;  /* 0x0007205c01007387 */ /* 0x0001e20000100800 */
[----:B------:R-:W-:-:S03]  /*279b0*/  FADD R0, R91, R0 ;  /* 0x000000005b007221 */ /* 0x000fc60000000000 */
[----:B------:R-:W4:Y:S04]  /*279c0*/  LDL R149, [R1+0x2dc] ;  /* 0x0002dc0001957983 */ /* 0x000f280000100800 */
[----:B------:R0:W-:Y:S04]  /*279d0*/  STL [R1+0x724], R0 ;  /* 0x0007240001007387 */ /* 0x0001e80000100800 */
[----:B-1----:R-:W4:Y:S04]  /*279e0*/  LDL.LU R148, [R1+0x72c] ;  /* 0x00072c0001947983 */ /* 0x002f280000300800 */
[----:B------:R-:W4:Y:S04]  /*279f0*/  LDL R147, [R1+0x2e0] ;  /* 0x0002e00001937983 */ /* 0x000f280000100800 */
[----:B--2---:R-:W2:Y:S04]  /*27a00*/  LDL.LU R146, [R1+0x730] ;  /* 0x0007300001927983 */ /* 0x004ea80000300800 */
        /* <DEDUP_REMOVED lines=56> */
[----:B------:R-:W-:-:S05]  /*27d90*/  FADD R150, R151, R150 ;  /* 0x0000009697967221 */ /* 0x000fca0000000000 */
[----:B------:R0:W-:Y:S01]  /*27da0*/  STL [R1+0x728], R150 ;  /* 0x0007289601007387 */ /* 0x0001e20000100800 */
[----:B------:R-:W-:-:S01]  /*27db0*/  FADD R148, R149, R148 ;  /* 0x0000009495947221 */ /* 0x000fc20000000000 */
[----:B--2---:R-:W-:-:S04]  /*27dc0*/  FADD R146, R147, R146 ;  /* 0x0000009293927221 */ /* 0x004fc80000000000 */
[----:B------:R1:W-:Y:S01]  /*27dd0*/  STL [R1+0x72c], R148 ;  /* 0x00072c9401007387 */ /* 0x0003e20000100800 */
[----:B---3--:R-:W-:-:S03]  /*27de0*/  FADD R144, R145, R144 ;  /* 0x0000009091907221 */ /* 0x008fc60000000000 */
        /* <DEDUP_REMOVED lines=119> */
[----:B------:R-:W-:Y:S01]  /*28560*/  STL [R1+0x7a4], R150 ;  /* 0x0007a49601007387 */ /* 0x000fe20000100800 */
[----:B------:R-:W-:-:S01]  /*28570*/  FADD R148, R149, R148 ;  /* 0x0000009495947221 */ /* 0x000fc20000000000 */
[----:B--2---:R-:W-:-:S04]  /*28580*/  FADD R146, R147, R146 ;  /* 0x0000009293927221 */ /* 0x004fc80000000000 */
[----:B------:R-:W-:Y:S01]  /*28590*/  STL [R1+0x7a8], R148 ;  /* 0x0007a89401007387 */ /* 0x000fe20000100800 */
[----:B---3--:R-:W-:-:S03]  /*285a0*/  FADD R144, R145, R144 ;  /* 0x0000009091907221 */ /* 0x008fc60000000000 */
[----:B------:R-:W-:Y:S01]  /*285b0*/  STL [R1+0x7ac], R146 ;  /* 0x0007ac9201007387 */ /* 0x000fe20000100800 */
[----:B----4-:R-:W-:-:S03]  /*285c0*/  FADD R142, R143, R142 ;  /* 0x0000008e8f8e7221 */ /* 0x010fc60000000000 */
[----:B------:R-:W-:Y:S01]  /*285d0*/  STL [R1+0x7b0], R144 ;  /* 0x0007b09001007387 */ /* 0x000fe20000100800 */
[----:B------:R-:W-:-:S03]  /*285e0*/  FADD R140, R141, R140 ;  /* 0x0000008c8d8c7221 */ /* 0x000fc60000000000 */
        /* <DEDUP_REMOVED lines=44> */
[----:B------:R-:W-:Y:S04]  /*288b0*/  STL [R1+0x80c], R98 ;  /* 0x00080c6201007387 */ /* 0x000fe80000100800 */
[----:B------:R-:W-:Y:S01]  /*288c0*/  STL [R1+0x810], R96 ;  /* 0x0008106001007387 */ /* 0x000fe20000100800 */
[----:B------:R-:W-:-:S01]  /*288d0*/  FADD R94, R95, R94 ;  /* 0x0000005e5f5e7221 */ /* 0x000fc20000000000 */
[----:B------:R-:W-:Y:S01]  /*288e0*/  FADD R92, R93, R92 ;  /* 0x0000005c5d5c7221 */ /* 0x000fe20000000000 */
[----:B------:R-:W-:-:S02]  /*288f0*/  FADD R0, R91, R0 ;  /* 0x000000005b007221 */ /* 0x000fc40000000000 */
[----:B------:R-:W2:Y:S04]  /*28900*/  LDL R91, [R1+0x3d0] ;  /* 0x0003d000015b7983 */ /* 0x000ea80000100800 */
[----:B------:R-:W-:Y:S04]  /*28910*/  STL [R1+0x814], R94 ;  /* 0x0008145e01007387 */ /* 0x000fe80000100800 */
[----:B------:R0:W-:Y:S04]  /*28920*/  STL [R1+0x818], R92 ;  /* 0x0008185c01007387 */ /* 0x0001e80000100800 */
[----:B0-----:R-:W2:Y:S04]  /*28930*/  LDL.LU R92, [R1+0x820] ;  /* 0x00082000015c7983 */ /* 0x001ea80000300800 */
[----:B------:R-:W3:Y:S04]  /*28940*/  LDL R93, [R1+0x3d4] ;  /* 0x0003d400015d7983 */ /* 0x000ee80000100800 */
[----:B------:R0:W-:Y:S04]  /*28950*/  STL [R1+0x81c], R0 ;  /* 0x00081c0001007387 */ /* 0x0001e80000100800 */
[----:B------:R-:W3:Y:S04]  /*28960*/  LDL.LU R94, [R1+0x824] ;  /* 0x00082400015e7983 */ /* 0x000ee80000300800 */
        /* <DEDUP_REMOVED lines=20> */
[----:B------:R-:W4:Y:S04]  /*28ab0*/  LDL R141, [R1] ;  /* 0x00000000018d7983 */ /* 0x000f280000100800 */
        /* <DEDUP_REMOVED lines=36> */
[----:B0-----:R-:W4:Y:S01]  /*28d00*/  LDL.LU R0, [R1+0x898] ;  /* 0x0008980001007983 */ /* 0x001f220000300800 */
[----:B--2---:R-:W-:-:S03]  /*28d10*/  FADD R92, R91, R92 ;  /* 0x0000005c5b5c7221 */ /* 0x004fc60000000000 */
[----:B------:R-:W2:Y:S04]  /*28d20*/  LDL.LU R91, [R1+0xd58] ;  /* 0x000d5800015b7983 */ /* 0x000ea80000300800 */
[----:B------:R0:W-:Y:S01]  /*28d30*/  STL [R1+0x820], R92 ;  /* 0x0008205c01007387 */ /* 0x0001e20000100800 */
[----:B---3--:R-:W-:-:S03]  /*28d40*/  FADD R94, R93, R94 ;  /* 0x0000005e5d5e7221 */ /* 0x008fc60000000000 */
[----:B0-----:R-:W3:Y:S01]  /*28d50*/  LDL.LU R92, [R1+0xd54] ;  /* 0x000d5400015c7983 */ /* 0x001ee20000300800 */
[----:B----4-:R-:W-:-:S03]  /*28d60*/  FADD R96, R95, R96 ;  /* 0x000000605f607221 */ /* 0x010fc60000000000 */
[----:B------:R-:W4:Y:S04]  /*28d70*/  LDL.LU R93, [R1+0xd50] ;  /* 0x000d5000015d7983 */ /* 0x000f280000300800 */
[----:B------:R0:W-:Y:S01]  /*28d80*/  STL [R1+0x824], R94 ;  /* 0x0008245e01007387 */ /* 0x0001e20000100800 */
[----:B------:R-:W-:-:S03]  /*28d90*/  FADD R98, R97, R98 ;  /* 0x0000006261627221 */ /* 0x000fc60000000000 */
[----:B0-----:R-:W4:Y:S01]  /*28da0*/  LDL.LU R94, [R1+0xd4c] ;  /* 0x000d4c00015e7983 */ /* 0x001f220000300800 */
[----:B------:R-:W-:-:S03]  /*28db0*/  FADD R100, R99, R100 ;  /* 0x0000006463647221 */ /* 0x000fc60000000000 */
[----:B------:R-:W4:Y:S04]  /*28dc0*/  LDL.LU R95, [R1+0xd48] ;  /* 0x000d4800015f7983 */ /* 0x000f280000300800 */
[----:B------:R0:W-:Y:S01]  /*28dd0*/  STL [R1+0x828], R96 ;  /* 0x0008286001007387 */ /* 0x0001e20000100800 */
[----:B------:R-:W-:-:S03]  /*28de0*/  FADD R102, R101, R102 ;  /* 0x0000006665667221 */ /* 0x000fc60000000000 */
[----:B0-----:R-:W4:Y:S04]  /*28df0*/  LDL.LU R96, [R1+0xd44] ;  /* 0x000d440001607983 */ /* 0x001f280000300800 */
[----:B------:R-:W4:Y:S04]  /*28e00*/  LDL.LU R97, [R1+0xd40] ;  /* 0x000d400001617983 */ /* 0x000f280000300800 */
[----:B------:R0:W-:Y:S01]  /*28e10*/  STL [R1+0x82c], R98 ;  /* 0x00082c6201007387 */ /* 0x0001e20000100800 */
[----:B------:R-:W-:-:S01]  /*28e20*/  FADD R104, R103, R104 ;  /* 0x0000006867687221 */ /* 0x000fc20000000000 */
[----:B------:R-:W-:-:S02]  /*28e30*/  FADD R150, R151, R150 ;  /* 0x0000009697967221 */ /* 0x000fc40000000000 */
[----:B0-----:R-:W4:Y:S04]  /*28e40*/  LDL.LU R98, [R1+0xd3c] ;  /* 0x000d3c0001627983 */ /* 0x001f280000300800 */
[----:B------:R-:W4:Y:S04]  /*28e50*/  LDL.LU R99, [R1+0xd38] ;  /* 0x000d380001637983 */ /* 0x000f280000300800 */
[----:B------:R0:W-:Y:S01]  /*28e60*/  STL [R1+0x830], R100 ;  /* 0x0008306401007387 */ /* 0x0001e20000100800 */
[----:B------:R-:W-:-:S01]  /*28e70*/  FADD R148, R149, R148 ;  /* 0x0000009495947221 */ /* 0x000fc20000000000 */
[----:B------:R-:W-:Y:S01]  /*28e80*/  FADD R146, R147, R146 ;  /* 0x0000009293927221 */ /* 0x000fe20000000000 */
[----:B------:R-:W-:-:S01]  /*28e90*/  FADD R144, R145, R144 ;  /* 0x0000009091907221 */ /* 0x000fc20000000000 */
[----:B0-----:R-:W4:Y:S04]  /*28ea0*/  LDL.LU R100, [R1+0xd34] ;  /* 0x000d340001647983 */ /* 0x001f280000300800 */
[----:B------:R-:W4:Y:S04]  /*28eb0*/  LDL.LU R101, [R1+0xd30] ;  /* 0x000d300001657983 */ /* 0x000f280000300800 */
[----:B------:R0:W-:Y:S01]  /*28ec0*/  STL [R1+0x834], R102 ;  /* 0x0008346601007387 */ /* 0x0001e20000100800 */
[----:B------:R-:W-:-:S01]  /*28ed0*/  FADD R142, R143, R142 ;  /* 0x0000008e8f8e7221 */ /* 0x000fc20000000000 */
[----:B------:R-:W-:-:S02]  /*28ee0*/  FADD R140, R141, R140 ;  /* 0x0000008c8d8c7221 */ /* 0x000fc40000000000 */
[----:B0-----:R-:W4:Y:S04]  /*28ef0*/  LDL.LU R102, [R1+0xd2c] ;  /* 0x000d2c0001667983 */ /* 0x001f280000300800 */
[----:B------:R-:W4:Y:S01]  /*28f00*/  LDL.LU R103, [R1+0xd28] ;  /* 0x000d280001677983 */ /* 0x000f220000300800 */
[----:B------:R-:W-:-:S03]  /*28f10*/  FADD R138, R139, R138 ;  /* 0x0000008a8b8a7221 */ /* 0x000fc60000000000 */
[----:B------:R0:W-:Y:S01]  /*28f20*/  STL [R1+0x838], R104 ;  /* 0x0008386801007387 */ /* 0x0001e20000100800 */
[----:B------:R-:W-:-:S03]  /*28f30*/  FADD R136, R137, R136 ;  /* 0x0000008889887221 */ /* 0x000fc60000000000 */
[----:B0-----:R-:W4:Y:S01]  /*28f40*/  LDL.LU R104, [R1+0xd24] ;  /* 0x000d240001687983 */ /* 0x001f220000300800 */
[----:B------:R-:W-:-:S03]  /*28f50*/  FADD R134, R135, R134 ;  /* 0x0000008687867221 */ /* 0x000fc60000000000 */
[----:B------:R-:W-:Y:S04]  /*28f60*/  STL [R1+0x83c], R150 ;  /* 0x00083c9601007387 */ /* 0x000fe80000100800 */
[----:B------:R-:W-:Y:S01]  /*28f70*/  STL [R1+0x840], R148 ;  /* 0x0008409401007387 */ /* 0x000fe20000100800 */
[----:B------:R-:W-:-:S03]  /*28f80*/  FADD R132, R133, R132 ;  /* 0x0000008485847221 */ /* 0x000fc60000000000 */
[----:B------:R-:W-:Y:S04]  /*28f90*/  STL [R1+0x844], R146 ;  /* 0x0008449201007387 */ /* 0x000fe80000100800 */
[----:B------:R-:W-:Y:S01]  /*28fa0*/  STL [R1+0x848], R144 ;  /* 0x0008489001007387 */ /* 0x000fe20000100800 */
[----:B------:R-:W-:-:S03]  /*28fb0*/  FADD R130, R131, R130 ;  /* 0x0000008283827221 */ /* 0x000fc60000000000 */
[----:B------:R-:W-:Y:S01]  /*28fc0*/  STL [R1+0x84c], R142 ;  /* 0x00084c8e01007387 */ /* 0x000fe20000100800 */
[----:B------:R-:W-:-:S03]  /*28fd0*/  FADD R128, R129, R128 ;  /* 0x0000008081807221 */ /* 0x000fc60000000000 */
[----:B------:R-:W-:Y:S04]  /*28fe0*/  STL [R1+0x850], R140 ;  /* 0x0008508c01007387 */ /* 0x000fe80000100800 */
[----:B------:R-:W-:Y:S01]  /*28ff0*/  STL [R1+0x854], R138 ;  /* 0x0008548a01007387 */ /* 0x000fe20000100800 */
[----:B------:R-:W-:-:S03]  /*29000*/  FADD R126, R127, R126 ;  /* 0x0000007e7f7e7221 */ /* 0x000fc60000000000 */
[----:B------:R-:W-:Y:S04]  /*29010*/  STL [R1+0x858], R136 ;  /* 0x0008588801007387 */ /* 0x000fe80000100800 */
[----:B------:R0:W-:Y:S01]  /*29020*/  STL [R1+0x85c], R134 ;  /* 0x00085c8601007387 */ /* 0x0001e20000100800 */
[----:B------:R-:W-:-:S03]  /*29030*/  FADD R124, R125, R124 ;  /* 0x0000007c7d7c7221 */ /* 0x000fc60000000000 */
[----:B------:R-:W-:Y:S04]  /*29040*/  STL [R1+0x860], R132 ;  /* 0x0008608401007387 */ /* 0x000fe80000100800 */
[----:B------:R-:W-:Y:S01]  /*29050*/  STL [R1+0x864], R130 ;  /* 0x0008648201007387 */ /* 0x000fe20000100800 */
        /* <DEDUP_REMOVED lines=22> */
[----:B0-----:R-:W2:Y:S04]  /*291c0*/  LDL.LU R134, [R1+0x89c] ;  /* 0x00089c0001867983 */ /* 0x001ea80000300800 */
[----:B------:R0:W-:Y:S04]  /*291d0*/  STL [R1+0x894], R106 ;  /* 0x0008946a01007387 */ /* 0x0001e80000100800 */
[----:B0-----:R-:W3:Y:S04]  /*291e0*/  LDL R106, [R1+0x50] ;  /* 0x00005000016a7983 */ /* 0x001ee80000100800 */
        /* <DEDUP_REMOVED lines=31> */
[----:B------:R-:W4:Y:S04]  /*293e0*/  LDL R135, [R1+0x90] ;  /* 0x0000900001877983 */ /* 0x000f280000100800 */
        /* <DEDUP_REMOVED lines=13> */
[----:B------:R-:W4:Y:S01]  /*294c0*/  LDL.LU R115, [R1+0x8fc] ;  /* 0x0008fc0001737983 */ /* 0x000f220000300800 */
[----:B--2---:R-:W-:-:S03]  /*294d0*/  FADD R134, R105, R134 ;  /* 0x0000008669867221 */ /* 0x004fc60000000000 */
[----:B------:R-:W2:Y:S04]  /*294e0*/  LDL.LU R105, [R1+0xd20] ;  /* 0x000d200001697983 */ /* 0x000ea80000300800 */
[----:B------:R0:W-:Y:S04]  /*294f0*/  STL [R1+0x89c], R134 ;  /* 0x00089c8601007387 */ /* 0x0001e80000100800 */
[----:B0-----:R-:W2:Y:S01]  /*29500*/  LDL.LU R134, [R1+0x8e0] ;  /* 0x0008e00001867983 */ /* 0x001ea20000300800 */
[----:B---3--:R-:W-:-:S03]  /*29510*/  FADD R136, R106, R136 ;  /* 0x000000886a887221 */ /* 0x008fc60000000000 */
[----:B------:R-:W3:Y:S04]  /*29520*/  LDL.LU R106, [R1+0xd1c] ;  /* 0x000d1c00016a7983 */ /* 0x000ee80000300800 */
[----:B------:R0:W-:Y:S01]  /*29530*/  STL [R1+0x8a0], R136 ;  /* 0x0008a08801007387 */ /* 0x0001e20000100800 */
[----:B----4-:R-:W-:-:S03]  /*29540*/  FADD R108, R107, R108 ;  /* 0x0000006c6b6c7221 */ /* 0x010fc60000000000 */
[----:B0-----:R-:W4:Y:S01]  /*29550*/  LDL.LU R136, [R1+0x8dc] ;  /* 0x0008dc0001887983 */ /* 0x001f220000300800 */
[----:B------:R-:W-:-:S03]  /*29560*/  FADD R110, R109, R110 ;  /* 0x0000006e6d6e7221 */ /* 0x000fc60000000000 */
[----:B------:R-:W3:Y:S04]  /*29570*/  LDL.LU R107, [R1+0xd18] ;  /* 0x000d1800016b7983 */ /* 0x000ee80000300800 */
[----:B------:R0:W-:Y:S01]  /*29580*/  STL [R1+0x8a4], R108 ;  /* 0x0008a46c01007387 */ /* 0x0001e20000100800 */
[----:B------:R-:W-:-:S03]  /*29590*/  FADD R112, R111, R112 ;  /* 0x000000706f707221 */ /* 0x000fc60000000000 */
[----:B0-----:R-:W3:Y:S01]  /*295a0*/  LDL.LU R108, [R1+0xd14] ;  /* 0x000d1400016c7983 */ /* 0x001ee20000300800 */
[----:B------:R-:W-:-:S03]  /*295b0*/  FADD R114, R113, R114 ;  /* 0x0000007271727221 */ /* 0x000fc60000000000 */
[----:B------:R-:W3:Y:S04]  /*295c0*/  LDL.LU R109, [R1+0xd10] ;  /* 0x000d1000016d7983 */ /* 0x000ee80000300800 */
[----:B------:R0:W-:Y:S01]  /*295d0*/  STL [R1+0x8a8], R110 ;  /* 0x0008a86e01007387 */ /* 0x0001e20000100800 */
[----:B------:R-:W-:-:S01]  /*295e0*/  FADD R150, R151, R150 ;  /* 0x0000009697967221 */ /* 0x000fc20000000000 */
[----:B------:R-:W-:Y:S02]  /*295f0*/  FADD R148, R149, R148 ;  /* 0x0000009495947221 */ /* 0x000fe40000000000 */
[----:B0-----:R-:W3:Y:S04]  /*29600*/  LDL.LU R110, [R1+0xd0c] ;  /* 0x000d0c00016e7983 */ /* 0x001ee80000300800 */
[----:B------:R-:W3:Y:S01]  /*29610*/  LDL.LU R111, [R1+0xd08] ;  /* 0x000d0800016f7983 */ /* 0x000ee20000300800 */
[----:B------:R-:W-:-:S03]  /*29620*/  FADD R146, R147, R146 ;  /* 0x0000009293927221 */ /* 0x000fc60000000000 */
[----:B------:R0:W-:Y:S01]  /*29630*/  STL [R1+0x8ac], R112 ;  /* 0x0008ac7001007387 */ /* 0x0001e20000100800 */
[----:B------:R-:W-:-:S03]  /*29640*/  FADD R144, R145, R144 ;  /* 0x0000009091907221 */ /* 0x000fc60000000000 */
[----:B0-----:R-:W3:Y:S01]  /*29650*/  LDL.LU R112, [R1+0xd04] ;  /* 0x000d040001707983 */ /* 0x001ee20000300800 */
[----:B------:R-:W-:-:S03]  /*29660*/  FADD R142, R143, R142 ;  /* 0x0000008e8f8e7221 */ /* 0x000fc60000000000 */
[----:B------:R-:W3:Y:S04]  /*29670*/  LDL.LU R113, [R1+0xd00] ;  /* 0x000d000001717983 */ /* 0x000ee80000300800 */
[----:B------:R0:W-:Y:S01]  /*29680*/  STL [R1+0x8b0], R114 ;  /* 0x0008b07201007387 */ /* 0x0001e20000100800 */
[----:B------:R-:W-:-:S03]  /*29690*/  FADD R140, R141, R140 ;  /* 0x0000008c8d8c7221 */ /* 0x000fc60000000000 */
[----:B0-----:R-:W3:Y:S01]  /*296a0*/  LDL.LU R114, [R1+0xcfc] ;  /* 0x000cfc0001727983 */ /* 0x001ee20000300800 */
        /* <DEDUP_REMOVED lines=11> */
[----:B------:R-:W3:Y:S04]  /*29760*/  LDL R121, [R1+0xb0] ;  /* 0x0000b00001797983 */ /* 0x000ee80000100800 */
[----:B------:R0:W-:Y:S04]  /*29770*/  STL [R1+0x8d0], R120 ;  /* 0x0008d07801007387 */ /* 0x0001e80000100800 */
[----:B0-----:R-:W3:Y:S04]  /*29780*/  LDL.LU R120, [R1+0x900] ;  /* 0x0009000001787983 */ /* 0x001ee80000300800 */
[----:B------:R0:W-:Y:S04]  /*29790*/  STL [R1+0x8d4], R118 ;  /* 0x0008d47601007387 */ /* 0x0001e80000100800 */
[----:B------:R-:W3:Y:S04]  /*297a0*/  LDL R119, [R1+0xb4] ;  /* 0x0000b40001777983 */ /* 0x000ee80000100800 */
[----:B------:R1:W-:Y:S04]  /*297b0*/  STL [R1+0x8d8], R0 ;  /* 0x0008d80001007387 */ /* 0x0003e80000100800 */
[----:B0-----:R-:W3:Y:S04]  /*297c0*/  LDL.LU R118, [R1+0x904] ;  /* 0x0009040001767983 */ /* 0x001ee80000300800 */
[----:B------:R-:W3:Y:S04]  /*297d0*/  LDL R116, [R1+0xb8] ;  /* 0x0000b80001747983 */ /* 0x000ee80000100800 */
[----:B-1----:R-:W3:Y:S01]  /*297e0*/  LDL.LU R0, [R1+0x908] ;  /* 0x0009080001007983 */ /* 0x002ee20000300800 */
[----:B------:R-:W-:-:S01]  /*297f0*/  FADD R132, R133, R132 ;  /* 0x0000008485847221 */ /* 0x000fc20000000000 */
[----:B------:R-:W-:Y:S01]  /*29800*/  FADD R130, R131, R130 ;  /* 0x0000008283827221 */ /* 0x000fe20000000000 */
[----:B------:R-:W-:-:S01]  /*29810*/  FADD R128, R129, R128 ;  /* 0x0000008081807221 */ /* 0x000fc20000000000 */
[----:B------:R-:W-:Y:S01]  /*29820*/  FADD R126, R127, R126 ;  /* 0x0000007e7f7e7221 */ /* 0x000fe20000000000 */
[----:B------:R-:W-:-:S01]  /*29830*/  FADD R124, R125, R124 ;  /* 0x0000007c7d7c7221 */ /* 0x000fc20000000000 */
[----:B------:R-:W-:Y:S01]  /*29840*/  FADD R122, R123, R122 ;  /* 0x0000007a7b7a7221 */ /* 0x000fe20000000000 */
[----:B------:R-:W-:-:S01]  /*29850*/  FADD R115, R117, R115 ;  /* 0x0000007375737221 */ /* 0x000fc20000000000 */
[----:B--2---:R-:W-:Y:S01]  /*29860*/  FADD R134, R135, R134 ;  /* 0x0000008687867221 */ /* 0x004fe20000000000 */
[----:B----4-:R-:W-:-:S05]  /*29870*/  FADD R136, R137, R136 ;  /* 0x0000008889887221 */ /* 0x010fca0000000000 */
[----:B------:R-:W-:Y:S04]  /*29880*/  STL [R1+0x8dc], R136 ;  /* 0x0008dc8801007387 */ /* 0x000fe80000100800 */
[----:B------:R0:W-:Y:S04]  /*29890*/  STL [R1+0x8e0], R134 ;  /* 0x0008e08601007387 */ /* 0x0001e80000100800 */
[----:B------:R-:W-:Y:S04]  /*298a0*/  STL [R1+0x8e4], R132 ;  /* 0x0008e48401007387 */ /* 0x000fe80000100800 */
[----:B------:R-:W-:Y:S04]  /*298b0*/  STL [R1+0x8e8], R130 ;  /* 0x0008e88201007387 */ /* 0x000fe80000100800 */
[----:B------:R-:W-:Y:S04]  /*298c0*/  STL [R1+0x8ec], R128 ;  /* 0x0008ec8001007387 */ /* 0x000fe80000100800 */
[----:B------:R-:W-:Y:S04]  /*298d0*/  STL [R1+0x8f0], R126 ;  /* 0x0008f07e01007387 */ /* 0x000fe80000100800 */
[----:B0-----:R-:W2:Y:S04]  /*298e0*/  LDL R134, [R1+0xbc] ;  /* 0x0000bc0001867983 */ /* 0x001ea80000100800 */
[----:B------:R-:W-:Y:S04]  /*298f0*/  STL [R1+0x8f4], R124 ;  /* 0x0008f47c01007387 */ /* 0x000fe80000100800 */
[----:B------:R-:W4:Y:S04]  /*29900*/  LDL R138, [R1+0xc0] ;  /* 0x0000c000018a7983 */ /* 0x000f280000100800 */
[----:B------:R-:W-:Y:S04]  /*29910*/  STL [R1+0x8f8], R122 ;  /* 0x0008f87a01007387 */ /* 0x000fe80000100800 */
        /* <DEDUP_REMOVED lines=8> */
[----:B------:R-:W2:Y:S04]  /*299a0*/  LDL R141, [R1+0xe0] ;  /* 0x0000e000018d7983 */ /* 0x000ea80000100800 */
[----:B------:R-:W4:Y:S04]  /*299b0*/  LDL R133, [R1+0xe4] ;  /* 0x0000e40001857983 */ /* 0x000f280000100800 */
[----:B------:R-:W2:Y:S04]  /*299c0*/  LDL R131, [R1+0xe8] ;  /* 0x0000e80001837983 */ /* 0x000ea80000100800 */
[----:B------:R-:W2:Y:S04]  /*299d0*/  LDL.LU R130, [R1+0x938] ;  /* 0x0009380001827983 */ /* 0x000ea80000300800 */
[----:B------:R-:W4:Y:S04]  /*299e0*/  LDL R128, [R1+0xec] ;  /* 0x0000ec0001807983 */ /* 0x000f280000100800 */
[----:B------:R-:W4:Y:S04]  /*299f0*/  LDL.LU R126, [R1+0x93c] ;  /* 0x00093c00017e7983 */ /* 0x000f280000300800 */
[----:B------:R-:W4:Y:S04]  /*29a00*/  LDL R124, [R1+0xf0] ;  /* 0x0000f000017c7983 */ /* 0x000f280000100800 */
[----:B------:R-:W4:Y:S04]  /*29a10*/  LDL.LU R122, [R1+0x940] ;  /* 0x00094000017a7983 */ /* 0x000f280000300800 */
[----:B------:R-:W4:Y:S04]  /*29a20*/  LDL.LU R132, [R1+0x934] ;  /* 0x0009340001847983 */ /* 0x000f280000300800 */
[----:B------:R-:W4:Y:S01]  /*29a30*/  LDL.LU R140, [R1+0x930] ;  /* 0x00093000018c7983 */ /* 0x000f220000300800 */
[----:B---3--:R-:W-:-:S05]  /*29a40*/  FADD R120, R121, R120 ;  /* 0x0000007879787221 */ /* 0x008fca0000000000 */
[----:B------:R-:W-:Y:S01]  /*29a50*/  STL [R1+0x900], R120 ;  /* 0x0009007801007387 */ /* 0x000fe20000100800 */
[----:B------:R-:W-:-:S01]  /*29a60*/  FADD R118, R119, R118 ;  /* 0x0000007677767221 */ /* 0x000fc20000000000 */
[----:B------:R-:W-:-:S05]  /*29a70*/  FADD R0, R116, R0 ;  /* 0x0000000074007221 */ /* 0x000fca0000000000 */
[----:B------:R0:W-:Y:S04]  /*29a80*/  STL [R1+0x908], R0 ;  /* 0x0009080001007387 */ /* 0x0001e80000100800 */
[----:B------:R1:W-:Y:S04]  /*29a90*/  STL [R1+0x904], R118 ;  /* 0x0009047601007387 */ /* 0x0003e80000100800 */
[----:B0-----:R-:W3:Y:S04]  /*29aa0*/  LDL.LU R0, [R1+0x90c] ;  /* 0x00090c0001007983 */ /* 0x001ee80000300800 */
[----:B------:R-:W3:Y:S04]  /*29ab0*/  LDL.LU R136, [R1+0x910] ;  /* 0x0009100001887983 */ /* 0x000ee80000300800 */
[----:B------:R-:W3:Y:S04]  /*29ac0*/  LDL.LU R116, [R1+0x914] ;  /* 0x0009140001747983 */ /* 0x000ee80000300800 */
[----:B-1----:R-:W3:Y:S04]  /*29ad0*/  LDL.LU R118, [R1+0x918] ;  /* 0x0009180001767983 */ /* 0x002ee80000300800 */
[----:B------:R-:W3:Y:S04]  /*29ae0*/  LDL.LU R150, [R1+0x91c] ;  /* 0x00091c0001967983 */ /* 0x000ee80000300800 */
[----:B------:R-:W3:Y:S04]  /*29af0*/  LDL.LU R148, [R1+0x920] ;  /* 0x0009200001947983 */ /* 0x000ee80000300800 */
[----:B------:R-:W3:Y:S04]  /*29b00*/  LDL.LU R146, [R1+0x924] ;  /* 0x0009240001927983 */ /* 0x000ee80000300800 */
[----:B------:R-:W3:Y:S04]  /*29b10*/  LDL.LU R144, [R1+0x928] ;  /* 0x0009280001907983 */ /* 0x000ee80000300800 */
[----:B------:R-:W3:Y:S04]  /*29b20*/  LDL.LU R142, [R1+0x92c] ;  /* 0x00092c00018e7983 */ /* 0x000ee80000300800 */
[----:B------:R-:W3:Y:S04]  /*29b30*/  LDL R139, [R1+0xf4] ;  /* 0x0000f400018b7983 */ /* 0x000ee80000100800 */
[----:B------:R-:W3:Y:S04]  /*29b40*/  LDL R120, [R1+0xf8] ;  /* 0x0000f80001787983 */ /* 0x000ee80000100800 */
[----:B------:R-:W3:Y:S04]  /*29b50*/  LDL R137, [R1+0xfc] ;  /* 0x0000fc0001897983 */ /* 0x000ee80000100800 */
[----:B------:R-:W3:Y:S04]  /*29b60*/  LDL R135, [R1+0x100] ;  /* 0x0001000001877983 */ /* 0x000ee80000100800 */
[----:B------:R-:W3:Y:S04]  /*29b70*/  LDL R129, [R1+0x104] ;  /* 0x0001040001817983 */ /* 0x000ee80000100800 */
[----:B------:R-:W3:Y:S04]  /*29b80*/  LDL.LU R127, [R1+0x954] ;  /* 0x00095400017f7983 */ /* 0x000ee80000300800 */
[----:B------:R-:W3:Y:S04]  /*29b90*/  LDL R125, [R1+0x108] ;  /* 0x00010800017d7983 */ /* 0x000ee80000100800 */
[----:B------:R-:W3:Y:S04]  /*29ba0*/  LDL.LU R123, [R1+0x958] ;  /* 0x00095800017b7983 */ /* 0x000ee80000300800 */
[----:B------:R-:W3:Y:S04]  /*29bb0*/  LDL R121, [R1+0x10c] ;  /* 0x00010c0001797983 */ /* 0x000ee80000100800 */
[----:B------:R-:W3:Y:S01]  /*29bc0*/  LDL.LU R119, [R1+0x95c] ;  /* 0x00095c0001777983 */ /* 0x000ee20000300800 */
[----:B--2---:R-:W-:-:S01]  /*29bd0*/  FADD R130, R131, R130 ;  /* 0x0000008283827221 */ /* 0x004fc20000000000 */
[----:B----4-:R-:W-:Y:S01]  /*29be0*/  FADD R126, R128, R126 ;  /* 0x0000007e807e7221 */ /* 0x010fe20000000000 */
[----:B------:R-:W-:-:S01]  /*29bf0*/  FADD R132, R133, R132 ;  /* 0x0000008485847221 */ /* 0x000fc20000000000 */
[----:B------:R-:W-:Y:S01]  /*29c00*/  FADD R140, R141, R140 ;  /* 0x0000008c8d8c7221 */ /* 0x000fe20000000000 */
[----:B------:R-:W-:-:S01]  /*29c10*/  FADD R122, R124, R122 ;  /* 0x0000007a7c7a7221 */ /* 0x000fc20000000000 */
[----:B---3--:R-:W-:Y:S01]  /*29c20*/  FADD R0, R134, R0 ;  /* 0x0000000086007221 */ /* 0x008fe20000000000 */
[----:B------:R-:W-:-:S04]  /*29c30*/  FADD R136, R138, R136 ;  /* 0x000000888a887221 */ /* 0x000fc80000000000 */
[----:B------:R0:W-:Y:S01]  /*29c40*/  STL [R1+0x90c], R0 ;  /* 0x00090c0001007387 */ /* 0x0001e20000100800 */
[----:B------:R-:W-:-:S03]  /*29c50*/  FADD R116, R115, R116 ;  /* 0x0000007473747221 */ /* 0x000fc60000000000 */
[----:B0-----:R-:W2:Y:S01]  /*29c60*/  LDL.LU R0, [R1+0x948] ;  /* 0x0009480001007983 */ /* 0x001ea20000300800 */
[----:B------:R-:W-:-:S03]  /*29c70*/  FADD R118, R117, R118 ;  /* 0x0000007675767221 */ /* 0x000fc60000000000 */
[----:B------:R-:W3:Y:S04]  /*29c80*/  LDL.LU R134, [R1+0x950] ;  /* 0x0009500001867983 */ /* 0x000ee80000300800 */
[----:B------:R-:W4:Y:S01]  /*29c90*/  LDL.LU R138, [R1+0x944] ;  /* 0x00094400018a7983 */ /* 0x000f220000300800 */
[----:B------:R-:W-:-:S03]  /*29ca0*/  FADD R150, R151, R150 ;  /* 0x0000009697967221 */ /* 0x000fc60000000000 */
[----:B------:R0:W-:Y:S01]  /*29cb0*/  STL [R1+0x910], R136 ;  /* 0x0009108801007387 */ /* 0x0001e20000100800 */
[----:B------:R-:W-:-:S01]  /*29cc0*/  FADD R148, R149, R148 ;  /* 0x0000009495947221 */ /* 0x000fc20000000000 */
[----:B------:R-:W-:Y:S01]  /*29cd0*/  FADD R146, R147, R146 ;  /* 0x0000009293927221 */ /* 0x000fe20000000000 */
[----:B------:R-:W-:-:S01]  /*29ce0*/  FADD R144, R145, R144 ;  /* 0x0000009091907221 */ /* 0x000fc20000000000 */
[----:B0-----:R-:W4:Y:S04]  /*29cf0*/  LDL.LU R136, [R1+0x94c] ;  /* 0x00094c0001887983 */ /* 0x001f280000300800 */
[----:B------:R-:W4:Y:S04]  /*29d00*/  LDL.LU R115, [R1+0xcf8] ;  /* 0x000cf80001737983 */ /* 0x000f280000300800 */
[----:B------:R0:W-:Y:S01]  /*29d10*/  STL [R1+0x914], R116 ;  /* 0x0009147401007387 */ /* 0x0001e20000100800 */
[----:B------:R-:W-:-:S03]  /*29d20*/  FADD R142, R143, R142 ;  /* 0x0000008e8f8e7221 */ /* 0x000fc60000000000 */
[----:B0-----:R-:W4:Y:S04]  /*29d30*/  LDL.LU R116, [R1+0xcf4] ;  /* 0x000cf40001747983 */ /* 0x001f280000300800 */
[----:B------:R-:W4:Y:S04]  /*29d40*/  LDL.LU R117, [R1+0xcf0] ;  /* 0x000cf00001757983 */ /* 0x000f280000300800 */
[----:B------:R0:W-:Y:S04]  /*29d50*/  STL [R1+0x918], R118 ;  /* 0x0009187601007387 */ /* 0x0001e80000100800 */
[----:B0-----:R-:W4:Y:S04]  /*29d60*/  LDL.LU R118, [R1+0xcec] ;  /* 0x000cec0001767983 */ /* 0x001f280000300800 */
[----:B------:R-:W-:Y:S04]  /*29d70*/  STL [R1+0x91c], R150 ;  /* 0x00091c9601007387 */ /* 0x000fe80000100800 */
[----:B------:R-:W-:Y:S04]  /*29d80*/  STL [R1+0x920], R148 ;  /* 0x0009209401007387 */ /* 0x000fe80000100800 */
[----:B------:R-:W-:Y:S04]  /*29d90*/  STL [R1+0x924], R146 ;  /* 0x0009249201007387 */ /* 0x000fe80000100800 */
[----:B------:R-:W-:Y:S04]  /*29da0*/  STL [R1+0x928], R144 ;  /* 0x0009289001007387 */ /* 0x000fe80000100800 */
[----:B------:R-:W-:Y:S04]  /*29db0*/  STL [R1+0x92c], R142 ;  /* 0x00092c8e01007387 */ /* 0x000fe80000100800 */
[----:B------:R-:W-:Y:S04]  /*29dc0*/  STL [R1+0x930], R140 ;  /* 0x0009308c01007387 */ /* 0x000fe80000100800 */
[----:B------:R0:W-:Y:S04]  /*29dd0*/  STL [R1+0x934], R132 ;  /* 0x0009348401007387 */ /* 0x0001e80000100800 */
[----:B------:R-:W4:Y:S04]  /*29de0*/  LDL R133, [R1+0x110] ;  /* 0x0001100001857983 */ /* 0x000f280000100800 */
[----:B------:R1:W-:Y:S04]  /*29df0*/  STL [R1+0x938], R130 ;  /* 0x0009388201007387 */ /* 0x0003e80000100800 */
[----:B0-----:R-:W4:Y:S04]  /*29e00*/  LDL.LU R132, [R1+0x960] ;  /* 0x0009600001847983 */ /* 0x001f280000300800 */
[----:B------:R0:W-:Y:S04]  /*29e10*/  STL [R1+0x93c], R126 ;  /* 0x00093c7e01007387 */ /* 0x0001e80000100800 */
[----:B------:R-:W4:Y:S04]  /*29e20*/  LDL R131, [R1+0x114] ;  /* 0x0001140001837983 */ /* 0x000f280000100800 */
[----:B------:R0:W-:Y:S04]  /*29e30*/  STL [R1+0x940], R122 ;  /* 0x0009407a01007387 */ /* 0x0001e80000100800 */
[----:B-1----:R-:W4:Y:S04]  /*29e40*/  LDL.LU R130, [R1+0x964] ;  /* 0x0009640001827983 */ /* 0x002f280000300800 */
[----:B------:R-:W4:Y:S04]  /*29e50*/  LDL R128, [R1+0x118] ;  /* 0x0001180001807983 */ /* 0x000f280000100800 */
[----:B0-----:R-:W4:Y:S04]  /*29e60*/  LDL.LU R126, [R1+0x968] ;  /* 0x00096800017e7983 */ /* 0x001f280000300800 */
[----:B------:R-:W4:Y:S04]  /*29e70*/  LDL R124, [R1+0x11c] ;  /* 0x00011c00017c7983 */ /* 0x000f280000100800 */
[----:B------:R-:W4:Y:S01]  /*29e80*/  LDL.LU R122, [R1+0x96c] ;  /* 0x00096c00017a7983 */ /* 0x000f220000300800 */
[----:B------:R-:W-:-:S01]  /*29e90*/  FADD R127, R129, R127 ;  /* 0x0000007f817f7221 */ /* 0x000fc20000000000 */
[----:B------:R-:W-:Y:S01]  /*29ea0*/  FADD R123, R125, R123 ;  /* 0x0000007b7d7b7221 */ /* 0x000fe20000000000 */
[----:B------:R-:W-:-:S01]  /*29eb0*/  FADD R119, R121, R119 ;  /* 0x0000007779777221 */ /* 0x000fc20000000000 */
[----:B--2---:R-:W-:-:S02]  /*29ec0*/  FADD R0, R120, R0 ;  /* 0x0000000078007221 */ /* 0x004fc40000000000 */
[----:B------:R-:W2:Y:S01]  /*29ed0*/  LDL R120, [R1+0x120] ;  /* 0x0001200001787983 */ /* 0x000ea20000100800 */
[----:B---3--:R-:W-:-:S01]  /*29ee0*/  FADD R134, R135, R134 ;  /* 0x0000008687867221 */ /* 0x008fc20000000000 */
[----:B----4-:R-:W-:Y:S02]  /*29ef0*/  FADD R138, R139, R138 ;  /* 0x0000008a8b8a7221 */ /* 0x010fe40000000000 */
[----:B------:R0:W-:Y:S04]  /*29f00*/  STL [R1+0x948], R0 ;  /* 0x0009480001007387 */ /* 0x0001e80000100800 */
[----:B------:R-:W-:Y:S04]  /*29f10*/  STL [R1+0x944], R138 ;  /* 0x0009448a01007387 */ /* 0x000fe80000100800 */
[----:B0-----:R-:W2:Y:S01]  /*29f20*/  LDL.LU R0, [R1+0x970] ;  /* 0x0009700001007983 */ /* 0x001ea20000300800 */
[----:B------:R-:W-:-:S05]  /*29f30*/  FADD R136, R137, R136 ;  /* 0x0000008889887221 */ /* 0x000fca0000000000 */
[----:B------:R0:W-:Y:S04]  /*29f40*/  STL [R1+0x94c], R136 ;  /* 0x00094c8801007387 */ /* 0x0001e80000100800 */
[----:B------:R-:W-:Y:S04]  /*29f50*/  STL [R1+0x950], R134 ;  /* 0x0009508601007387 */ /* 0x000fe80000100800 */
[----:B------:R-:W3:Y:S04]  /*29f60*/  LDL R151, [R1+0x124] ;  /* 0x0001240001977983 */ /* 0x000ee80000100800 */
[----:B------:R1:W-:Y:S04]  /*29f70*/  STL [R1+0x954], R127 ;  /* 0x0009547f01007387 */ /* 0x0003e80000100800 */
[----:B------:R-:W4:Y:S04]  /*29f80*/  LDL R150, [R1+0x128] ;  /* 0x0001280001967983 */ /* 0x000f280000100800 */
[----:B------:R1:W-:Y:S04]  /*29f90*/  STL [R1+0x958], R123 ;  /* 0x0009587b01007387 */ /* 0x0003e80000100800 */
[----:B------:R-:W4:Y:S04]  /*29fa0*/  LDL R149, [R1+0x12c] ;  /* 0x00012c0001957983 */ /* 0x000f280000100800 */
[----:B------:R1:W-:Y:S04]  /*29fb0*/  STL [R1+0x95c], R119 ;  /* 0x00095c7701007387 */ /* 0x0003e80000100800 */
[----:B------:R-:W4:Y:S04]  /*29fc0*/  LDL R148, [R1+0x130] ;  /* 0x0001300001947983 */ /* 0x000f280000100800 */
[----:B------:R-:W4:Y:S04]  /*29fd0*/  LDL R147, [R1+0x134] ;  /* 0x0001340001937983 */ /* 0x000f280000100800 */
[----:B------:R-:W4:Y:S04]  /*29fe0*/  LDL R145, [R1+0x138] ;  /* 0x0001380001917983 */ /* 0x000f280000100800 */
[----:B------:R-:W4:Y:S04]  /*29ff0*/  LDL R142, [R1+0x13c] ;  /* 0x00013c00018e7983 */ /* 0x000f280000100800 */
[----:B------:R-:W4:Y:S04]  /*2a000*/  LDL R139, [R1+0x140] ;  /* 0x00014000018b7983 */ /* 0x000f280000100800 */
[----:B0-----:R-:W3:Y:S04]  /*2a010*/  LDL R136, [R1+0x144] ;  /* 0x0001440001887983 */ /* 0x001ee80000100800 */
[----:B------:R-:W4:Y:S04]  /*2a020*/  LDL R129, [R1+0x148] ;  /* 0x0001480001817983 */ /* 0x000f280000100800 */
[----:B-1----:R-:W4:Y:S04]  /*2a030*/  LDL.LU R127, [R1+0x998] ;  /* 0x00099800017f7983 */ /* 0x002f280000300800 */
[----:B------:R-:W3:Y:S04]  /*2a040*/  LDL R125, [R1+0x14c] ;  /* 0x00014c00017d7983 */ /* 0x000ee80000100800 */
[----:B------:R-:W3:Y:S01]  /*2a050*/  LDL.LU R123, [R1+0x99c] ;  /* 0x00099c00017b7983 */ /* 0x000ee20000300800 */
[----:B------:R-:W-:-:S03]  /*2a060*/  FADD R132, R133, R132 ;  /* 0x0000008485847221 */ /* 0x000fc60000000000 */
[----:B------:R-:W3:Y:S04]  /*2a070*/  LDL R121, [R1+0x150] ;  /* 0x0001500001797983 */ /* 0x000ee80000100800 */
[----:B------:R-:W3:Y:S04]  /*2a080*/  LDL.LU R119, [R1+0x9a0] ;  /* 0x0009a00001777983 */ /* 0x000ee80000300800 */
[----:B------:R-:W3:Y:S04]  /*2a090*/  LDL.LU R133, [R1+0x994] ;  /* 0x0009940001857983 */ /* 0x000ee80000300800 */
[----:B------:R-:W3:Y:S01]  /*2a0a0*/  LDL.LU R138, [R1+0x990] ;  /* 0x00099000018a7983 */ /* 0x000ee20000300800 */
[----:B------:R-:W-:-:S03]  /*2a0b0*/  FADD R130, R131, R130 ;  /* 0x0000008283827221 */ /* 0x000fc60000000000 */
[----:B------:R-:W-:Y:S04]  /*2a0c0*/  STL [R1+0x960], R132 ;  /* 0x0009608401007387 */ /* 0x000fe80000100800 */
[----:B------:R-:W3:Y:S01]  /*2a0d0*/  LDL.LU R140, [R1+0x98c] ;  /* 0x00098c00018c7983 */ /* 0x000ee20000300800 */
[----:B------:R-:W-:-:S03]  /*2a0e0*/  FADD R126, R128, R126 ;  /* 0x0000007e807e7221 */ /* 0x000fc60000000000 */
[----:B------:R0:W-:Y:S01]  /*2a0f0*/  STL [R1+0x964], R130 ;  /* 0x0009648201007387 */ /* 0x0001e20000100800 */
[----:B------:R-:W-:-:S03]  /*2a100*/  FADD R122, R124, R122 ;  /* 0x0000007a7c7a7221 */ /* 0x000fc60000000000 */
[----:B0-----:R-:W3:Y:S04]  /*2a110*/  LDL.LU R130, [R1+0x974] ;  /* 0x0009740001827983 */ /* 0x001ee80000300800 */
[----:B------:R0:W-:Y:S04]  /*2a120*/  STL [R1+0x968], R126 ;  /* 0x0009687e01007387 */ /* 0x0001e80000100800 */
[----:B------:R-:W3:Y:S04]  /*2a130*/  LDL.LU R132, [R1+0x978] ;  /* 0x0009780001847983 */ /* 0x000ee80000300800 */
[----:B------:R-:W3:Y:S04]  /*2a140*/  LDL.LU R144, [R1+0x988] ;  /* 0x0009880001907983 */ /* 0x000ee80000300800 */
[----:B------:R1:W-:Y:S04]  /*2a150*/  STL [R1+0x96c], R122 ;  /* 0x00096c7a01007387 */ /* 0x0003e80000100800 */
[----:B------:R-:W3:Y:S04]  /*2a160*/  LDL.LU R135, [R1+0x97c] ;  /* 0x00097c0001877983 */ /* 0x000ee80000300800 */
[----:B------:R-:W3:Y:S04]  /*2a170*/  LDL.LU R141, [R1+0x980] ;  /* 0x00098000018d7983 */ /* 0x000ee80000300800 */
[----:B------:R-:W3:Y:S01]  /*2a180*/  LDL.LU R146, [R1+0x984] ;  /* 0x0009840001927983 */ /* 0x000ee20000300800 */
[----:B--2---:R-:W-:-:S05]  /*2a190*/  FADD R0, R120, R0 ;  /* 0x0000000078007221 */ /* 0x004fca0000000000 */
[----:B------:R2:W-:Y:S04]  /*2a1a0*/  STL [R1+0x970], R0 ;  /* 0x0009700001007387 */ /* 0x0005e80000100800 */
[----:B------:R-:W3:Y:S04]  /*2a1b0*/  LDL R143, [R1+0x154] ;  /* 0x00015400018f7983 */ /* 0x000ee80000100800 */
[----:B------:R-:W3:Y:S04]  /*2a1c0*/  LDL R137, [R1+0x158] ;  /* 0x0001580001897983 */ /* 0x000ee80000100800 */
[----:B------:R-:W3:Y:S04]  /*2a1d0*/  LDL R134, [R1+0x15c] ;  /* 0x00015c0001867983 */ /* 0x000ee80000100800 */
[----:B------:R-:W3:Y:S04]  /*2a1e0*/  LDL R131, [R1+0x160] ;  /* 0x0001600001837983 */ /* 0x000ee80000100800 */
[----:B------:R-:W3:Y:S04]  /*2a1f0*/  LDL R128, [R1+0x164] ;  /* 0x0001640001807983 */ /* 0x000ee80000100800 */
[----:B0-----:R-:W3:Y:S04]  /*2a200*/  LDL.LU R126, [R1+0x9b4] ;  /* 0x0009b400017e7983 */ /* 0x001ee80000300800 */
[----:B------:R-:W3:Y:S04]  /*2a210*/  LDL R124, [R1+0x168] ;  /* 0x00016800017c7983 */ /* 0x000ee80000100800 */
[----:B-1----:R-:W3:Y:S04]  /*2a220*/  LDL.LU R122, [R1+0x9b8] ;  /* 0x0009b800017a7983 */ /* 0x002ee80000300800 */
[----:B------:R-:W3:Y:S04]  /*2a230*/  LDL R120, [R1+0x16c] ;  /* 0x00016c0001787983 */ /* 0x000ee80000100800 */
[----:B--2---:R-:W2:Y:S01]  /*2a240*/  LDL.LU R0, [R1+0x9bc] ;  /* 0x0009bc0001007983 */ /* 0x004ea20000300800 */
[----:B----4-:R-:W-:-:S01]  /*2a250*/  FADD R127, R129, R127 ;  /* 0x0000007f817f7221 */ /* 0x010fc20000000000 */
[----:B---3--:R-:W-:Y:S01]  /*2a260*/  FADD R133, R136, R133 ;  /* 0x0000008588857221 */ /* 0x008fe20000000000 */
[----:B------:R-:W-:-:S05]  /*2a270*/  FADD R130, R151, R130 ;  /* 0x0000008297827221 */ /* 0x000fca0000000000 */
[----:B------:R0:W-:Y:S01]  /*2a280*/  STL [R1+0x974], R130 ;  /* 0x0009748201007387 */ /* 0x0001e20000100800 */
[----:B------:R-:W-:-:S03]  /*2a290*/  FADD R132, R150, R132 ;  /* 0x0000008496847221 */ /* 0x000fc60000000000 */
[----:B0-----:R-:W3:Y:S01]  /*2a2a0*/  LDL.LU R130, [R1+0x9b0] ;  /* 0x0009b00001827983 */ /* 0x001ee20000300800 */
[----:B------:R-:W-:-:S03]  /*2a2b0*/  FADD R135, R149, R135 ;  /* 0x0000008795877221 */ /* 0x000fc60000000000 */
[----:B------:R0:W-:Y:S01]  /*2a2c0*/  STL [R1+0x978], R132 ;  /* 0x0009788401007387 */ /* 0x0001e20000100800 */
[----:B------:R-:W-:-:S03]  /*2a2d0*/  FADD R141, R148, R141 ;  /* 0x0000008d948d7221 */ /* 0x000fc60000000000 */
[----:B0-----:R-:W4:Y:S04]  /*2a2e0*/  LDL.LU R132, [R1+0x9ac] ;  /* 0x0009ac0001847983 */ /* 0x001f280000300800 */
[----:B------:R0:W-:Y:S04]  /*2a2f0*/  STL [R1+0x97c], R135 ;  /* 0x00097c8701007387 */ /* 0x0001e80000100800 */
[----:B0-----:R-:W4:Y:S04]  /*2a300*/  LDL.LU R135, [R1+0x9a8] ;  /* 0x0009a80001877983 */ /* 0x001f280000300800 */
[----:B------:R0:W-:Y:S04]  /*2a310*/  STL [R1+0x980], R141 ;  /* 0x0009808d01007387 */ /* 0x0001e80000100800 */
[----:B0-----:R-:W4:Y:S01]  /*2a320*/  LDL.LU R141, [R1+0x9a4] ;  /* 0x0009a400018d7983 */ /* 0x001f220000300800 */
[----:B------:R-:W-:-:S01]  /*2a330*/  FADD R146, R147, R146 ;  /* 0x0000009293927221 */ /* 0x000fc20000000000 */
[----:B------:R-:W-:Y:S01]  /*2a340*/  FADD R144, R145, R144 ;  /* 0x0000009091907221 */ /* 0x000fe20000000000 */
[----:B------:R-:W-:-:S01]  /*2a350*/  FADD R140, R142, R140 ;  /* 0x0000008c8e8c7221 */ /* 0x000fc20000000000 */
[----:B------:R-:W-:-:S02]  /*2a360*/  FADD R138, R139, R138 ;  /* 0x0000008a8b8a7221 */ /* 0x000fc40000000000 */
[----:B------:R-:W-:Y:S04]  /*2a370*/  STL [R1+0x984], R146 ;  /* 0x0009849201007387 */ /* 0x000fe80000100800 */
[----:B------:R-:W-:Y:S04]  /*2a380*/  STL [R1+0x988], R144 ;  /* 0x0009889001007387 */ /* 0x000fe80000100800 */
[----:B------:R0:W-:Y:S04]  /*2a390*/  STL [R1+0x98c], R140 ;  /* 0x00098c8c01007387 */ /* 0x0001e80000100800 */
[----:B------:R1:W-:Y:S04]  /*2a3a0*/  STL [R1+0x990], R138 ;  /* 0x0009908a01007387 */ /* 0x0003e80000100800 */
[----:B------:R1:W-:Y:S04]  /*2a3b0*/  STL [R1+0x994], R133 ;  /* 0x0009948501007387 */ /* 0x0003e80000100800 */
[----:B------:R-:W4:Y:S04]  /*2a3c0*/  LDL R142, [R1+0x170] ;  /* 0x00017000018e7983 */ /* 0x000f280000100800 */
[----:B------:R1:W-:Y:S04]  /*2a3d0*/  STL [R1+0x998], R127 ;  /* 0x0009987f01007387 */ /* 0x0003e80000100800 */
[----:B------:R-:W4:Y:S01]  /*2a3e0*/  LDL.LU R139, [R1+0x9c0] ;  /* 0x0009c000018b7983 */ /* 0x000f220000300800 */
[----:B------:R-:W-:-:S01]  /*2a3f0*/  FADD R123, R125, R123 ;  /* 0x0000007b7d7b7221 */ /* 0x000fc20000000000 */
[----:B------:R-:W-:-:S04]  /*2a400*/  FADD R119, R121, R119 ;  /* 0x0000007779777221 */ /* 0x000fc80000000000 */
[----:B------:R1:W-:Y:S04]  /*2a410*/  STL [R1+0x99c], R123 ;  /* 0x00099c7b01007387 */ /* 0x0003e80000100800 */
[----:B0-----:R-:W4:Y:S04]  /*2a420*/  LDL R140, [R1+0x174] ;  /* 0x00017400018c7983 */ /* 0x001f280000100800 */
[----:B------:R0:W-:Y:S04]  /*2a430*/  STL [R1+0x9a0], R119 ;  /* 0x0009a07701007387 */ /* 0x0001e80000100800 */
[----:B-1----:R-:W4:Y:S04]  /*2a440*/  LDL.LU R138, [R1+0x9c4] ;  /* 0x0009c400018a7983 */ /* 0x002f280000300800 */
        /* <DEDUP_REMOVED lines=8> */
[----:B------:R-:W-:-:S01]  /*2a4d0*/  FADD R126, R128, R126 ;  /* 0x0000007e807e7221 */ /* 0x000fc20000000000 */
[----:B------:R-:W-:Y:S01]  /*2a4e0*/  FADD R122, R124, R122 ;  /* 0x0000007a7c7a7221 */ /* 0x000fe20000000000 */
[----:B--2---:R-:W-:-:S01]  /*2a4f0*/  FADD R0, R120, R0 ;  /* 0x0000000078007221 */ /* 0x004fc20000000000 */
[----:B---3--:R-:W-:Y:S01]  /*2a500*/  FADD R130, R131, R130 ;  /* 0x0000008283827221 */ /* 0x008fe20000000000 */
[----:B----4-:R-:W-:-:S01]  /*2a510*/  FADD R132, R134, R132 ;  /* 0x0000008486847221 */ /* 0x010fc20000000000 */
[----:B------:R-:W-:Y:S01]  /*2a520*/  FADD R135, R137, R135 ;  /* 0x0000008789877221 */ /* 0x000fe20000000000 */
[----:B------:R-:W-:-:S05]  /*2a530*/  FADD R141, R143, R141 ;  /* 0x0000008d8f8d7221 */ /* 0x000fca0000000000 */
[----:B------:R0:W-:Y:S04]  /*2a540*/  STL [R1+0x9a4], R141 ;  /* 0x0009a48d01007387 */ /* 0x0001e80000100800 */
[----:B------:R1:W-:Y:S04]  /*2a550*/  STL [R1+0x9a8], R135 ;  /* 0x0009a88701007387 */ /* 0x0003e80000100800 */
[----:B------:R2:W-:Y:S04]  /*2a560*/  STL [R1+0x9ac], R132 ;  /* 0x0009ac8401007387 */ /* 0x0005e80000100800 */
[----:B------:R-:W-:Y:S04]  /*2a570*/  STL [R1+0x9b0], R130 ;  /* 0x0009b08201007387 */ /* 0x000fe80000100800 */
[----:B------:R-:W3:Y:S04]  /*2a580*/  LDL R147, [R1+0x188] ;  /* 0x0001880001937983 */ /* 0x000ee80000100800 */
[----:B------:R-:W-:Y:S04]  /*2a590*/  STL [R1+0x9b4], R126 ;  /* 0x0009b47e01007387 */ /* 0x000fe80000100800 */
[----:B------:R-:W4:Y:S04]  /*2a5a0*/  LDL R145, [R1+0x18c] ;  /* 0x00018c0001917983 */ /* 0x000f280000100800 */
[----:B------:R-:W-:Y:S04]  /*2a5b0*/  STL [R1+0x9b8], R122 ;  /* 0x0009b87a01007387 */ /* 0x000fe80000100800 */
[----:B0-----:R-:W3:Y:S04]  /*2a5c0*/  LDL R141, [R1+0x190] ;  /* 0x00019000018d7983 */ /* 0x001ee80000100800 */
[----:B------:R0:W-:Y:S04]  /*2a5d0*/  STL [R1+0x9bc], R0 ;  /* 0x0009bc0001007387 */ /* 0x0001e80000100800 */
[----:B------:R-:W4:Y:S04]  /*2a5e0*/  LDL R137, [R1+0x194] ;  /* 0x0001940001897983 */ /* 0x000f280000100800 */
[----:B-1----:R-:W4:Y:S04]  /*2a5f0*/  LDL.LU R135, [R1+0x9e4] ;  /* 0x0009e40001877983 */ /* 0x002f280000300800 */
[----:B------:R-:W3:Y:S04]  /*2a600*/  LDL R134, [R1+0x198] ;  /* 0x0001980001867983 */ /* 0x000ee80000100800 */
[----:B--2---:R-:W3:Y:S01]  /*2a610*/  LDL.LU R132, [R1+0x9e8] ;  /* 0x0009e80001847983 */ /* 0x004ee20000300800 */
[----:B------:R-:W-:-:S03]  /*2a620*/  FADD R139, R142, R139 ;  /* 0x0000008b8e8b7221 */ /* 0x000fc60000000000 */
[----:B------:R-:W2:Y:S04]  /*2a630*/  LDL R131, [R1+0x19c] ;  /* 0x00019c0001837983 */ /* 0x000ea80000100800 */
[----:B0-----:R-:W2:Y:S04]  /*2a640*/  LDL.LU R0, [R1+0x9ec] ;  /* 0x0009ec0001007983 */ /* 0x001ea80000300800 */
[----:B------:R-:W2:Y:S04]  /*2a650*/  LDL R130, [R1+0x1a0] ;  /* 0x0001a00001827983 */ /* 0x000ea80000100800 */
[----:B------:R-:W2:Y:S04]  /*2a660*/  LDL.LU R128, [R1+0x9f0] ;  /* 0x0009f00001807983 */ /* 0x000ea80000300800 */
[----:B------:R-:W2:Y:S04]  /*2a670*/  LDL R126, [R1+0x1a4] ;  /* 0x0001a400017e7983 */ /* 0x000ea80000100800 */
[----:B------:R-:W2:Y:S04]  /*2a680*/  LDL.LU R124, [R1+0x9f4] ;  /* 0x0009f400017c7983 */ /* 0x000ea80000300800 */
[----:B------:R-:W2:Y:S04]  /*2a690*/  LDL R122, [R1+0x1a8] ;  /* 0x0001a800017a7983 */ /* 0x000ea80000100800 */
[----:B------:R-:W2:Y:S04]  /*2a6a0*/  LDL.LU R120, [R1+0x9f8] ;  /* 0x0009f80001787983 */ /* 0x000ea80000300800 */
[----:B------:R0:W-:Y:S04]  /*2a6b0*/  STL [R1+0x9c0], R139 ;  /* 0x0009c08b01007387 */ /* 0x0001e80000100800 */
[----:B0-----:R-:W2:Y:S04]  /*2a6c0*/  LDL.LU R139, [R1+0x9e0] ;  /* 0x0009e000018b7983 */ /* 0x001ea80000300800 */
[----:B------:R-:W2:Y:S04]  /*2a6d0*/  LDL.LU R143, [R1+0x9dc] ;  /* 0x0009dc00018f7983 */ /* 0x000ea80000300800 */
[----:B------:R-:W2:Y:S01]  /*2a6e0*/  LDL.LU R146, [R1+0x9d8] ;  /* 0x0009d80001927983 */ /* 0x000ea20000300800 */
[----:B------:R-:W-:-:S01]  /*2a6f0*/  FADD R138, R140, R138 ;  /* 0x0000008a8c8a7221 */ /* 0x000fc20000000000 */
[----:B------:R-:W-:Y:S01]  /*2a700*/  FADD R133, R136, R133 ;  /* 0x0000008588857221 */ /* 0x000fe20000000000 */
[----:B------:R-:W-:-:S01]  /*2a710*/  FADD R119, R121, R119 ;  /* 0x0000007779777221 */ /* 0x000fc20000000000 */
[----:B------:R-:W-:Y:S01]  /*2a720*/  FADD R127, R129, R127 ;  /* 0x0000007f817f7221 */ /* 0x000fe20000000000 */
[----:B------:R-:W-:-:S01]  /*2a730*/  FADD R123, R125, R123 ;  /* 0x0000007b7d7b7221 */ /* 0x000fc20000000000 */
[----:B------:R-:W-:Y:S04]  /*2a740*/  STL [R1+0x9c4], R138 ;  /* 0x0009c48a01007387 */ /* 0x000fe80000100800 */
[----:B------:R-:W-:Y:S04]  /*2a750*/  STL [R1+0x9c8], R133 ;  /* 0x0009c88501007387 */ /* 0x000fe80000100800 */
[----:B------:R0:W-:Y:S04]  /*2a760*/  STL [R1+0x9d4], R119 ;  /* 0x0009d47701007387 */ /* 0x0001e80000100800 */
[----:B------:R-:W-:Y:S04]  /*2a770*/  STL [R1+0x9cc], R127 ;  /* 0x0009cc7f01007387 */ /* 0x000fe80000100800 */
[----:B0-----:R-:W2:Y:S04]  /*2a780*/  LDL R119, [R1+0x1ac] ;  /* 0x0001ac0001777983 */ /* 0x001ea80000100800 */
[----:B------:R0:W-:Y:S04]  /*2a790*/  STL [R1+0x9d0], R123 ;  /* 0x0009d07b01007387 */ /* 0x0001e80000100800 */
[----:B------:R-:W2:Y:S04]  /*2a7a0*/  LDL R121, [R1+0x1b0] ;  /* 0x0001b00001797983 */ /* 0x000ea80000100800 */
[----:B------:R-:W2:Y:S04]  /*2a7b0*/  LDL R125, [R1+0x1b8] ;  /* 0x0001b800017d7983 */ /* 0x000ea80000100800 */
[----:B0-----:R-:W2:Y:S04]  /*2a7c0*/  LDL R123, [R1+0x1b4] ;  /* 0x0001b400017b7983 */ /* 0x001ea80000100800 */
[----:B------:R-:W2:Y:S04]  /*2a7d0*/  LDL R127, [R1+0x1bc] ;  /* 0x0001bc00017f7983 */ /* 0x000ea80000100800 */
[----:B------:R-:W2:Y:S04]  /*2a7e0*/  LDL R148, [R1+0x1c0] ;  /* 0x0001c00001947983 */ /* 0x000ea80000100800 */
[----:B------:R-:W2:Y:S04]  /*2a7f0*/  LDL R144, [R1+0x1c4] ;  /* 0x0001c40001907983 */ /* 0x000ea80000100800 */
[----:B------:R-:W2:Y:S04]  /*2a800*/  LDL R142, [R1+0x1c8] ;  /* 0x0001c800018e7983 */ /* 0x000ea80000100800 */
[----:B------:R-:W2:Y:S04]  /*2a810*/  LDL R140, [R1+0x1cc] ;  /* 0x0001cc00018c7983 */ /* 0x000ea80000100800 */
[----:B------:R-:W2:Y:S04]  /*2a820*/  LDL R138, [R1+0x1d0] ;  /* 0x0001d000018a7983 */ /* 0x000ea80000100800 */
[----:B------:R-:W2:Y:S04]  /*2a830*/  LDL R136, [R1+0x1d4] ;  /* 0x0001d40001887983 */ /* 0x000ea80000100800 */
[----:B------:R-:W2:Y:S04]  /*2a840*/  LDL R133, [R1+0x1d8] ;  /* 0x0001d80001857983 */ /* 0x000ea80000100800 */
[----:B------:R-:W2:Y:S01]  /*2a850*/  LDL R129, [R1+0x1dc] ;  /* 0x0001dc0001817983 */ /* 0x000ea20000100800 */
[----:B----4-:R-:W-:-:S01]  /*2a860*/  FADD R135, R137, R135 ;  /* 0x0000008789877221 */ /* 0x010fc20000000000 */
[----:B---3--:R-:W-:Y:S01]  /*2a870*/  FADD R132, R134, R132 ;  /* 0x0000008486847221 */ /* 0x008fe20000000000 */
[----:B--2---:R-:W-:-:S01]  /*2a880*/  FADD R0, R131, R0 ;  /* 0x0000000083007221 */ /* 0x004fc20000000000 */
[----:B------:R-:W-:Y:S01]  /*2a890*/  FADD R128, R130, R128 ;  /* 0x0000008082807221 */ /* 0x000fe20000000000 */
[----:B------:R-:W-:-:S01]  /*2a8a0*/  FADD R124, R126, R124 ;  /* 0x0000007c7e7c7221 */ /* 0x000fc20000000000 */
[----:B------:R-:W-:Y:S01]  /*2a8b0*/  FADD R120, R122, R120 ;  /* 0x000000787a787221 */ /* 0x000fe20000000000 */
[----:B------:R-:W-:-:S01]  /*2a8c0*/  FADD R139, R141, R139 ;  /* 0x0000008b8d8b7221 */ /* 0x000fc20000000000 */
[----:B------:R-:W-:Y:S01]  /*2a8d0*/  FADD R143, R145, R143 ;  /* 0x0000008f918f7221 */ /* 0x000fe20000000000 */
[----:B------:R-:W-:-:S05]  /*2a8e0*/  FADD R146, R147, R146 ;  /* 0x0000009293927221 */ /* 0x000fca0000000000 */
[----:B------:R-:W-:Y:S04]  /*2a8f0*/  STL [R1+0x9d8], R146 ;  /* 0x0009d89201007387 */ /* 0x000fe80000100800 */
[----:B------:R-:W-:Y:S04]  /*2a900*/  STL [R1+0x9dc], R143 ;  /* 0x0009dc8f01007387 */ /* 0x000fe80000100800 */
[----:B------:R-:W-:Y:S04]  /*2a910*/  STL [R1+0x9e0], R139 ;  /* 0x0009e08b01007387 */ /* 0x000fe80000100800 */
[----:B------:R0:W-:Y:S04]  /*2a920*/  STL [R1+0x9ec], R0 ;  /* 0x0009ec0001007387 */ /* 0x0001e80000100800 */
[----:B------:R1:W-:Y:S04]  /*2a930*/  STL [R1+0x9e4], R135 ;  /* 0x0009e48701007387 */ /* 0x0003e80000100800 */
[----:B0-----:R-:W2:Y:S04]  /*2a940*/  LDL.LU R0, [R1+0xa2c] ;  /* 0x000a2c0001007983 */ /* 0x001ea80000300800 */
[----:B------:R-:W-:Y:S04]  /*2a950*/  STL [R1+0x9e8], R132 ;  /* 0x0009e88401007387 */ /* 0x000fe80000100800 */
[----:B------:R-:W3:Y:S04]  /*2a960*/  LDL.LU R131, [R1+0xa28] ;  /* 0x000a280001837983 */ /* 0x000ee80000300800 */
[----:B-1----:R-:W4:Y:S04]  /*2a970*/  LDL.LU R135, [R1+0xa24] ;  /* 0x000a240001877983 */ /* 0x002f280000300800 */
[----:B------:R-:W-:Y:S04]  /*2a980*/  STL [R1+0x9f0], R128 ;  /* 0x0009f08001007387 */ /* 0x000fe80000100800 */
[----:B------:R0:W-:Y:S04]  /*2a990*/  STL [R1+0x9f8], R120 ;  /* 0x0009f87801007387 */ /* 0x0001e80000100800 */
[----:B------:R1:W-:Y:S04]  /*2a9a0*/  STL [R1+0x9f4], R124 ;  /* 0x0009f47c01007387 */ /* 0x0003e80000100800 */
[----:B0-----:R-:W4:Y:S04]  /*2a9b0*/  LDL.LU R120, [R1+0x9fc] ;  /* 0x0009fc0001787983 */ /* 0x001f280000300800 */
[----:B------:R-:W4:Y:S04]  /*2a9c0*/  LDL.LU R122, [R1+0xa00] ;  /* 0x000a0000017a7983 */ /* 0x000f280000300800 */
[----:B-1----:R-:W4:Y:S04]  /*2a9d0*/  LDL.LU R124, [R1+0xa04] ;  /* 0x000a0400017c7983 */ /* 0x002f280000300800 */
[----:B------:R-:W4:Y:S04]  /*2a9e0*/  LDL.LU R126, [R1+0xa08] ;  /* 0x000a0800017e7983 */ /* 0x000f280000300800 */
[----:B------:R-:W4:Y:S04]  /*2a9f0*/  LDL.LU R150, [R1+0xa0c] ;  /* 0x000a0c0001967983 */ /* 0x000f280000300800 */
[----:B------:R-:W4:Y:S04]  /*2aa00*/  LDL.LU R146, [R1+0xa10] ;  /* 0x000a100001927983 */ /* 0x000f280000300800 */
[----:B------:R-:W4:Y:S04]  /*2aa10*/  LDL.LU R143, [R1+0xa14] ;  /* 0x000a1400018f7983 */ /* 0x000f280000300800 */
[----:B------:R-:W4:Y:S04]  /*2aa20*/  LDL.LU R141, [R1+0xa18] ;  /* 0x000a1800018d7983 */ /* 0x000f280000300800 */
[----:B------:R-:W4:Y:S04]  /*2aa30*/  LDL.LU R139, [R1+0xa1c] ;  /* 0x000a1c00018b7983 */ /* 0x000f280000300800 */
[----:B------:R-:W4:Y:S04]  /*2aa40*/  LDL.LU R137, [R1+0xa20] ;  /* 0x000a200001897983 */ /* 0x000f280000300800 */
        /* <DEDUP_REMOVED lines=8> */
[----:B--2---:R-:W-:-:S01]  /*2aad0*/  FADD R0, R129, R0 ;  /* 0x0000000081007221 */ /* 0x004fc20000000000 */
[----:B---3--:R-:W-:Y:S01]  /*2aae0*/  FADD R131, R133, R131 ;  /* 0x0000008385837221 */ /* 0x008fe20000000000 */
[----:B----4-:R-:W-:-:S02]  /*2aaf0*/  FADD R120, R119, R120 ;  /* 0x0000007877787221 */ /* 0x010fc40000000000 */
[----:B------:R-:W2:Y:S01]  /*2ab00*/  LDL.LU R119, [R1+0xce8] ;  /* 0x000ce80001777983 */ /* 0x000ea20000300800 */
[----:B------:R-:W-:-:S03]  /*2ab10*/  FADD R122, R121, R122 ;  /* 0x0000007a797a7221 */ /* 0x000fc60000000000 */
[----:B------:R0:W-:Y:S01]  /*2ab20*/  STL [R1+0x9fc], R120 ;  /* 0x0009fc7801007387 */ /* 0x0001e20000100800 */
[----:B------:R-:W-:-:S01]  /*2ab30*/  FADD R124, R123, R124 ;  /* 0x0000007c7b7c7221 */ /* 0x000fc20000000000 */
[----:B------:R-:W-:Y:S02]  /*2ab40*/  FADD R126, R125, R126 ;  /* 0x0000007e7d7e7221 */ /* 0x000fe40000000000 */
[----:B0-----:R-:W3:Y:S04]  /*2ab50*/  LDL.LU R120, [R1+0xce4] ;  /* 0x000ce40001787983 */ /* 0x001ee80000300800 */
[----:B------:R-:W4:Y:S04]  /*2ab60*/  LDL.LU R121, [R1+0xce0] ;  /* 0x000ce00001797983 */ /* 0x000f280000300800 */
[----:B------:R0:W-:Y:S01]  /*2ab70*/  STL [R1+0xa00], R122 ;  /* 0x000a007a01007387 */ /* 0x0001e20000100800 */
[----:B------:R-:W-:-:S01]  /*2ab80*/  FADD R150, R127, R150 ;  /* 0x000000967f967221 */ /* 0x000fc20000000000 */
[----:B------:R-:W-:Y:S01]  /*2ab90*/  FADD R146, R148, R146 ;  /* 0x0000009294927221 */ /* 0x000fe20000000000 */
[----:B------:R-:W-:-:S01]  /*2aba0*/  FADD R143, R144, R143 ;  /* 0x0000008f908f7221 */ /* 0x000fc20000000000 */
[----:B------:R-:W-:Y:S01]  /*2abb0*/  FADD R141, R142, R141 ;  /* 0x0000008d8e8d7221 */ /* 0x000fe20000000000 */
        /* <DEDUP_REMOVED lines=8> */
[----:B------:R0:W-:Y:S04]  /*2ac40*/  STL [R1+0xa08], R126 ;  /* 0x000a087e01007387 */ /* 0x0001e80000100800 */
[----:B0-----:R-:W4:Y:S04]  /*2ac50*/  LDL.LU R126, [R1+0xccc] ;  /* 0x000ccc00017e7983 */ /* 0x001f280000300800 */
[----:B------:R-:W4:Y:S04]  /*2ac60*/  LDL.LU R127, [R1+0xcc8] ;  /* 0x000cc800017f7983 */ /* 0x000f280000300800 */
[----:B------:R-:W-:Y:S04]  /*2ac70*/  STL [R1+0xa0c], R150 ;  /* 0x000a0c9601007387 */ /* 0x000fe80000100800 */
[----:B------:R-:W-:Y:S04]  /*2ac80*/  STL [R1+0xa10], R146 ;  /* 0x000a109201007387 */ /* 0x000fe80000100800 */
[----:B------:R-:W-:Y:S04]  /*2ac90*/  STL [R1+0xa14], R143 ;  /* 0x000a148f01007387 */ /* 0x000fe80000100800 */
[----:B------:R-:W-:Y:S04]  /*2aca0*/  STL [R1+0xa18], R141 ;  /* 0x000a188d01007387 */ /* 0x000fe80000100800 */
[----:B------:R-:W-:Y:S04]  /*2acb0*/  STL [R1+0xa1c], R139 ;  /* 0x000a1c8b01007387 */ /* 0x000fe80000100800 */
[----:B------:R-:W-:Y:S04]  /*2acc0*/  STL [R1+0xa20], R137 ;  /* 0x000a208901007387 */ /* 0x000fe80000100800 */
[----:B------:R-:W2:Y:S04]  /*2acd0*/  LDL.LU R129, [R1+0xa30] ;  /* 0x000a300001817983 */ /* 0x000ea80000300800 */
[----:B------:R-:W-:Y:S04]  /*2ace0*/  STL [R1+0xa24], R135 ;  /* 0x000a248701007387 */ /* 0x000fe80000100800 */
[----:B------:R0:W-:Y:S04]  /*2acf0*/  STL [R1+0xa28], R131 ;  /* 0x000a288301007387 */ /* 0x0001e80000100800 */
[----:B0-----:R-:W3:Y:S04]  /*2ad00*/  LDL.LU R131, [R1+0xa34] ;  /* 0x000a340001837983 */ /* 0x001ee80000300800 */
[----:B------:R-:W4:Y:S04]  /*2ad10*/  LDL.LU R133, [R1+0xa38] ;  /* 0x000a380001857983 */ /* 0x000f280000300800 */
[----:B------:R0:W-:Y:S04]  /*2ad20*/  STL [R1+0xa2c], R0 ;  /* 0x000a2c0001007387 */ /* 0x0001e80000100800 */
        /* <DEDUP_REMOVED lines=13> */
[----:B0-----:R-:W4:Y:S01]  /*2ae00*/  LDL.LU R0, [R1+0xa70] ;  /* 0x000a700001007983 */ /* 0x001f220000300800 */
[----:B--2---:R-:W-:-:S03]  /*2ae10*/  FADD R129, R128, R129 ;  /* 0x0000008180817221 */ /* 0x004fc60000000000 */
[----:B------:R-:W2:Y:S04]  /*2ae20*/  LDL.LU R128, [R1+0xcc4] ;  /* 0x000cc40001807983 */ /* 0x000ea80000300800 */
[----:B------:R0:W-:Y:S04]  /*2ae30*/  STL [R1+0xa30], R129 ;  /* 0x000a308101007387 */ /* 0x0001e80000100800 */
[----:B0-----:R-:W2:Y:S01]  /*2ae40*/  LDL.LU R129, [R1+0xcc0] ;  /* 0x000cc00001817983 */ /* 0x001ea20000300800 */
[----:B---3--:R-:W-:-:S03]  /*2ae50*/  FADD R131, R130, R131 ;  /* 0x0000008382837221 */ /* 0x008fc60000000000 */
[----:B------:R-:W3:Y:S01]  /*2ae60*/  LDL.LU R130, [R1+0xcbc] ;  /* 0x000cbc0001827983 */ /* 0x000ee20000300800 */
[----:B----4-:R-:W-:-:S03]  /*2ae70*/  FADD R133, R132, R133 ;  /* 0x0000008584857221 */ /* 0x010fc60000000000 */
[----:B------:R0:W-:Y:S01]  /*2ae80*/  STL [R1+0xa34], R131 ;  /* 0x000a348301007387 */ /* 0x0001e20000100800 */
[----:B------:R-:W-:-:S03]  /*2ae90*/  FADD R135, R134, R135 ;  /* 0x0000008786877221 */ /* 0x000fc60000000000 */
[----:B0-----:R-:W4:Y:S01]  /*2aea0*/  LDL.LU R131, [R1+0xcb8] ;  /* 0x000cb80001837983 */ /* 0x001f220000300800 */
[----:B------:R-:W-:-:S03]  /*2aeb0*/  FADD R150, R151, R150 ;  /* 0x0000009697967221 */ /* 0x000fc60000000000 */
[----:B------:R-:W4:Y:S01]  /*2aec0*/  LDL.LU R132, [R1+0xcb4] ;  /* 0x000cb40001847983 */ /* 0x000f220000300800 */
[----:B------:R-:W-:-:S03]  /*2aed0*/  FADD R148, R149, R148 ;  /* 0x0000009495947221 */ /* 0x000fc60000000000 */
[----:B------:R0:W-:Y:S01]  /*2aee0*/  STL [R1+0xa38], R133 ;  /* 0x000a388501007387 */ /* 0x0001e20000100800 */
[----:B------:R-:W-:-:S01]  /*2aef0*/  FADD R146, R147, R146 ;  /* 0x0000009293927221 */ /* 0x000fc20000000000 */
[----:B------:R-:W-:Y:S02]  /*2af00*/  FADD R144, R145, R144 ;  /* 0x0000009091907221 */ /* 0x000fe40000000000 */
[----:B0-----:R-:W4:Y:S01]  /*2af10*/  LDL.LU R133, [R1+0xcb0] ;  /* 0x000cb00001857983 */ /* 0x001f220000300800 */
[----:B------:R-:W-:-:S03]  /*2af20*/  FADD R143, R24, R143 ;  /* 0x0000008f188f7221 */ /* 0x000fc60000000000 */
[----:B------:R-:W4:Y:S01]  /*2af30*/  LDL.LU R134, [R1+0xcac] ;  /* 0x000cac0001867983 */ /* 0x000f220000300800 */
[----:B------:R-:W-:-:S03]  /*2af40*/  FADD R142, R25, R142 ;  /* 0x0000008e198e7221 */ /* 0x000fc60000000000 */
[----:B------:R0:W-:Y:S01]  /*2af50*/  STL [R1+0xa3c], R135 ;  /* 0x000a3c8701007387 */ /* 0x0001e20000100800 */
[----:B------:R-:W-:-:S01]  /*2af60*/  FADD R141, R26, R141 ;  /* 0x0000008d1a8d7221 */ /* 0x000fc20000000000 */
[----:B------:R-:W-:Y:S01]  /*2af70*/  FADD R140, R27, R140 ;  /* 0x0000008c1b8c7221 */ /* 0x000fe20000000000 */
[----:B------:R-:W-:-:S01]  /*2af80*/  FADD R139, R28, R139 ;  /* 0x0000008b1c8b7221 */ /* 0x000fc20000000000 */
[----:B0-----:R-:W4:Y:S04]  /*2af90*/  LDL.LU R135, [R1+0xca8] ;  /* 0x000ca80001877983 */ /* 0x001f280000300800 */
[----:B------:R0:W-:Y:S01]  /*2afa0*/  STL [R1+0xa40], R150 ;  /* 0x000a409601007387 */ /* 0x0001e20000100800 */
[----:B------:R-:W-:-:S03]  /*2afb0*/  FADD R138, R29, R138 ;  /* 0x0000008a1d8a7221 */ /* 0x000fc60000000000 */
[----:B------:R1:W-:Y:S04]  /*2afc0*/  STL [R1+0xa44], R148 ;  /* 0x000a449401007387 */ /* 0x0003e80000100800 */
        /* <DEDUP_REMOVED lines=9> */
[----:B------:R1:W-:Y:S04]  /*2b060*/  STL [R1+0xa60], R139 ;  /* 0x000a608b01007387 */ /* 0x0003e80000100800 */
[----:B------:R1:W-:Y:S04]  /*2b070*/  STL [R1+0xa64], R138 ;  /* 0x000a648a01007387 */ /* 0x0003e80000100800 */
[----:B------:R-:W2:Y:S04]  /*2b080*/  LDL.LU R151, [R1+0xa74] ;  /* 0x000a740001977983 */ /* 0x000ea80000300800 */
[----:B------:R1:W-:Y:S04]  /*2b090*/  STL [R1+0xa68], R137 ;  /* 0x000a688901007387 */ /* 0x0003e80000100800 */
[----:B0-----:R-:W3:Y:S04]  /*2b0a0*/  LDL.LU R150, [R1+0xa78] ;  /* 0x000a780001967983 */ /* 0x001ee80000300800 */
[----:B------:R0:W-:Y:S04]  /*2b0b0*/  STL [R1+0xa6c], R136 ;  /* 0x000a6c8801007387 */ /* 0x0001e80000100800 */
[----:B------:R-:W4:Y:S04]  /*2b0c0*/  LDL.LU R149, [R1+0xa7c] ;  /* 0x000a7c0001957983 */ /* 0x000f280000300800 */
[----:B------:R0:W-:Y:S04]  /*2b0d0*/  STL [R1+0xa70], R0 ;  /* 0x000a700001007387 */ /* 0x0001e80000100800 */
        /* <DEDUP_REMOVED lines=12> */
[----:B0-----:R-:W4:Y:S04]  /*2b1a0*/  LDL.LU R136, [R1+0xab0] ;  /* 0x000ab00001887983 */ /* 0x001f280000300800 */
[----:B------:R-:W4:Y:S01]  /*2b1b0*/  LDL.LU R0, [R1+0xab4] ;  /* 0x000ab40001007983 */ /* 0x000f220000300800 */
[----:B--2---:R-:W-:-:S01]  /*2b1c0*/  FADD R151, R33, R151 ;  /* 0x0000009721977221 */ /* 0x004fc20000000000 */
        /* <DEDUP_REMOVED lines=29> */
[----:B0-----:R-:W4:Y:S01]  /*2b3a0*/  LDL.LU R151, [R1+0xab8] ;  /* 0x000ab80001977983 */ /* 0x001f220000300800 */
[----:B------:R-:W-:-:S03]  /*2b3b0*/  FADD R0, R49, R0 ;  /* 0x0000000031007221 */ /* 0x000fc60000000000 */
[----:B------:R0:W-:Y:S04]  /*2b3c0*/  STL [R1+0xaac], R137 ;  /* 0x000aac8901007387 */ /* 0x0001e80000100800 */
[----:B-1----:R-:W4:Y:S04]  /*2b3d0*/  LDL.LU R150, [R1+0xabc] ;  /* 0x000abc0001967983 */ /* 0x002f280000300800 */
[----:B------:R1:W-:Y:S04]  /*2b3e0*/  STL [R1+0xab0], R136 ;  /* 0x000ab08801007387 */ /* 0x0003e80000100800 */
[----:B--2---:R-:W2:Y:S04]  /*2b3f0*/  LDL.LU R149, [R1+0xac0] ;  /* 0x000ac00001957983 */ /* 0x004ea80000300800 */
[----:B------:R1:W-:Y:S04]  /*2b400*/  STL [R1+0xab4], R0 ;  /* 0x000ab40001007387 */ /* 0x0003e80000100800 */
[----:B---3--:R-:W3:Y:S04]  /*2b410*/  LDL.LU R148, [R1+0xac4] ;  /* 0x000ac40001947983 */ /* 0x008ee80000300800 */
[----:B----4-:R-:W4:Y:S04]  /*2b420*/  LDL.LU R147, [R1+0xac8] ;  /* 0x000ac80001937983 */ /* 0x010f280000300800 */
        /* <DEDUP_REMOVED lines=10> */
[----:B-1----:R-:W4:Y:S04]  /*2b4d0*/  LDL.LU R136, [R1+0xaf4] ;  /* 0x000af40001887983 */ /* 0x002f280000300800 */
[----:B------:R-:W4:Y:S01]  /*2b4e0*/  LDL.LU R0, [R1+0xaf8] ;  /* 0x000af80001007983 */ /* 0x000f220000300800 */
[----:B------:R-:W-:-:S01]  /*2b4f0*/  FADD R151, R50, R151 ;  /* 0x0000009732977221 */ /* 0x000fc20000000000 */
[----:B------:R-:W-:-:S04]  /*2b500*/  FADD R150, R51, R150 ;  /* 0x0000009633967221 */ /* 0x000fc80000000000 */
[----:B------:R0:W-:Y:S01]  /*2b510*/  STL [R1+0xab8], R151 ;  /* 0x000ab89701007387 */ /* 0x0001e20000100800 */
[----:B--2---:R-:W-:-:S03]  /*2b520*/  FADD R149, R52, R149 ;  /* 0x0000009534957221 */ /* 0x004fc60000000000 */
        /* <DEDUP_REMOVED lines=202> */
[----:B------:R-:W-:Y:S01]  /*2c1d0*/  STL [R1+0xbc8], R151 ;  /* 0x000bc89701007387 */ /* 0x000fe20000100800 */
[----:B--2---:R-:W-:-:S03]  /*2c1e0*/  FADD R149, R120, R149 ;  /* 0x0000009578957221 */ /* 0x004fc60000000000 */
        /* <DEDUP_REMOVED lines=23> */
[----:B------:R-:W-:-:S01]  /*2c360*/  FADD R137, R132, R137 ;  /* 0x0000008984897221 */ /* 0x000fc20000000000 */
[----:B------:R-:W-:Y:S02]  /*2c370*/  FADD R136, R133, R136 ;  /* 0x0000008885887221 */ /* 0x000fe40000000000 */
[----:B------:R-:W-:Y:S04]  /*2c380*/  STL [R1+0xbfc], R138 ;  /* 0x000bfc8a01007387 */ /* 0x000fe80000100800 */
[----:B------:R0:W-:Y:S04]  /*2c390*/  STL [R1+0xc04], R136 ;  /* 0x000c048801007387 */ /* 0x0001e80000100800 */
[----:B------:R1:W-:Y:S04]  /*2c3a0*/  STL [R1+0xc00], R137 ;  /* 0x000c008901007387 */ /* 0x0003e80000100800 */
[----:B0-----:R-:W2:Y:S01]  /*2c3b0*/  LDL.LU R136, [R1+0xc0c] ;  /* 0x000c0c0001887983 */ /* 0x001ea20000300800 */
[----:B------:R-:W-:-:S03]  /*2c3c0*/  FADD R0, R134, R0 ;  /* 0x0000000086007221 */ /* 0x000fc60000000000 */
[----:B-1----:R-:W3:Y:S04]  /*2c3d0*/  LDL.LU R137, [R1+0xc10] ;  /* 0x000c100001897983 */ /* 0x002ee80000300800 */
        /* <DEDUP_REMOVED lines=16> */
[----:B--2---:R-:W-:-:S05]  /*2c4e0*/  FADD R136, R135, R136 ;  /* 0x0000008887887221 */ /* 0x004fca0000000000 */
[----:B------:R0:W-:Y:S04]  /*2c4f0*/  STL [R1+0xc0c], R136 ;  /* 0x000c0c8801007387 */ /* 0x0001e80000100800 */
[----:B0-----:R-:W3:Y:S02]  /*2c500*/  LDL.LU R136, [R1+0xca4] ;  /* 0x000ca40001887983 */ /* 0x001ee40000300800 */
[----:B---3--:R-:W-:-:S05]  /*2c510*/  FADD R137, R136, R137 ;  /* 0x0000008988897221 */ /* 0x008fca0000000000 */
[----:B------:R0:W-:Y:S04]  /*2c520*/  STL [R1+0xc10], R137 ;  /* 0x000c108901007387 */ /* 0x0001e80000100800 */
[----:B0-----:R-:W4:Y:S02]  /*2c530*/  LDL.LU R137, [R1+0xca0] ;  /* 0x000ca00001897983 */ /* 0x001f240000300800 */
[----:B----4-:R-:W-:-:S05]  /*2c540*/  FADD R138, R137, R138 ;  /* 0x0000008a898a7221 */ /* 0x010fca0000000000 */
[----:B------:R0:W-:Y:S04]  /*2c550*/  STL [R1+0xc14], R138 ;  /* 0x000c148a01007387 */ /* 0x0001e80000100800 */
[----:B0-----:R-:W2:Y:S02]  /*2c560*/  LDL.LU R138, [R1+0xc9c] ;  /* 0x000c9c00018a7983 */ /* 0x001ea40000300800 */
[----:B--2---:R-:W-:-:S05]  /*2c570*/  FADD R139, R138, R139 ;  /* 0x0000008b8a8b7221 */ /* 0x004fca0000000000 */
        /* <DEDUP_REMOVED lines=37> */
[----:B0-----:R-:W2:Y:S01]  /*2c7d0*/  LDL.LU R151, [R1+0xc68] ;  /* 0x000c680001977983 */ /* 0x001ea20000300800 */
[----:B------:R-:W-:Y:S01]  /*2c7e0*/  UMOV UR6, URZ ;  /* 0x0000003f00067c82 */ /* 0x000fe20008000000 */
[----:B--2---:R-:W-:-:S05]  /*2c7f0*/  FADD R0, R0, R151 ;  /* 0x0000009700007221 */ /* 0x004fca0000000000 */
[----:B------:R0:W-:Y:S02]  /*2c800*/  STL [R1+0xc4c], R0 ;  /* 0x000c4c0001007387 */ /* 0x0001e40000100800 */
.L_x_24:
[----:B------:R-:W-:Y:S05]  /*2c810*/  @!P1 BRA `(.L_x_25) ;  /* 0x0000000000049947 */ /* 0x000fea0003800000 */
[----:B------:R-:W-:Y:S01]  /*2c820*/  BPT.TRAP 0x1 ;  /* 0x000000040000795c */ /* 0x000fe20000300000 */
.L_x_25:
[----:B------:R-:W-:Y:S02]  /*2c830*/  UISETP.GT.U32.AND UP0, UPT, UR7, 0x1, UPT ;  /* 0x000000010700788c */ /* 0x000fe4000bf04070 */
[----:B------:R-:W-:-:S04]  /*2c840*/  ULEA UR17, UR9, UR12, 0x3 ;  /* 0x0000000c09117291 */ /* 0x000fc8000f8e183f */
[----:B------:R-:W-:Y:S01]  /*2c850*/  UIADD3 UR17, UR17, 0x10, URZ ;  /* 0x0000001011117890 */ /* 0x000fe2000fffe03f */
[----:B------:R-:W-:-:S03]  /*2c860*/  PLOP3.LUT P0, PT, PT, PT, UP0, 0x80, 0x0 ;  /* 0x000000000000781c */ /* 0x000fc60003f0f008 */
[----:B------:R-:W-:-:S09]  /*2c870*/  UPRMT UR17, URZ, 0x654, UR17 ;  /* 0x000006543f117896 */ /* 0x000fd20008000011 */
[----:B------:R-:W-:Y:S01]  /*2c880*/  SYNCS.ARRIVE.TRANS64.RED.A1T0 RZ, [UR17], RZ ;  /* 0x000000ffffff79a7 */ /* 0x000fe20008100411 */
[----:B------:R-:W-:Y:S05]  /*2c890*/  @P0 BRA `(.L_x_26) ;  /* 0x0000000000040947 */ /* 0x000fea0003800000 */
[----:B------:R-:W-:Y:S01]  /*2c8a0*/  BPT.TRAP 0x1 ;  /* 0x000000040000795c */ /* 0x000fe20000300000 */
.L_x_26:
[----:B------:R-:W-:Y:S02]  /*2c8b0*/  UISETP.GT.AND UP2, UPT, UR15, 0x1, UPT ;  /* 0x000000010f00788c */ /* 0x000fe4000bf44270 */
[----:B------:R-:W-:Y:S02]  /*2c8c0*/  UIADD3 UR11, UR11, 0x1, URZ ;  /* 0x000000010b0b7890 */ /* 0x000fe4000fffe03f */
[----:B------:R-:W-:Y:S02]  /*2c8d0*/  UIADD3 UR9, UR9, 0x1, URZ ;  /* 0x0000000109097890 */ /* 0x000fe4000fffe03f */
[----:B------:R-:W-:Y:S01]  /*2c8e0*/  PLOP3.LUT P0, PT, PT, PT, UP2, 0x80, 0x0 ;  /* 0x000000000000781c */ /* 0x000fe20003f0f028 */
[----:B------:R-:W-:Y:S02]  /*2c8f0*/  UISETP.NE.AND UP0, UPT, UR11, 0x2, UPT ;  /* 0x000000020b00788c */ /* 0x000fe4000bf05270 */
[----:B------:R-:W-:Y:S02]  /*2c900*/  UIADD3 UR18, UR15, -0x1, URZ ;  /* 0xffffffff0f127890 */ /* 0x000fe4000fffe03f */
[----:B------:R-:W-:-:S02]  /*2c910*/  USEL UR15, URZ, 0x1, UP0 ;  /* 0x000000013f0f7887 */ /* 0x000fc40008000000 */
[----:B------:R-:W-:Y:S02]  /*2c920*/  UISETP.NE.AND UP1, UPT, UR9, 0x2, UPT ;  /* 0x000000020900788c */ /* 0x000fe4000bf25270 */
[----:B------:R-:W-:Y:S02]  /*2c930*/  ULOP3.LUT UR14, UR14, UR15, URZ, 0x3c, !UPT ;  /* 0x0000000f0e0e7292 */ /* 0x000fe4000f8e3c3f */
[----:B------:R-:W-:Y:S02]  /*2c940*/  USEL UR11, UR11, URZ, UP0 ;  /* 0x0000003f0b0b7287 */ /* 0x000fe40008000000 */
[----:B------:R-:W-:Y:S01]  /*2c950*/  USEL UR9, UR9, URZ, UP1 ;  /* 0x0000003f09097287 */ /* 0x000fe20008800000 */
[----:B------:R-:W-:Y:S01]  /*2c960*/  UMOV UR17, 0x1 ;  /* 0x0000000100117882 */ /* 0x000fe20000000000 */
[----:B------:R-:W-:Y:S01]  /*2c970*/  UMOV UR15, UR18 ;  /* 0x00000012000f7c82 */ /* 0x000fe20008000000 */
[----:B------:R-:W-:Y:S09]  /*2c980*/  @P0 BRA `(.L_x_27) ;  /* 0xfffffe98006c0947 */ /* 0x000ff2000383ffff */
.L_x_19:
[----:B------:R-:W-:-:S04]  /*2c990*/  UISETP.NE.AND UP0, UPT, UR6, URZ, UPT ;  /* 0x0000003f0600728c */ /* 0x000fc8000bf05270 */
[----:B------:R-:W-:-:S06]  /*2c9a0*/  USEL UR6, URZ, 0x1, !UP0 ;  /* 0x000000013f067887 */ /* 0x000fcc000c000000 */
[----:B------:R-:W-:-:S13]  /*2c9b0*/  ISETP.NE.AND P0, PT, RZ, UR6, PT ;  /* 0x00000006ff007c0c */ /* 0x000fda000bf05270 */
[----:B------:R-:W-:Y:S05]  /*2c9c0*/  @!P0 BRA `(.L_x_28) ;  /* 0x0000007800988947 */ /* 0x000fea0003800000 */
[----:B------:R2:W-:Y:S04]  /*2c9d0*/  STL [R1+0xe60], R25 ;  /* 0x000e601901007387 */ /* 0x0005e80000100800 */
[----:B--2---:R-:W2:Y:S04]  /*2c9e0*/  LDL.LU R25, [R1+0x400] ;  /* 0x0004000001197983 */ /* 0x004ea80000300800 */
[----:B------:R3:W-:Y:S04]  /*2c9f0*/  STL [R1+0xe5c], R26 ;  /* 0x000e5c1a01007387 */ /* 0x0007e80000100800 */
[----:B---3--:R-:W3:Y:S04]  /*2ca00*/  LDL.LU R26, [R1+0x404] ;  /* 0x00040400011a7983 */ /* 0x008ee80000300800 */
[----:B------:R4:W-:Y:S04]  /*2ca10*/  STL [R1+0xe58], R27 ;  /* 0x000e581b01007387 */ /* 0x0009e80000100800 */
[----:B----4-:R-:W4:Y:S04]  /*2ca20*/  LDL.LU R27, [R1+0x408] ;  /* 0x00040800011b7983 */ /* 0x010f280000300800 */
        /* <DEDUP_REMOVED lines=126> */
[----:B------:R-:W4:Y:S04]  /*2d210*/  LDL.LU R0, [R1+0x624] ;  /* 0x0006240001007983 */ /* 0x000f280000300800 */
        /* <DEDUP_REMOVED lines=34> */
[----:B-----5:R0:W-:Y:S04]  /*2d440*/  STL [R1+0xd14], R108 ;  /* 0x000d146c01007387 */ /* 0x0201e80000100800 */
        /* <DEDUP_REMOVED lines=86> */
[----:B0-----:R-:W4:Y:S01]  /*2d9b0*/  LDL.LU R151, [R1+0x508] ;  /* 0x0005080001977983 */ /* 0x001f220000300800 */
[----:B--2---:R-:W-:Y:S01]  /*2d9c0*/  FADD R2, R25, R2 ;  /* 0x0000000219027221 */ /* 0x004fe20000000000 */
[----:B---3--:R-:W-:Y:S01]  /*2d9d0*/  FADD R3, R26, R3 ;  /* 0x000000031a037221 */ /* 0x008fe20000000000 */
[----:B----4-:R-:W-:Y:S01]  /*2d9e0*/  FADD R4, R27, R4 ;  /* 0x000000041b047221 */ /* 0x010fe20000000000 */
[----:B------:R-:W2:Y:S01]  /*2d9f0*/  LDL.LU R25, [R1+0xe60] ;  /* 0x000e600001197983 */ /* 0x000ea20000300800 */
[----:B------:R-:W-:Y:S01]  /*2da00*/  FADD R5, R28, R5 ;  /* 0x000000051c057221 */ /* 0x000fe20000000000 */
[----:B------:R-:W-:-:S02]  /*2da10*/  FADD R6, R29, R6 ;  /* 0x000000061d067221 */ /* 0x000fc40000000000 */
[----:B------:R-:W3:Y:S01]  /*2da20*/  LDL.LU R26, [R1+0xe5c] ;  /* 0x000e5c00011a7983 */ /* 0x000ee20000300800 */
        /* <DEDUP_REMOVED lines=114> */
[----:B------:R-:W-:Y:S01]  /*2e150*/  FADD R192, R87, R192 ;  /* 0x000000c057c07221 */ /* 0x000fe20000000000 */
[----:B------:R-:W-:Y:S02]  /*2e160*/  FADD R108, R109, R108 ;  /* 0x0000006c6d6c7221 */ /* 0x000fe40000000000 */
[----:B------:R-:W4:Y:S01]  /*2e170*/  LDL.LU R84, [R1+0xd74] ;  /* 0x000d740001547983 */ /* 0x000f220000300800 */
[----:B------:R-:W-:Y:S01]  /*2e180*/  FADD R193, R88, R193 ;  /* 0x000000c158c17221 */ /* 0x000fe20000000000 */
[----:B------:R-:W-:Y:S02]  /*2e190*/  FADD R106, R107, R106 ;  /* 0x0000006a6b6a7221 */ /* 0x000fe40000000000 */
[----:B------:R-:W4:Y:S01]  /*2e1a0*/  LDL.LU R85, [R1+0xd70] ;  /* 0x000d700001557983 */ /* 0x000f220000300800 */
[----:B------:R-:W-:Y:S01]  /*2e1b0*/  FADD R194, R89, R194 ;  /* 0x000000c259c27221 */ /* 0x000fe20000000000 */
[----:B------:R-:W-:-:S02]  /*2e1c0*/  FADD R104, R105, R104 ;  /* 0x0000006869687221 */ /* 0x000fc40000000000 */
[----:B------:R-:W4:Y:S01]  /*2e1d0*/  LDL.LU R86, [R1+0xd6c] ;  /* 0x000d6c0001567983 */ /* 0x000f220000300800 */
[----:B------:R-:W-:Y:S01]  /*2e1e0*/  FADD R195, R90, R195 ;  /* 0x000000c35ac37221 */ /* 0x000fe20000000000 */
        /* <DEDUP_REMOVED lines=9> */
[----:B------:R-:W-:Y:S01]  /*2e280*/  FADD R92, R93, R92 ;  /* 0x0000005c5d5c7221 */ /* 0x000fe20000000000 */
[----:B------:R-:W-:Y:S01]  /*2e290*/  FADD R0, R91, R0 ;  /* 0x000000005b007221 */ /* 0x000fe20000000000 */
[----:B------:R0:W-:Y:S01]  /*2e2a0*/  STL [R1+0x600], R108 ;  /* 0x0006006c01007387 */ /* 0x0001e20000100800 */
        /* <DEDUP_REMOVED lines=95> */
[----:B------:R-:W4:Y:S04]  /*2e8a0*/  LDL.LU R107, [R1+0x230] ;  /* 0x00023000016b7983 */ /* 0x000f280000300800 */
[----:B-1----:R-:W4:Y:S04]  /*2e8b0*/  LDL.LU R106, [R1+0x680] ;  /* 0x00068000016a7983 */ /* 0x002f280000300800 */
[----:B------:R-:W4:Y:S04]  /*2e8c0*/  LDL.LU R105, [R1+0x234] ;  /* 0x0002340001697983 */ /* 0x000f280000300800 */
[----:B------:R-:W4:Y:S04]  /*2e8d0*/  LDL.LU R104, [R1+0x684] ;  /* 0x0006840001687983 */ /* 0x000f280000300800 */
[----:B------:R-:W4:Y:S04]  /*2e8e0*/  LDL.LU R103, [R1+0x238] ;  /* 0x0002380001677983 */ /* 0x000f280000300800 */
[----:B--2---:R-:W2:Y:S04]  /*2e8f0*/  LDL.LU R102, [R1+0x688] ;  /* 0x0006880001667983 */ /* 0x004ea80000300800 */
[----:B------:R-:W2:Y:S04]  /*2e900*/  LDL.LU R101, [R1+0x23c] ;  /* 0x00023c0001657983 */ /* 0x000ea80000300800 */
[----:B------:R-:W2:Y:S04]  /*2e910*/  LDL.LU R100, [R1+0x68c] ;  /* 0x00068c0001647983 */ /* 0x000ea80000300800 */
[----:B------:R-:W2:Y:S04]  /*2e920*/  LDL.LU R99, [R1+0x240] ;  /* 0x0002400001637983 */ /* 0x000ea80000300800 */
[----:B---3--:R-:W3:Y:S04]  /*2e930*/  LDL.LU R98, [R1+0x690] ;  /* 0x0006900001627983 */ /* 0x008ee80000300800 */
        /* <DEDUP_REMOVED lines=8> */
[----:B----4-:R-:W-:-:S05]  /*2e9c0*/  FADD R150, R151, R150 ;  /* 0x0000009697967221 */ /* 0x010fca0000000000 */
[----:B------:R0:W-:Y:S01]  /*2e9d0*/  STL [R1+0x628], R150 ;  /* 0x0006289601007387 */ /* 0x0001e20000100800 */
[----:B------:R-:W-:Y:S01]  /*2e9e0*/  FADD R148, R149, R148 ;  /* 0x0000009495947221 */ /* 0x000fe20000000000 */
        /* <DEDUP_REMOVED lines=44> */
[----:B--2---:R-:W-:-:S03]  /*2ecb0*/  FADD R102, R103, R102 ;  /* 0x0000006667667221 */ /* 0x004fc60000000000 */
[----:B------:R2:W-:Y:S01]  /*2ecc0*/  STL [R1+0x684], R104 ;  /* 0x0006846801007387 */ /* 0x0005e20000100800 */
[----:B------:R-:W-:-:S03]  /*2ecd0*/  FADD R100, R101, R100 ;  /* 0x0000006465647221 */ /* 0x000fc60000000000 */
[----:B------:R2:W-:Y:S01]  /*2ece0*/  STL [R1+0x688], R102 ;  /* 0x0006886601007387 */ /* 0x0005e20000100800 */
[----:B---3--:R-:W-:-:S03]  /*2ecf0*/  FADD R98, R99, R98 ;  /* 0x0000006263627221 */ /* 0x008fc60000000000 */
[----:B------:R3:W-:Y:S01]  /*2ed00*/  STL [R1+0x68c], R100 ;  /* 0x00068c6401007387 */ /* 0x0007e20000100800 */
[----:B------:R-:W-:-:S03]  /*2ed10*/  FADD R96, R97, R96 ;  /* 0x0000006061607221 */ /* 0x000fc60000000000 */
[----:B------:R3:W-:Y:S04]  /*2ed20*/  STL [R1+0x690], R98 ;  /* 0x0006906201007387 */ /* 0x0007e80000100800 */
[----:B------:R3:W-:Y:S01]  /*2ed30*/  STL [R1+0x694], R96 ;  /* 0x0006946001007387 */ /* 0x0007e20000100800 */
[----:B------:R-:W-:-:S03]  /*2ed40*/  FADD R94, R95, R94 ;  /* 0x0000005e5f5e7221 */ /* 0x000fc60000000000 */
[----:B------:R-:W3:Y:S04]  /*2ed50*/  LDL.LU R151, [R1+0x254] ;  /* 0x0002540001977983 */ /* 0x000ee80000300800 */
[----:B------:R3:W-:Y:S01]  /*2ed60*/  STL [R1+0x698], R94 ;  /* 0x0006985e01007387 */ /* 0x0007e20000100800 */
[----:B------:R-:W-:-:S03]  /*2ed70*/  FADD R92, R93, R92 ;  /* 0x0000005c5d5c7221 */ /* 0x000fc60000000000 */
[----:B0-----:R-:W3:Y:S04]  /*2ed80*/  LDL.LU R150, [R1+0x6a4] ;  /* 0x0006a40001967983 */ /* 0x001ee80000300800 */
[----:B------:R0:W-:Y:S01]  /*2ed90*/  STL [R1+0x69c], R92 ;  /* 0x00069c5c01007387 */ /* 0x0001e20000100800 */
[----:B------:R-:W-:-:S03]  /*2eda0*/  FADD R0, R91, R0 ;  /* 0x000000005b007221 */ /* 0x000fc60000000000 */
[----:B------:R-:W3:Y:S04]  /*2edb0*/  LDL.LU R149, [R1+0x258] ;  /* 0x0002580001957983 */ /* 0x000ee80000300800 */
[----:B------:R0:W-:Y:S04]  /*2edc0*/  STL [R1+0x6a0], R0 ;  /* 0x0006a00001007387 */ /* 0x0001e80000100800 */
[----:B-1----:R-:W3:Y:S04]  /*2edd0*/  LDL.LU R148, [R1+0x6a8] ;  /* 0x0006a80001947983 */ /* 0x002ee80000300800 */
[----:B------:R-:W3:Y:S04]  /*2ede0*/  LDL.LU R147, [R1+0x25c] ;  /* 0x00025c0001937983 */ /* 0x000ee80000300800 */
        /* <DEDUP_REMOVED lines=54> */
[----:B0-----:R-:W3:Y:S04]  /*2f150*/  LDL.LU R92, [R1+0x718] ;  /* 0x00071800015c7983 */ /* 0x001ee80000300800 */
[----:B------:R-:W3:Y:S04]  /*2f160*/  LDL.LU R91, [R1+0x2cc] ;  /* 0x0002cc00015b7983 */ /* 0x000ee80000300800 */
[----:B------:R-:W3:Y:S01]  /*2f170*/  LDL.LU R0, [R1+0x71c] ;  /* 0x00071c0001007983 */ /* 0x000ee20000300800 */
[----:B------:R-:W-:-:S05]  /*2f180*/  FADD R150, R151, R150 ;  /* 0x0000009697967221 */ /* 0x000fca0000000000 */
[----:B------:R0:W-:Y:S01]  /*2f190*/  STL [R1+0x6a4], R150 ;  /* 0x0006a49601007387 */ /* 0x0001e20000100800 */
[----:B------:R-:W-:Y:S01]  /*2f1a0*/  FADD R148, R149, R148 ;  /* 0x0000009495947221 */ /* 0x000fe20000000000 */
[----:B----4-:R-:W-:-:S04]  /*2f1b0*/  FADD R146, R147, R146 ;  /* 0x0000009293927221 */ /* 0x010fc80000000000 */
        /* <DEDUP_REMOVED lines=334> */
[----:B------:R-:W4:Y:S04]  /*306a0*/  LDL.LU R123, [R1] ;  /* 0x00000000017b7983 */ /* 0x000f280000300800 */
        /* <DEDUP_REMOVED lines=282> */
[----:B------:R-:W-:Y:S01]  /*31850*/  STL [R1+0x910], R150 ;  /* 0x0009109601007387 */ /* 0x000fe20000100800 */
[----:B------:R-:W-:Y:S01]  /*31860*/  FADD R148, R149, R148 ;  /* 0x0000009495947221 */ /* 0x000fe20000000000 */
[----:B----4-:R-:W-:-:S04]  /*31870*/  FADD R146, R147, R146 ;  /* 0x0000009293927221 */ /* 0x010fc80000000000 */
        /* <DEDUP_REMOVED lines=31> */
[----:B--2---:R-:W-:-:S03]  /*31a70*/  FADD R114, R115, R114 ;  /* 0x0000007273727221 */ /* 0x004fc60000000000 */
[----:B------:R-:W-:Y:S01]  /*31a80*/  STL [R1+0x954], R116 ;  /* 0x0009547401007387 */ /* 0x000fe20000100800 */
[----:B------:R-:W-:-:S03]  /*31a90*/  FADD R112, R113, R112 ;  /* 0x0000007071707221 */ /* 0x000fc60000000000 */
[----:B------:R-:W-:Y:S01]  /*31aa0*/  STL [R1+0x958], R114 ;  /* 0x0009587201007387 */ /* 0x000fe20000100800 */
[----:B---3--:R-:W-:-:S03]  /*31ab0*/  FADD R110, R111, R110 ;  /* 0x0000006e6f6e7221 */ /* 0x008fc60000000000 */
        /* <DEDUP_REMOVED lines=16> */
[----:B------:R-:W-:Y:S01]  /*31bc0*/  FADD R94, R95, R94 ;  /* 0x0000005e5f5e7221 */ /* 0x000fe20000000000 */
[----:B------:R-:W-:Y:S01]  /*31bd0*/  FADD R92, R93, R92 ;  /* 0x0000005c5d5c7221 */ /* 0x000fe20000000000 */
[----:B------:R-:W-:Y:S02]  /*31be0*/  FADD R0, R91, R0 ;  /* 0x000000005b007221 */ /* 0x000fe40000000000 */
[----:B------:R-:W2:Y:S04]  /*31bf0*/  LDL.LU R91, [R1+0x13c] ;  /* 0x00013c00015b7983 */ /* 0x000ea80000300800 */
[----:B------:R-:W-:Y:S04]  /*31c00*/  STL [R1+0x980], R94 ;  /* 0x0009805e01007387 */ /* 0x000fe80000100800 */
[----:B------:R0:W-:Y:S04]  /*31c10*/  STL [R1+0x984], R92 ;  /* 0x0009845c01007387 */ /* 0x0001e80000100800 */
[----:B0-----:R-:W2:Y:S04]  /*31c20*/  LDL.LU R92, [R1+0x98c] ;  /* 0x00098c00015c7983 */ /* 0x001ea80000300800 */
[----:B------:R-:W3:Y:S04]  /*31c30*/  LDL.LU R93, [R1+0x140] ;  /* 0x00014000015d7983 */ /* 0x000ee80000300800 */
[----:B------:R0:W-:Y:S04]  /*31c40*/  STL [R1+0x988], R0 ;  /* 0x0009880001007387 */ /* 0x0001e80000100800 */
[----:B------:R-:W3:Y:S04]  /*31c50*/  LDL.LU R94, [R1+0x990] ;  /* 0x00099000015e7983 */ /* 0x000ee80000300800 */
        /* <DEDUP_REMOVED lines=75> */
[----:B------:R-:W-:Y:S01]  /*32110*/  FADD R104, R103, R104 ;  /* 0x0000006867687221 */ /* 0x000fe20000000000 */
[----:B------:R-:W-:-:S02]  /*32120*/  FADD R106, R105, R106 ;  /* 0x0000006a696a7221 */ /* 0x000fc40000000000 */
[----:B0-----:R-:W4:Y:S04]  /*32130*/  LDL.LU R98, [R1+0xd3c] ;  /* 0x000d3c0001627983 */ /* 0x001f280000300800 */
[----:B------:R-:W4:Y:S04]  /*32140*/  LDL.LU R99, [R1+0xd38] ;  /* 0x000d380001637983 */ /* 0x000f280000300800 */
[----:B------:R0:W-:Y:S01]  /*32150*/  STL [R1+0x99c], R100 ;  /* 0x00099c6401007387 */ /* 0x0001e20000100800 */
[----:B------:R-:W-:-:S03]  /*32160*/  FADD R108, R107, R108 ;  /* 0x0000006c6b6c7221 */ /* 0x000fc60000000000 */
        /* <DEDUP_REMOVED lines=26> */
[----:B------:R-:W-:Y:S01]  /*32310*/  FADD R142, R143, R142 ;  /* 0x0000008e8f8e7221 */ /* 0x000fe20000000000 */
[----:B------:R-:W-:Y:S01]  /*32320*/  FADD R140, R141, R140 ;  /* 0x0000008c8d8c7221 */ /* 0x000fe20000000000 */
        /* <DEDUP_REMOVED lines=13> */
[----:B------:R-:W-:Y:S04]  /*32400*/  STL [R1+0x9c0], R150 ;  /* 0x0009c09601007387 */ /* 0x000fe80000100800 */
[----:B------:R-:W-:Y:S04]  /*32410*/  STL [R1+0x9c4], R148 ;  /* 0x0009c49401007387 */ /* 0x000fe80000100800 */
[----:B------:R-:W-:Y:S04]  /*32420*/  STL [R1+0x9c8], R146 ;  /* 0x0009c89201007387 */ /* 0x000fe80000100800 */
        /* <DEDUP_REMOVED lines=15> */
[----:B------:R-:W-:Y:S04]  /*32520*/  STL [R1+0x9f0], R126 ;  /* 0x0009f07e01007387 */ /* 0x000fe80000100800 */
[----:B------:R-:W-:Y:S04]  /*32530*/  STL [R1+0x9f4], R124 ;  /* 0x0009f47c01007387 */ /* 0x000fe80000100800 */
[----:B------:R-:W-:Y:S04]  /*32540*/  STL [R1+0x9f8], R122 ;  /* 0x0009f87a01007387 */ /* 0x000fe80000100800 */
[----:B------:R-:W2:Y:S04]  /*32550*/  LDL.LU R117, [R1+0x1b8] ;  /* 0x0001b80001757983 */ /* 0x000ea80000300800 */
[----:B------:R-:W-:Y:S04]  /*32560*/  STL [R1+0x9fc], R120 ;  /* 0x0009fc7801007387 */ /* 0x000fe80000100800 */
[----:B------:R-:W2:Y:S04]  /*32570*/  LDL.LU R149, [R1+0xa08] ;  /* 0x000a080001957983 */ /* 0x000ea80000300800 */
[----:B------:R0:W-:Y:S04]  /*32580*/  STL [R1+0xa00], R118 ;  /* 0x000a007601007387 */ /* 0x0001e80000100800 */
[----:B0-----:R-:W3:Y:S04]  /*32590*/  LDL.LU R118, [R1+0x1bc] ;  /* 0x0001bc0001767983 */ /* 0x001ee80000300800 */
[----:B------:R0:W-:Y:S04]  /*325a0*/  STL [R1+0xa04], R0 ;  /* 0x000a040001007387 */ /* 0x0001e80000100800 */
[----:B------:R-:W3:Y:S04]  /*325b0*/  LDL.LU R150, [R1+0xa0c] ;  /* 0x000a0c0001967983 */ /* 0x000ee80000300800 */
[----:B------:R-:W4:Y:S04]  /*325c0*/  LDL.LU R119, [R1+0x1c0] ;  /* 0x0001c00001777983 */ /* 0x000f280000300800 */
[----:B------:R-:W4:Y:S04]  /*325d0*/  LDL.LU R151, [R1+0xa10] ;  /* 0x000a100001977983 */ /* 0x000f280000300800 */
[----:B------:R-:W4:Y:S04]  /*325e0*/  LDL.LU R120, [R1+0x1c4] ;  /* 0x0001c40001787983 */ /* 0x000f280000300800 */
[----:B0-----:R-:W4:Y:S04]  /*325f0*/  LDL.LU R0, [R1+0xa14] ;  /* 0x000a140001007983 */ /* 0x001f280000300800 */
        /* <DEDUP_REMOVED lines=36> */
[----:B0-----:R-:W4:Y:S04]  /*32840*/  LDL.LU R150, [R1+0xa54] ;  /* 0x000a540001967983 */ /* 0x001f280000300800 */
[----:B------:R-:W3:Y:S04]  /*32850*/  LDL.LU R119, [R1+0xce8] ;  /* 0x000ce80001777983 */ /* 0x000ee80000300800 */
[----:B------:R0:W-:Y:S04]  /*32860*/  STL [R1+0xa10], R151 ;  /* 0x000a109701007387 */ /* 0x0001e80000100800 */
[----:B0-----:R-:W3:Y:S01]  /*32870*/  LDL.LU R151, [R1+0xa58] ;  /* 0x000a580001977983 */ /* 0x001ee20000300800 */
[----:B------:R-:W-:Y:S01]  /*32880*/  FADD R0, R120, R0 ;  /* 0x0000000078007221 */ /* 0x000fe20000000000 */
[----:B------:R-:W-:-:S02]  /*32890*/  FADD R122, R121, R122 ;  /* 0x0000007a797a7221 */ /* 0x000fc40000000000 */
[----:B------:R-:W3:Y:S01]  /*328a0*/  LDL.LU R120, [R1+0xce4] ;  /* 0x000ce40001787983 */ /* 0x000ee20000300800 */
[----:B------:R-:W-:-:S03]  /*328b0*/  FADD R124, R123, R124 ;  /* 0x0000007c7b7c7221 */ /* 0x000fc60000000000 */
[----:B------:R0:W-:Y:S01]  /*328c0*/  STL [R1+0xa14], R0 ;  /* 0x000a140001007387 */ /* 0x0001e20000100800 */
[----:B------:R-:W-:-:S03]  /*328d0*/  FADD R126, R125, R126 ;  /* 0x0000007e7d7e7221 */ /* 0x000fc60000000000 */
[----:B0-----:R-:W3:Y:S04]  /*328e0*/  LDL.LU R0, [R1+0xa5c] ;  /* 0x000a5c0001007983 */ /* 0x001ee80000300800 */
[----:B------:R-:W3:Y:S04]  /*328f0*/  LDL.LU R121, [R1+0xce0] ;  /* 0x000ce00001797983 */ /* 0x000ee80000300800 */
[----:B------:R0:W-:Y:S01]  /*32900*/  STL [R1+0xa18], R122 ;  /* 0x000a187a01007387 */ /* 0x0001e20000100800 */
[----:B------:R-:W-:Y:S01]  /*32910*/  FADD R128, R127, R128 ;  /* 0x000000807f807221 */ /* 0x000fe20000000000 */
[----:B------:R-:W-:-:S02]  /*32920*/  FADD R139, R129, R139 ;  /* 0x0000008b818b7221 */ /* 0x000fc40000000000 */
[----:B0-----:R-:W3:Y:S04]  /*32930*/  LDL.LU R122, [R1+0xcdc] ;  /* 0x000cdc00017a7983 */ /* 0x001ee80000300800 */
[----:B------:R-:W3:Y:S04]  /*32940*/  LDL.LU R123, [R1+0xcd8] ;  /* 0x000cd800017b7983 */ /* 0x000ee80000300800 */
[----:B------:R0:W-:Y:S01]  /*32950*/  STL [R1+0xa1c], R124 ;  /* 0x000a1c7c01007387 */ /* 0x0001e20000100800 */
[----:B------:R-:W-:-:S03]  /*32960*/  FADD R140, R130, R140 ;  /* 0x0000008c828c7221 */ /* 0x000fc60000000000 */
        /* <DEDUP_REMOVED lines=34> */
[----:B------:R0:W-:Y:S04]  /*32b90*/  STL [R1+0xa40], R145 ;  /* 0x000a409101007387 */ /* 0x0001e80000100800 */
[----:B0-----:R-:W3:Y:S04]  /*32ba0*/  LDL.LU R145, [R1+0xa78] ;  /* 0x000a780001917983 */ /* 0x001ee80000300800 */
[----:B------:R-:W3:Y:S04]  /*32bb0*/  LDL.LU R136, [R1+0xca4] ;  /* 0x000ca40001887983 */ /* 0x000ee80000300800 */
[----:B------:R0:W-:Y:S04]  /*32bc0*/  STL [R1+0xa44], R146 ;  /* 0x000a449201007387 */ /* 0x0001e80000100800 */
[----:B0-----:R-:W3:Y:S04]  /*32bd0*/  LDL.LU R146, [R1+0xa7c] ;  /* 0x000a7c0001927983 */ /* 0x001ee80000300800 */
[----:B------:R-:W3:Y:S04]  /*32be0*/  LDL.LU R137, [R1+0xca0] ;  /* 0x000ca00001897983 */ /* 0x000ee80000300800 */
[----:B------:R0:W-:Y:S04]  /*32bf0*/  STL [R1+0xa48], R147 ;  /* 0x000a489301007387 */ /* 0x0001e80000100800 */
[----:B0-----:R-:W3:Y:S04]  /*32c00*/  LDL.LU R147, [R1+0xa80] ;  /* 0x000a800001937983 */ /* 0x001ee80000300800 */
[----:B------:R-:W3:Y:S01]  /*32c10*/  LDL.LU R138, [R1+0xc9c] ;  /* 0x000c9c00018a7983 */ /* 0x000ee20000300800 */
[----:B--2---:R-:W-:-:S03]  /*32c20*/  FADD R149, R24, R149 ;  /* 0x0000009518957221 */ /* 0x004fc60000000000 */
[----:B------:R0:W-:Y:S04]  /*32c30*/  STL [R1+0xa4c], R148 ;  /* 0x000a4c9401007387 */ /* 0x0001e80000100800 */
[----:B0-----:R-:W2:Y:S04]  /*32c40*/  LDL.LU R148, [R1+0xa84] ;  /* 0x000a840001947983 */ /* 0x001ea80000300800 */
[----:B------:R0:W-:Y:S01]  /*32c50*/  STL [R1+0xa50], R149 ;  /* 0x000a509501007387 */ /* 0x0001e20000100800 */
[----:B----4-:R-:W-:-:S03]  /*32c60*/  FADD R150, R25, R150 ;  /* 0x0000009619967221 */ /* 0x010fc60000000000 */
[----:B0-----:R-:W4:Y:S04]  /*32c70*/  LDL.LU R149, [R1+0xa88] ;  /* 0x000a880001957983 */ /* 0x001f280000300800 */
[----:B------:R0:W-:Y:S04]  /*32c80*/  STL [R1+0xa54], R150 ;  /* 0x000a549601007387 */ /* 0x0001e80000100800 */
[----:B0-----:R-:W4:Y:S01]  /*32c90*/  LDL.LU R150, [R1+0xa8c] ;  /* 0x000a8c0001967983 */ /* 0x001f220000300800 */
[----:B---3--:R-:W-:-:S05]  /*32ca0*/  FADD R151, R26, R151 ;  /* 0x000000971a977221 */ /* 0x008fca0000000000 */
[----:B------:R0:W-:Y:S04]  /*32cb0*/  STL [R1+0xa58], R151 ;  /* 0x000a589701007387 */ /* 0x0001e80000100800 */
[----:B0-----:R-:W3:Y:S01]  /*32cc0*/  LDL.LU R151, [R1+0xa90] ;  /* 0x000a900001977983 */ /* 0x001ee20000300800 */
[----:B------:R-:W-:-:S03]  /*32cd0*/  FADD R0, R27, R0 ;  /* 0x000000001b007221 */ /* 0x000fc60000000000 */
[----:B------:R-:W3:Y:S04]  /*32ce0*/  LDL.LU R27, [R1+0xac8] ;  /* 0x000ac800011b7983 */ /* 0x000ee80000300800 */
[----:B------:R-:W3:Y:S04]  /*32cf0*/  LDL.LU R26, [R1+0xacc] ;  /* 0x000acc00011a7983 */ /* 0x000ee80000300800 */
[----:B------:R-:W3:Y:S04]  /*32d00*/  LDL.LU R25, [R1+0xad0] ;  /* 0x000ad00001197983 */ /* 0x000ee80000300800 */
[----:B------:R0:W-:Y:S04]  /*32d10*/  STL [R1+0xa5c], R0 ;  /* 0x000a5c0001007387 */ /* 0x0001e80000100800 */
[----:B------:R-:W3:Y:S04]  /*32d20*/  LDL.LU R24, [R1+0xad4] ;  /* 0x000ad40001187983 */ /* 0x000ee80000300800 */
[----:B0-----:R-:W3:Y:S01]  /*32d30*/  LDL.LU R0, [R1+0xad8] ;  /* 0x000ad80001007983 */ /* 0x001ee20000300800 */
[----:B------:R-:W-:-:S05]  /*32d40*/  FADD R139, R28, R139 ;  /* 0x0000008b1c8b7221 */ /* 0x000fca0000000000 */
[----:B------:R0:W-:Y:S04]  /*32d50*/  STL [R1+0xa60], R139 ;  /* 0x000a608b01007387 */ /* 0x0001e80000100800 */
[----:B0-----:R-:W3:Y:S01]  /*32d60*/  LDL.LU R139, [R1+0xc98] ;  /* 0x000c9800018b7983 */ /* 0x001ee20000300800 */
[----:B------:R-:W-:-:S03]  /*32d70*/  FADD R140, R29, R140 ;  /* 0x0000008c1d8c7221 */ /* 0x000fc60000000000 */
[----:B------:R-:W3:Y:S04]  /*32d80*/  LDL.LU R28, [R1+0xac4] ;  /* 0x000ac400011c7983 */ /* 0x000ee80000300800 */
        /* <DEDUP_REMOVED lines=30> */
[----:B--2---:R-:W-:-:S03]  /*32f70*/  FADD R148, R37, R148 ;  /* 0x0000009425947221 */ /* 0x004fc60000000000 */
[----:B------:R-:W2:Y:S04]  /*32f80*/  LDL.LU R36, [R1+0xaa4] ;  /* 0x000aa40001247983 */ /* 0x000ea80000300800 */
[----:B------:R0:W-:Y:S01]  /*32f90*/  STL [R1+0xa84], R148 ;  /* 0x000a849401007387 */ /* 0x0001e20000100800 */
[----:B----4-:R-:W-:-:S03]  /*32fa0*/  FADD R149, R38, R149 ;  /* 0x0000009526957221 */ /* 0x010fc60000000000 */
[----:B0-----:R-:W4:Y:S04]  /*32fb0*/  LDL.LU R148, [R1+0xc74] ;  /* 0x000c740001947983 */ /* 0x001f280000300800 */
[----:B------:R-:W4:Y:S04]  /*32fc0*/  LDL.LU R37, [R1+0xaa0] ;  /* 0x000aa00001257983 */ /* 0x000f280000300800 */
[----:B------:R0:W-:Y:S01]  /*32fd0*/  STL [R1+0xa88], R149 ;  /* 0x000a889501007387 */ /* 0x0001e20000100800 */
[----:B------:R-:W-:-:S03]  /*32fe0*/  FADD R150, R39, R150 ;  /* 0x0000009627967221 */ /* 0x000fc60000000000 */
[----:B0-----:R-:W4:Y:S04]  /*32ff0*/  LDL.LU R149, [R1+0xc70] ;  /* 0x000c700001957983 */ /* 0x001f280000300800 */
[----:B------:R-:W4:Y:S04]  /*33000*/  LDL.LU R38, [R1+0xa9c] ;  /* 0x000a9c0001267983 */ /* 0x000f280000300800 */
[----:B------:R0:W-:Y:S01]  /*33010*/  STL [R1+0xa8c], R150 ;  /* 0x000a8c9601007387 */ /* 0x0001e20000100800 */
[----:B---3--:R-:W-:-:S03]  /*33020*/  FADD R151, R40, R151 ;  /* 0x0000009728977221 */ /* 0x008fc60000000000 */
[----:B0-----:R-:W3:Y:S04]  /*33030*/  LDL.LU R150, [R1+0xc6c] ;  /* 0x000c6c0001967983 */ /* 0x001ee80000300800 */
[----:B------:R-:W3:Y:S04]  /*33040*/  LDL.LU R39, [R1+0xa98] ;  /* 0x000a980001277983 */ /* 0x000ee80000300800 */
[----:B------:R0:W-:Y:S04]  /*33050*/  STL [R1+0xa90], R151 ;  /* 0x000a909701007387 */ /* 0x0001e80000100800 */
[----:B0-----:R-:W3:Y:S04]  /*33060*/  LDL.LU R151, [R1+0xc68] ;  /* 0x000c680001977983 */ /* 0x001ee80000300800 */
[----:B------:R-:W3:Y:S01]  /*33070*/  LDL.LU R40, [R1+0xa94] ;  /* 0x000a940001287983 */ /* 0x000ee20000300800 */
        /* <DEDUP_REMOVED lines=13> */
[----:B--2---:R-:W-:Y:S01]  /*33150*/  FADD R36, R45, R36 ;  /* 0x000000242d247221 */ /* 0x004fe20000000000 */
[----:B----4-:R-:W-:Y:S01]  /*33160*/  FADD R37, R44, R37 ;  /* 0x000000252c257221 */ /* 0x010fe20000000000 */
[----:B------:R-:W-:Y:S01]  /*33170*/  FADD R38, R43, R38 ;  /* 0x000000262b267221 */ /* 0x000fe20000000000 */
[----:B---3--:R-:W-:Y:S01]  /*33180*/  FADD R39, R42, R39 ;  /* 0x000000272a277221 */ /* 0x008fe20000000000 */
[----:B------:R-:W-:-:S05]  /*33190*/  FADD R40, R41, R40 ;  /* 0x0000002829287221 */ /* 0x000fca0000000000 */
        /* <DEDUP_REMOVED lines=15> */
[----:B------:R-:W4:Y:S04]  /*33290*/  LDL.LU R53, [R1+0xadc] ;  /* 0x000adc0001357983 */ /* 0x000f280000300800 */
[----:B------:R4:W-:Y:S04]  /*332a0*/  STL [R1+0xad0], R25 ;  /* 0x000ad01901007387 */ /* 0x0009e80000100800 */
[----:B------:R-:W4:Y:S04]  /*332b0*/  LDL.LU R52, [R1+0xae0] ;  /* 0x000ae00001347983 */ /* 0x000f280000300800 */
[----:B------:R4:W-:Y:S04]  /*332c0*/  STL [R1+0xad4], R24 ;  /* 0x000ad41801007387 */ /* 0x0009e80000100800 */
        /* <DEDUP_REMOVED lines=14> */
[----:B--2---:R-:W2:Y:S04]  /*333b0*/  LDL.LU R38, [R1+0xb18] ;  /* 0x000b180001267983 */ /* 0x004ea80000300800 */
        /* <DEDUP_REMOVED lines=258> */
[----:B------:R-:W-:Y:S01]  /*343e0*/  FADD R24, R150, R24 ;  /* 0x0000001896187221 */ /* 0x000fe20000000000 */
[----:B------:R-:W-:-:S05]  /*343f0*/  FADD R0, R0, R151 ;  /* 0x0000009700007221 */ /* 0x000fca0000000000 */
[----:B------:R0:W-:Y:S04]  /*34400*/  STL [R1+0xc4c], R0 ;  /* 0x000c4c0001007387 */ /* 0x0001e80000100800 */
[----:B------:R0:W-:Y:S04]  /*34410*/  STL [R1+0xc44], R25 ;  /* 0x000c441901007387 */ /* 0x0001e80000100800 */
[----:B------:R0:W-:Y:S02]  /*34420*/  STL [R1+0xc48], R24 ;  /* 0x000c481801007387 */ /* 0x0001e40000100800 */
.L_x_28:
[----:B0-----:R-:W0:Y:S02]  /*34430*/  LDC R0, c[0x0][0x28c] ;  /* 0x0000a300ff007b82 */ /* 0x001e240000000800 */
[----:B0-----:R-:W-:-:S13]  /*34440*/  ISETP.GE.AND P0, PT, R0, 0x1, PT ;  /* 0x000000010000780c */ /* 0x001fda0003f06270 */
[----:B------:R-:W-:Y:S05]  /*34450*/  @!P0 BRA `(.L_x_29) ;  /* 0x0000000000408947 */ /* 0x000fea0003800000 */
[----:B------:R-:W-:-:S06]  /*34460*/  UISETP.NE.AND UP0, UPT, UR8, 0x3, UPT ;  /* 0x000000030800788c */ /* 0x000fcc000bf05270 */
[----:B------:R-:W-:-:S13]  /*34470*/  PLOP3.LUT P0, PT, PT, PT, UP0, 0x80, 0x0 ;  /* 0x000000000000781c */ /* 0x000fda0003f0f008 */
[----:B------:R-:W-:Y:S05]  /*34480*/  @!P0 BRA `(.L_x_30) ;  /* 0x0000000000048947 */ /* 0x000fea0003800000 */
[----:B------:R-:W-:Y:S01]  /*34490*/  BPT.TRAP 0x1 ;  /* 0x000000040000795c */ /* 0x000fe20000300000 */
.L_x_30:
[----:B------:R-:W-:-:S04]  /*344a0*/  UISETP.LT.AND UP0, UPT, UR24, 0x1, UPT ;  /* 0x000000011800788c */ /* 0x000fc8000bf01270 */
[----:B------:R-:W-:Y:S02]  /*344b0*/  USEL UR6, UR24, 0x1, UP0 ;  /* 0x0000000118067887 */ /* 0x000fe40008000000 */
[----:B------:R-:W-:Y:S02]  /*344c0*/  UISETP.GT.U32.AND UP0, UPT, UR7, 0x1, UPT ;  /* 0x000000010700788c */ /* 0x000fe4000bf04070 */
[----:B------:R-:W-:-:S04]  /*344d0*/  UIADD3 UR6, UR5, UR24, -UR6 ;  /* 0x0000001805067290 */ /* 0x000fc8000fffe806 */
[----:B------:R-:W-:Y:S01]  /*344e0*/  USHF.L.U32 UR6, UR6, 0x3, URZ ;  /* 0x0000000306067899 */ /* 0x000fe2000800063f */
[----:B------:R-:W-:-:S03]  /*344f0*/  PLOP3.LUT P0, PT, PT, PT, UP0, 0x80, 0x0 ;  /* 0x000000000000781c */ /* 0x000fc60003f0f008 */
[----:B------:R-:W-:-:S04]  /*34500*/  ULOP3.LUT UR6, UR6, 0x8, URZ, 0xc0, !UPT ;  /* 0x0000000806067892 */ /* 0x000fc8000f8ec03f */
[----:B------:R-:W-:-:S04]  /*34510*/  UIADD3 UR6, UR12, 0x10, UR6 ;  /* 0x000000100c067890 */ /* 0x000fc8000fffe006 */
[----:B------:R-:W-:-:S09]  /*34520*/  UPRMT UR6, URZ, 0x654, UR6 ;  /* 0x000006543f067896 */ /* 0x000fd20008000006 */
[----:B------:R-:W-:Y:S01]  /*34530*/  SYNCS.ARRIVE.TRANS64.RED.A1T0 RZ, [UR6], RZ ;  /* 0x000000ffffff79a7 */ /* 0x000fe20008100406 */
[----:B------:R-:W-:Y:S05]  /*34540*/  @P0 BRA `(.L_x_29) ;  /* 0x0000000000040947 */ /* 0x000fea0003800000 */
[----:B------:R-:W-:Y:S01]  /*34550*/  BPT.TRAP 0x1 ;  /* 0x000000040000795c */ /* 0x000fe20000300000 */
.L_x_29:
[----:B------:R-:W2:Y:S01]  /*34560*/  LDL.LU R28, [R1+0xc5c] ;  /* 0x000c5c00011c7983 */ /* 0x000ea20000300800 */
[----:B------:R-:W0:Y:S01]  /*34570*/  LDC R25, c[0x0][0x288] ;  /* 0x0000a200ff197b82 */ /* 0x000e220000000800 */
[----:B------:R-:W-:Y:S02]  /*34580*/  ULDC UR6, c[0x0][0x284] ;  /* 0x0000a10000067ab9 */ /* 0x000fe40000000800 */
[----:B------:R-:W3:Y:S01]  /*34590*/  LDL.LU R26, [R1+0xc58] ;  /* 0x000c5800011a7983 */ /* 0x000ee20000300800 */
[----:B------:R-:W4:Y:S02]  /*345a0*/  S2R R27, SR_TID.X ;  /* 0x00000000001b7919 */ /* 0x000f240000002100 */
[--C-:B----4-:R-:W-:Y:S02]  /*345b0*/  SHF.R.U32.HI R24, RZ, 0x2, R27.reuse ;  /* 0x00000002ff187819 */ /* 0x110fe4000001161b */
[----:B------:R-:W-:Y:S02]  /*345c0*/  LOP3.LUT R35, R27, 0x60, RZ, 0xc0, !PT ;  /* 0x000000601b237812 */ /* 0x000fe400078ec0ff */
[----:B------:R-:W-:-:S02]  /*345d0*/  SHF.R.U32.HI R36, RZ, 0x7, R27 ;  /* 0x00000007ff247819 */ /* 0x000fc4000001161b */
[----:B------:R-:W-:Y:S02]  /*345e0*/  LOP3.LUT R24, R24, 0x7, RZ, 0xc0, !PT ;  /* 0x0000000718187812 */ /* 0x000fe400078ec0ff */
[----:B------:R-:W-:Y:S02]  /*345f0*/  SHF.R.U32.HI R35, RZ, 0x1, R35 ;  /* 0x00000001ff237819 */ /* 0x000fe40000011623 */
[----:B------:R-:W-:Y:S02]  /*34600*/  LOP3.LUT R36, R36, 0x1, RZ, 0xc0, !PT ;  /* 0x0000000124247812 */ /* 0x000fe400078ec0ff */
[----:B------:R-:W-:-:S03]  /*34610*/  IADD3 R0, RZ, -R35, -R24 ;  /* 0x80000023ff007210 */ /* 0x000fc60007ffe818 */
[C---:B------:R-:W-:Y:S02]  /*34620*/  IMAD.SHL.U32 R34, R36.reuse, 0x40, RZ ;  /* 0x0000004024227824 */ /* 0x040fe400078e00ff */
[----:B------:R-:W-:-:S03]  /*34630*/  IMAD R36, R36, -0x40, R0 ;  /* 0xffffffc024247824 */ /* 0x000fc600078e0200 */
[----:B------:R-:W-:Y:S02]  /*34640*/  LOP3.LUT R34, R34, 0x40, R24, 0xe2, !PT ;  /* 0x0000004022227812 */ /* 0x000fe400078ee218 */
[C---:B------:R-:W-:Y:S01]  /*34650*/  LOP3.LUT R24, R27.reuse, 0x3, RZ, 0xc0, !PT ;  /* 0x000000031b187812 */ /* 0x040fe200078ec0ff */
[----:B------:R-:W-:Y:S01]  /*34660*/  IMAD.SHL.U32 R33, R27, 0x2, RZ ;  /* 0x000000021b217824 */ /* 0x000fe200078e00ff */
[----:B------:R-:W-:Y:S02]  /*34670*/  LOP3.LUT R34, R34, R35, RZ, 0xfc, !PT ;  /* 0x0000002322227212 */ /* 0x000fe400078efcff */
[----:B------:R-:W-:Y:S01]  /*34680*/  MOV R35, RZ ;  /* 0x000000ff00237202 */ /* 0x000fe20000000f00 */
[----:B0-----:R-:W-:Y:S02]  /*34690*/  IMAD R24, R24, -0x2, R25 ;  /* 0xfffffffe18187824 */ /* 0x001fe400078e0219 */
[----:B------:R-:W-:Y:S01]  /*346a0*/  IMAD.MOV.U32 R41, RZ, RZ, -0x1 ;  /* 0xffffffffff297424 */ /* 0x000fe200078e00ff */
[----:B--2---:R-:W-:Y:S01]  /*346b0*/  SHF.L.U32 R32, R28, 0x9, RZ ;  /* 0x000000091c207819 */ /* 0x004fe200000006ff */
[----:B---3--:R-:W-:-:S03]  /*346c0*/  IMAD R0, R26, 0xc0, RZ ;  /* 0x000000c01a007824 */ /* 0x008fc600078e02ff */
[----:B------:R-:W-:-:S04]  /*346d0*/  ISETP.GE.AND P0, PT, R32, R25, PT ;  /* 0x000000192000720c */ /* 0x000fc80003f06270 */
[C---:B------:R-:W-:Y:S02]  /*346e0*/  ISETP.GE.OR P0, PT, R0.reuse, UR6, P0 ;  /* 0x0000000600007c0c */ /* 0x040fe40008706670 */
[----:B------:R-:W-:Y:S01]  /*346f0*/  IADD3 R36, -R0, UR6, R36 ;  /* 0x0000000600247c10 */ /* 0x000fe2000fffe124 */
[----:B------:R-:W-:Y:S01]  /*34700*/  IMAD.IADD R0, R24, 0x1, -R32 ;  /* 0x0000000118007824 */ /* 0x000fe200078e0a20 */
[----:B------:R-:W-:Y:S01]  /*34710*/  LOP3.LUT R32, R32, 0x6, R33, 0xf8, !PT ;  /* 0x0000000620207812 */ /* 0x000fe200078ef821 */
[----:B------:R-:W-:-:S08]  /*34720*/  IMAD.WIDE R34, R26, 0xc0, R34 ;  /* 0x000000c01a227825 */ /* 0x000fd000078e0222 */
[----:B------:R-:W-:Y:S05]  /*34730*/  @P0 BRA `(.L_x_31) ;  /* 0x0000025400cc0947 */ /* 0x000fea0003800000 */
[----:B------:R-:W0:Y:S01]  /*34740*/  LDC.64 R28, c[0x0][0x5c8] ;  /* 0x00017200ff1c7b82 */ /* 0x000e220000000a00 */
[----:B------:R-:W-:Y:S01]  /*34750*/  USHF.R.S32.HI UR9, URZ, 0x1f, UR27 ;  /* 0x0000001f3f097899 */ /* 0x000fe2000801141b */
[--C-:B------:R-:W-:Y:S01]  /*34760*/  SHF.R.S32.HI R33, RZ, 0x1f, R32.reuse ;  /* 0x0000001fff217819 */ /* 0x100fe20000011420 */
[----:B------:R-:W-:Y:S01]  /*34770*/  ULDC.64 UR10, c[0x0][0x5d0] ;  /* 0x00017400000a7ab9 */ /* 0x000fe20000000a00 */
[----:B------:R-:W-:Y:S01]  /*34780*/  BSSY B0, `(.L_x_31) ;  /* 0x000256e000007945 */ /* 0x000fe20003800000 */
[----:B------:R-:W-:Y:S02]  /*34790*/  UIMAD UR6, UR9, UR10, URZ ;  /* 0x0000000a090672a4 */ /* 0x000fe4000f8e023f */
[----:B------:R-:W-:Y:S02]  /*347a0*/  IMAD.U32 R26, RZ, RZ, UR10 ;  /* 0x0000000aff1a7e24 */ /* 0x000fe4000f8e00ff */
[----:B------:R-:W-:Y:S02]  /*347b0*/  UIMAD UR6, UR27, UR11, UR6 ;  /* 0x0000000b1b0672a4 */ /* 0x000fe4000f8e0206 */
[----:B------:R-:W-:Y:S01]  /*347c0*/  IMAD.WIDE.U32 R26, R26, UR27, R32 ;  /* 0x0000001b1a1a7c25 */ /* 0x000fe2000f8e0020 */
[----:B------:R-:W-:-:S04]  /*347d0*/  ULDC.64 UR10, c[0x0][0x5c0] ;  /* 0x00017000000a7ab9 */ /* 0x000fc80000000a00 */
[----:B------:R-:W-:Y:S01]  /*347e0*/  IADD3 R27, R27, UR6, RZ ;  /* 0x000000061b1b7c10 */ /* 0x000fe2000fffe0ff */
[-C--:B0-----:R-:W-:Y:S01]  /*347f0*/  IMAD R24, R35, R28.reuse, RZ ;  /* 0x0000001c23187224 */ /* 0x081fe200078e02ff */
[----:B------:R-:W-:Y:S01]  /*34800*/  SHF.L.U64.HI R37, R28, 0x3, R29 ;  /* 0x000000031c257819 */ /* 0x000fe2000001021d */
[----:B------:R-:W-:-:S04]  /*34810*/  IMAD.WIDE.U32 R26, R34, R28, R26 ;  /* 0x0000001c221a7225 */ /* 0x000fc800078e001a */
[----:B------:R-:W-:Y:S01]  /*34820*/  IMAD R24, R34, R29, R24 ;  /* 0x0000001d22187224 */ /* 0x000fe200078e0218 */
[C---:B------:R-:W-:Y:S01]  /*34830*/  LEA R30, P2, R28.reuse, R26, 0x7 ;  /* 0x0000001a1c1e7211 */ /* 0x040fe200078438ff */
[----:B------:R-:W-:Y:S02]  /*34840*/  IMAD.SHL.U32 R25, R28, 0x8, RZ ;  /* 0x000000081c197824 */ /* 0x000fe400078e00ff */
[----:B------:R-:W-:Y:S01]  /*34850*/  IMAD.IADD R27, R27, 0x1, R24 ;  /* 0x000000011b1b7824 */ /* 0x000fe200078e0218 */
[C---:B------:R-:W-:Y:S02]  /*34860*/  IADD3 R24, P5, R26.reuse, UR10, RZ ;  /* 0x0000000a1a187c10 */ /* 0x040fe4000ffbe0ff */
[----:B------:R-:W-:Y:S02]  /*34870*/  IADD3 R26, P0, P1, R26, UR10, R25 ;  /* 0x0000000a1a1a7c10 */ /* 0x000fe4000f91e019 */
[----:B------:R-:W-:Y:S02]  /*34880*/  LEA.HI.X R31, R28, R27, R29, 0x7, P2 ;  /* 0x0000001b1c1f7211 */ /* 0x000fe400010f3c1d */
[----:B------:R-:W-:-:S02]  /*34890*/  IADD3 R28, P2, P3, R30, UR10, R25 ;  /* 0x0000000a1e1c7c10 */ /* 0x000fc4000fb5e019 */
[----:B------:R-:W-:Y:S02]  /*348a0*/  IADD3.X R25, R27, UR11, RZ, P5, !PT ;  /* 0x0000000b1b197c10 */ /* 0x000fe4000affe4ff */
[----:B------:R-:W-:Y:S02]  /*348b0*/  FSETP.NEU.AND P5, PT, RZ, UR25, PT ;  /* 0x00000019ff007c0b */ /* 0x000fe4000bfad000 */
[----:B------:R-:W-:Y:S02]  /*348c0*/  IADD3 R30, P6, R30, UR10, RZ ;  /* 0x0000000a1e1e7c10 */ /* 0x000fe4000ffde0ff */
[--C-:B------:R-:W-:Y:S02]  /*348d0*/  IADD3.X R29, R31, UR11, R37.reuse, P2, P3 ;  /* 0x0000000b1f1d7c10 */ /* 0x100fe400097e6425 */
[----:B------:R-:W-:Y:S02]  /*348e0*/  IADD3.X R27, R27, UR11, R37, P0, P1 ;  /* 0x0000000b1b1b7c10 */ /* 0x000fe400087e2425 */
[----:B------:R-:W-:-:S05]  /*348f0*/  IADD3.X R31, R31, UR11, RZ, P6, !PT ;  /* 0x0000000b1f1f7c10 */ /* 0x000fca000b7fe4ff */
[----:B------:R-:W-:Y:S05]  /*34900*/  @!P5 BRA `(.L_x_32) ;  /* 0x000001b800f4d947 */ /* 0x000fea0003800000 */
[----:B------:R-:W-:Y:S01]  /*34910*/  ULDC.64 UR10, c[0x0][0x5b8] ;  /* 0x00016e00000a7ab9 */ /* 0x000fe20000000a00 */
[----:B------:R-:W-:Y:S01]  /*34920*/  ISETP.GE.AND P3, PT, R36, 0x1, PT ;  /* 0x000000012400780c */ /* 0x000fe20003f66270 */
[----:B------:R-:W-:Y:S02]  /*34930*/  UIMAD UR6, UR9, UR10, URZ ;  /* 0x0000000a090672a4 */ /* 0x000fe4000f8e023f */
[----:B------:R-:W-:Y:S01]  /*34940*/  MOV R37, UR10 ;  /* 0x0000000a00257c02 */ /* 0x000fe20008000f00 */
[----:B------:R-:W-:Y:S01]  /*34950*/  ULDC.64 UR12, c[0x0][0x5a8] ;  /* 0x00016a00000c7ab9 */ /* 0x000fe20000000a00 */
[----:B------:R-:W-:Y:S01]  /*34960*/  ISETP.LT.OR P1, PT, R0, 0x1, !P3 ;  /* 0x000000010000780c */ /* 0x000fe20005f21670 */
[----:B------:R-:W-:Y:S01]  /*34970*/  UIMAD UR6, UR27, UR11, UR6 ;  /* 0x0000000b1b0672a4 */ /* 0x000fe2000f8e0206 */
[----:B------:R-:W-:Y:S01]  /*34980*/  BSSY B1, `(.L_x_33) ;  /* 0x000000d000017945 */ /* 0x000fe20003800000 */
[----:B------:R-:W-:Y:S01]  /*34990*/  IMAD.WIDE.U32 R32, R37, UR27, R32 ;  /* 0x0000001b25207c25 */ /* 0x000fe2000f8e0020 */
[----:B------:R-:W-:-:S03]  /*349a0*/  ULDC.64 UR10, c[0x0][0x5b0] ;  /* 0x00016c00000a7ab9 */ /* 0x000fc60000000a00 */
[----:B------:R-:W-:Y:S02]  /*349b0*/  VIADD R39, R33, UR6 ;  /* 0x0000000621277c36 */ /* 0x000fe40008000000 */
[----:B------:R-:W-:Y:S02]  /*349c0*/  IMAD.MOV.U32 R38, RZ, RZ, R32 ;  /* 0x000000ffff267224 */ /* 0x000fe400078e0020 */
[----:B------:R-:W-:Y:S02]  /*349d0*/  IMAD R37, R35, UR10, RZ ;  /* 0x0000000a23257c24 */ /* 0x000fe4000f8e02ff */
[----:B------:R-:W-:-:S04]  /*349e0*/  IMAD.WIDE.U32 R32, R34, UR10, R38 ;  /* 0x0000000a22207c25 */ /* 0x000fc8000f8e0026 */
[----:B------:R-:W-:Y:S01]  /*349f0*/  IMAD R37, R34, UR11, R37 ;  /* 0x0000000b22257c24 */ /* 0x000fe2000f8e0225 */
[----:B------:R-:W-:-:S04]  /*34a00*/  IADD3 R32, P0, R32, UR12, RZ ;  /* 0x0000000c20207c10 */ /* 0x000fc8000ff1e0ff */
[--C-:B------:R-:W-:Y:S02]  /*34a10*/  IADD3.X R33, R33, UR13, R37.reuse, P0, !PT ;  /* 0x0000000d21217c10 */ /* 0x100fe400087fe425 */
[----:B------:R-:W-:Y:S01]  /*34a20*/  PRMT R37, RZ, 0x7610, R37 ;  /* 0x00007610ff257816 */ /* 0x000fe20000000025 */
[----:B------:R-:W-:Y:S06]  /*34a30*/  @P1 BRA `(.L_x_34) ;  /* 0x0000000000041947 */ /* 0x000fec0003800000 */
[----:B------:R0:W5:Y:S02]  /*34a40*/  LDG.E.U8 R37, desc[UR30][R32.64] ;  /* 0x0000001e20257981 */ /* 0x000164000c1e1100 */
.L_x_34:
[----:B------:R-:W-:Y:S05]  /*34a50*/  BSYNC B1 ;  /* 0x0000000000017941 */ /* 0x000fea0003800000 */
.L_x_33:
[----:B-----5:R-:W-:Y:S01]  /*34a60*/  LOP3.LUT R37, R37, 0xff, RZ, 0xc0, !PT ;  /* 0x000000ff25257812 */ /* 0x020fe200078ec0ff */
[----:B------:R-:W-:Y:S01]  /*34a70*/  BSSY B1, `(.L_x_35) ;  /* 0x000000b000017945 */ /* 0x000fe20003800000 */
[----:B------:R-:W-:Y:S02]  /*34a80*/  ISETP.LT.OR P0, PT, R0, 0x2, !P3 ;  /* 0x000000020000780c */ /* 0x000fe40005f01670 */
[----:B------:R-:W-:-:S05]  /*34a90*/  F2FP.F16.E4M3.UNPACK_B R37, R37 ;  /* 0x00000025ff25723e */ /* 0x000fca00020006ff */
[----:B------:R-:W-:-:S05]  /*34aa0*/  HADD2.F32 R37, -RZ, R37.H0_H0 ;  /* 0x20000025ff257230 */ /* 0x000fca0000004100 */
[----:B------:R-:W-:-:S04]  /*34ab0*/  FMUL R37, R37, UR25 ;  /* 0x0000001925257c20 */ /* 0x000fc80008400000 */
[----:B------:R-:W-:-:S05]  /*34ac0*/  FFMA R2, R2, UR26, R37 ;  /* 0x0000001a02027c23 */ /* 0x000fca0008000025 */
[----:B------:R-:W-:-:S05]  /*34ad0*/  F2FP.SATFINITE.E4M3.F32.PACK_AB_MERGE_C R2, RZ, R2, RZ ;  /* 0x00000002ff02723e */ /* 0x000fca00048070ff */
[----:B------:R2:W-:Y:S02]  /*34ae0*/  @!P1 STG.E.U8 desc[UR30][R24.64], R2 ;  /* 0x0000000218009986 */ /* 0x0005e4000c10111e */
[----:B--2---:R-:W-:Y:S01]  /*34af0*/  PRMT R2, RZ, 0x7610, R2 ;  /* 0x00007610ff027816 */ /* 0x004fe20000000002 */
[----:B------:R-:W-:Y:S06]  /*34b00*/  @P0 BRA `(.L_x_36) ;  /* 0x0000000000040947 */ /* 0x000fec0003800000 */
[----:B------:R2:W5:Y:S02]  /*34b10*/  LDG.E.U8 R2, desc[UR30][R32.64+0x1] ;  /* 0x0000011e20027981 */ /* 0x000564000c1e1100 */
.L_x_36:
[----:B------:R-:W-:Y:S05]  /*34b20*/  BSYNC B1 ;  /* 0x0000000000017941 */ /* 0x000fea0003800000 */
.L_x_35:
[----:B-----5:R-:W-:Y:S01]  /*34b30*/  LOP3.LUT R37, R2, 0xff, RZ, 0xc0, !PT ;  /* 0x000000ff02257812 */ /* 0x020fe200078ec0ff */
[----:B------:R-:W-:Y:S01]  /*34b40*/  BSSY B1, `(.L_x_37) ;  /* 0x0000013000017945 */ /* 0x000fe20003800000 */
[----:B------:R-:W-:Y:S02]  /*34b50*/  IADD3 R2, P1, R34, 0x8, RZ ;  /* 0x0000000822027810 */ /* 0x000fe40007f3e0ff */
[----:B------:R-:W-:Y:S02]  /*34b60*/  F2FP.F16.E4M3.UNPACK_B R37, R37 ;  /* 0x00000025ff25723e */ /* 0x000fe400020006ff */
[----:B------:R-:W-:-:S03]  /*34b70*/  ISETP.GE.AND P2, PT, R36, 0x9, PT ;  /* 0x000000092400780c */ /* 0x000fc60003f46270 */
[----:B------:R-:W-:Y:S01]  /*34b80*/  HADD2.F32 R40, -RZ, R37.H0_H0 ;  /* 0x20000025ff287230 */ /* 0x000fe20000004100 */
[----:B------:R-:W-:-:S04]  /*34b90*/  IADD3.X R37, RZ, R35, RZ, P1, !PT ;  /* 0x00000023ff257210 */ /* 0x000fc80000ffe4ff */
[----:B------:R-:W-:Y:S01]  /*34ba0*/  FMUL R40, R40, UR25 ;  /* 0x0000001928287c20 */ /* 0x000fe20008400000 */
[----:B------:R-:W-:-:S03]  /*34bb0*/  IMAD R37, R37, UR10, RZ ;  /* 0x0000000a25257c24 */ /* 0x000fc6000f8e02ff */
[----:B------:R-:W-:Y:S01]  /*34bc0*/  FFMA R40, R3, UR26, R40 ;  /* 0x0000001a03287c23 */ /* 0x000fe20008000028 */
[C---:B------:R-:W-:Y:S02]  /*34bd0*/  IMAD R37, R2.reuse, UR11, R37 ;  /* 0x0000000b02257c24 */ /* 0x040fe4000f8e0225 */
[----:B------:R-:W-:Y:S02]  /*34be0*/  IMAD.WIDE.U32 R2, R2, UR10, R38 ;  /* 0x0000000a02027c25 */ /* 0x000fe4000f8e0026 */
[----:B------:R-:W-:Y:S02]  /*34bf0*/  F2FP.SATFINITE.E4M3.F32.PACK_AB_MERGE_C R40, RZ, R40, RZ ;  /* 0x00000028ff28723e */ /* 0x000fe400048070ff */
[----:B------:R-:W-:-:S03]  /*34c00*/  IADD3 R2, P1, R2, UR12, RZ ;  /* 0x0000000c02027c10 */ /* 0x000fc6000ff3e0ff */
[----:B------:R3:W-:Y:S01]  /*34c10*/  @!P0 STG.E.U8 desc[UR30][R24.64+0x1], R40 ;  /* 0x0000012818008986 */ /* 0x0007e2000c10111e */
[--C-:B------:R-:W-:Y:S02]  /*34c20*/  IADD3.X R3, R3, UR13, R37.reuse, P1, !PT ;  /* 0x0000000d03037c10 */ /* 0x100fe40008ffe425 */
[----:B------:R-:W-:Y:S02]  /*34c30*/  ISETP.LT.OR P1, PT, R0, 0x1, !P2 ;  /* 0x000000010000780c */ /* 0x000fe40005721670 */
[----:B------:R-:W-:-:S11]  /*34c40*/  PRMT R37, RZ, 0x7610, R37 ;  /* 0x00007610ff257816 */ /* 0x000fd60000000025 */
[----:B---3--:R-:W-:Y:S05]  /*34c50*/  @P1 BRA `(.L_x_38) ;  /* 0x0000000000041947 */ /* 0x008fea0003800000 */
[----:B------:R3:W5:Y:S02]  /*34c60*/  LDG.E.U8 R37, desc[UR30][R2.64] ;  /* 0x0000001e02257981 */ /* 0x000764000c1e1100 */
.L_x_38:
[----:B------:R-:W-:Y:S05]  /*34c70*/  BSYNC B1 ;  /* 0x0000000000017941 */ /* 0x000fea0003800000 */
.L_x_37:
        /* <DEDUP_REMOVED lines=9> */
[----:B----4-:R-:W-:Y:S01]  /*34d10*/  PRMT R4, RZ, 0x7610, R4 ;  /* 0x00007610ff047816 */ /* 0x010fe20000000004 */
[----:B------:R-:W-:Y:S06]  /*34d20*/  @P0 BRA `(.L_x_40) ;  /* 0x0000000000040947 */ /* 0x000fec0003800000 */
[----:B------:R4:W5:Y:S02]  /*34d30*/  LDG.E.U8 R4, desc[UR30][R2.64+0x1] ;  /* 0x0000011e02047981 */ /* 0x000964000c1e1100 */
.L_x_40:
[----:B------:R-:W-:Y:S05]  /*34d40*/  BSYNC B1 ;  /* 0x0000000000017941 */ /* 0x000fea0003800000 */
.L_x_39:
[----:B-----5:R-:W-:Y:S01]  /*34d50*/  LOP3.LUT R4, R4, 0xff, RZ, 0xc0, !PT ;  /* 0x000000ff04047812 */ /* 0x020fe200078ec0ff */
[----:B------:R-:W-:Y:S01]  /*34d60*/  BSSY B1, `(.L_x_41) ;  /* 0x000000b000017945 */ /* 0x000fe20003800000 */
[----:B------:R-:W-:Y:S02]  /*34d70*/  ISETP.LT.OR P1, PT, R0, 0x9, !P3 ;  /* 0x000000090000780c */ /* 0x000fe40005f21670 */
[----:B------:R-:W-:-:S05]  /*34d80*/  F2FP.F16.E4M3.UNPACK_B R4, R4 ;  /* 0x00000004ff04723e */ /* 0x000fca00020006ff */
[----:B------:R-:W-:-:S05]  /*34d90*/  HADD2.F32 R4, -RZ, R4.H0_H0 ;  /* 0x20000004ff047230 */ /* 0x000fca0000004100 */
[----:B------:R-:W-:-:S04]  /*34da0*/  FMUL R4, R4, UR25 ;  /* 0x0000001904047c20 */ /* 0x000fc80008400000 */
[--C-:B------:R-:W-:Y:S01]  /*34db0*/  FFMA R5, R5, UR26, R4.reuse ;  /* 0x0000001a05057c23 */ /* 0x100fe20008000004 */
[----:B------:R-:W-:-:S04]  /*34dc0*/  PRMT R4, RZ, 0x7610, R4 ;  /* 0x00007610ff047816 */ /* 0x000fc80000000004 */
[----:B------:R-:W-:-:S05]  /*34dd0*/  F2FP.SATFINITE.E4M3.F32.PACK_AB_MERGE_C R5, RZ, R5, RZ ;  /* 0x00000005ff05723e */ /* 0x000fca00048070ff */
[----:B------:R0:W-:Y:S01]  /*34de0*/  @!P0 STG.E.U8 desc[UR30][R26.64+0x1], R5 ;  /* 0x000001051a008986 */ /* 0x0001e2000c10111e */
[----:B------:R-:W-:Y:S05]  /*34df0*/  @P1 BRA `(.L_x_42) ;  /* 0x0000000000041947 */ /* 0x000fea0003800000 */
[----:B------:R0:W5:Y:S02]  /*34e00*/  LDG.E.U8 R4, desc[UR30][R32.64+0x8] ;  /* 0x0000081e20047981 */ /* 0x000164000c1e1100 */
.L_x_42:
[----:B------:R-:W-:Y:S05]  /*34e10*/  BSYNC B1 ;  /* 0x0000000000017941 */ /* 0x000fea0003800000 */
.L_x_41:
        /* <DEDUP_REMOVED lines=12> */
.L_x_44:
[----:B------:R-:W-:Y:S05]  /*34ee0*/  BSYNC B1 ;  /* 0x0000000000017941 */ /* 0x000fea0003800000 */
.L_x_43:
        /* <DEDUP_REMOVED lines=12> */
.L_x_46:
[----:B------:R-:W-:Y:S05]  /*34fb0*/  BSYNC B1 ;  /* 0x0000000000017941 */ /* 0x000fea0003800000 */
.L_x_45:
        /* <DEDUP_REMOVED lines=12> */
.L_x_48:
[----:B------:R-:W-:Y:S05]  /*35080*/  BSYNC B1 ;  /* 0x0000000000017941 */ /* 0x000fea0003800000 */
.L_x_47:
        /* <DEDUP_REMOVED lines=12> */
.L_x_50:
[----:B------:R-:W-:Y:S05]  /*35150*/  BSYNC B1 ;  /* 0x0000000000017941 */ /* 0x000fea0003800000 */
.L_x_49:
        /* <DEDUP_REMOVED lines=12> */
.L_x_52:
[----:B------:R-:W-:Y:S05]  /*35220*/  BSYNC B1 ;  /* 0x0000000000017941 */ /* 0x000fea0003800000 */
.L_x_51:
        /* <DEDUP_REMOVED lines=12> */
.L_x_54:
[----:B------:R-:W-:Y:S05]  /*352f0*/  BSYNC B1 ;  /* 0x0000000000017941 */ /* 0x000fea0003800000 */
.L_x_53:
        /* <DEDUP_REMOVED lines=12> */
.L_x_56:
[----:B------:R-:W-:Y:S05]  /*353c0*/  BSYNC B1 ;  /* 0x0000000000017941 */ /* 0x000fea0003800000 */
.L_x_55:
        /* <DEDUP_REMOVED lines=12> */
.L_x_58:
[----:B------:R-:W-:Y:S05]  /*35490*/  BSYNC B1 ;  /* 0x0000000000017941 */ /* 0x000fea0003800000 */
.L_x_57:
        /* <DEDUP_REMOVED lines=12> */
.L_x_60:
[----:B------:R-:W-:Y:S05]  /*35560*/  BSYNC B1 ;  /* 0x0000000000017941 */ /* 0x000fea0003800000 */
.L_x_59:
        /* <DEDUP_REMOVED lines=12> */
.L_x_62:
[----:B------:R-:W-:Y:S05]  /*35630*/  BSYNC B1 ;  /* 0x0000000000017941 */ /* 0x000fea0003800000 */
.L_x_61:
        /* <DEDUP_REMOVED lines=12> */
.L_x_64:
[----:B------:R-:W-:Y:S05]  /*35700*/  BSYNC B1 ;  /* 0x0000000000017941 */ /* 0x000fea0003800000 */
.L_x_63:
        /* <DEDUP_REMOVED lines=12> */
.L_x_66:
[----:B------:R-:W-:Y:S05]  /*357d0*/  BSYNC B1 ;  /* 0x0000000000017941 */ /* 0x000fea0003800000 */
.L_x_65:
        /* <DEDUP_REMOVED lines=12> */
.L_x_68:
[----:B------:R-:W-:Y:S05]  /*358a0*/  BSYNC B1 ;  /* 0x0000000000017941 */ /* 0x000fea0003800000 */
.L_x_67:
        /* <DEDUP_REMOVED lines=12> */
.L_x_70:
[----:B------:R-:W-:Y:S05]  /*35970*/  BSYNC B1 ;  /* 0x0000000000017941 */ /* 0x000fea0003800000 */
.L_x_69:
        /* <DEDUP_REMOVED lines=12> */
.L_x_72:
[----:B------:R-:W-:Y:S05]  /*35a40*/  BSYNC B1 ;  /* 0x0000000000017941 */ /* 0x000fea0003800000 */
.L_x_71:
        /* <DEDUP_REMOVED lines=12> */
.L_x_74:
[----:B------:R-:W-:Y:S05]  /*35b10*/  BSYNC B1 ;  /* 0x0000000000017941 */ /* 0x000fea0003800000 */
.L_x_73:
        /* <DEDUP_REMOVED lines=12> */
.L_x_76:
[----:B------:R-:W-:Y:S05]  /*35be0*/  BSYNC B1 ;  /* 0x0000000000017941 */ /* 0x000fea0003800000 */
.L_x_75:
        /* <DEDUP_REMOVED lines=12> */
.L_x_78:
[----:B------:R-:W-:Y:S05]  /*35cb0*/  BSYNC B1 ;  /* 0x0000000000017941 */ /* 0x000fea0003800000 */
.L_x_77:
        /* <DEDUP_REMOVED lines=12> */
.L_x_80:
[----:B------:R-:W-:Y:S05]  /*35d80*/  BSYNC B1 ;  /* 0x0000000000017941 */ /* 0x000fea0003800000 */
.L_x_79:
        /* <DEDUP_REMOVED lines=12> */
.L_x_82:
[----:B------:R-:W-:Y:S05]  /*35e50*/  BSYNC B1 ;  /* 0x0000000000017941 */ /* 0x000fea0003800000 */
.L_x_81:
        /* <DEDUP_REMOVED lines=12> */
.L_x_84:
[----:B------:R-:W-:Y:S05]  /*35f20*/  BSYNC B1 ;  /* 0x0000000000017941 */ /* 0x000fea0003800000 */
.L_x_83:
        /* <DEDUP_REMOVED lines=12> */
.L_x_86:
[----:B------:R-:W-:Y:S05]  /*35ff0*/  BSYNC B1 ;  /* 0x0000000000017941 */ /* 0x000fea0003800000 */
.L_x_85:
        /* <DEDUP_REMOVED lines=12> */
.L_x_88:
[----:B------:R-:W-:Y:S05]  /*360c0*/  BSYNC B1 ;  /* 0x0000000000017941 */ /* 0x000fea0003800000 */
.L_x_87:
        /* <DEDUP_REMOVED lines=12> */
.L_x_90:
[----:B------:R-:W-:Y:S05]  /*36190*/  BSYNC B1 ;  /* 0x0000000000017941 */ /* 0x000fea0003800000 */
.L_x_89:
        /* <DEDUP_REMOVED lines=12> */
.L_x_92:
[----:B------:R-:W-:Y:S05]  /*36260*/  BSYNC B1 ;  /* 0x0000000000017941 */ /* 0x000fea0003800000 */
.L_x_91:
        /* <DEDUP_REMOVED lines=12> */
.L_x_94:
[----:B------:R-:W-:Y:S05]  /*36330*/  BSYNC B1 ;  /* 0x0000000000017941 */ /* 0x000fea0003800000 */
.L_x_93:
        /* <DEDUP_REMOVED lines=12> */
.L_x_96:
[----:B------:R-:W-:Y:S05]  /*36400*/  BSYNC B1 ;  /* 0x0000000000017941 */ /* 0x000fea0003800000 */
.L_x_95:
        /* <DEDUP_REMOVED lines=12> */
.L_x_98:
[----:B------:R-:W-:Y:S05]  /*364d0*/  BSYNC B1 ;  /* 0x0000000000017941 */ /* 0x000fea0003800000 */
.L_x_97:
        /* <DEDUP_REMOVED lines=12> */
.L_x_100:
[----:B------:R-:W-:Y:S05]  /*365a0*/  BSYNC B1 ;  /* 0x0000000000017941 */ /* 0x000fea0003800000 */
.L_x_99:
        /* <DEDUP_REMOVED lines=12> */
.L_x_102:
[----:B------:R-:W-:Y:S05]  /*36670*/  BSYNC B1 ;  /* 0x0000000000017941 */ /* 0x000fea0003800000 */
.L_x_101:
        /* <DEDUP_REMOVED lines=12> */
.L_x_104:
[----:B------:R-:W-:Y:S05]  /*36740*/  BSYNC B1 ;  /* 0x0000000000017941 */ /* 0x000fea0003800000 */
.L_x_103:
        /* <DEDUP_REMOVED lines=12> */
.L_x_106:
[----:B------:R-:W-:Y:S05]  /*36810*/  BSYNC B1 ;  /* 0x0000000000017941 */ /* 0x000fea0003800000 */
.L_x_105:
        /* <DEDUP_REMOVED lines=12> */
.L_x_108:
[----:B------:R-:W-:Y:S05]  /*368e0*/  BSYNC B1 ;  /* 0x0000000000017941 */ /* 0x000fea0003800000 */
.L_x_107:
        /* <DEDUP_REMOVED lines=12> */
.L_x_110:
[----:B------:R-:W-:Y:S05]  /*369b0*/  BSYNC B1 ;  /* 0x0000000000017941 */ /* 0x000fea0003800000 */
.L_x_109:
        /* <DEDUP_REMOVED lines=12> */
.L_x_112:
[----:B------:R-:W-:Y:S05]  /*36a80*/  BSYNC B1 ;  /* 0x0000000000017941 */ /* 0x000fea0003800000 */
.L_x_111:
        /* <DEDUP_REMOVED lines=12> */
.L_x_114:
[----:B------:R-:W-:Y:S05]  /*36b50*/  BSYNC B1 ;  /* 0x0000000000017941 */ /* 0x000fea0003800000 */
.L_x_113:
        /* <DEDUP_REMOVED lines=12> */
.L_x_116:
[----:B------:R-:W-:Y:S05]  /*36c20*/  BSYNC B1 ;  /* 0x0000000000017941 */ /* 0x000fea0003800000 */
.L_x_115:
        /* <DEDUP_REMOVED lines=12> */
.L_x_118:
[----:B------:R-:W-:Y:S05]  /*36cf0*/  BSYNC B1 ;  /* 0x0000000000017941 */ /* 0x000fea0003800000 */
.L_x_117:
        /* <DEDUP_REMOVED lines=12> */
.L_x_120:
[----:B------:R-:W-:Y:S05]  /*36dc0*/  BSYNC B1 ;  /* 0x0000000000017941 */ /* 0x000fea0003800000 */
.L_x_119:
        /* <DEDUP_REMOVED lines=12> */
.L_x_122:
[----:B------:R-:W-:Y:S05]  /*36e90*/  BSYNC B1 ;  /* 0x0000000000017941 */ /* 0x000fea0003800000 */
.L_x_121:
        /* <DEDUP_REMOVED lines=12> */
.L_x_124:
[----:B------:R-:W-:Y:S05]  /*36f60*/  BSYNC B1 ;  /* 0x0000000000017941 */ /* 0x000fea0003800000 */
.L_x_123:
        /* <DEDUP_REMOVED lines=12> */
.L_x_126:
[----:B------:R-:W-:Y:S05]  /*37030*/  BSYNC B1 ;  /* 0x0000000000017941 */ /* 0x000fea0003800000 */
.L_x_125:
        /* <DEDUP_REMOVED lines=12> */
.L_x_128:
[----:B------:R-:W-:Y:S05]  /*37100*/  BSYNC B1 ;  /* 0x0000000000017941 */ /* 0x000fea0003800000 */
.L_x_127:
        /* <DEDUP_REMOVED lines=12> */
.L_x_130:
[----:B------:R-:W-:Y:S05]  /*371d0*/  BSYNC B1 ;  /* 0x0000000000017941 */ /* 0x000fea0003800000 */
.L_x_129:
        /* <DEDUP_REMOVED lines=12> */
.L_x_132:
[----:B------:R-:W-:Y:S05]  /*372a0*/  BSYNC B1 ;  /* 0x0000000000017941 */ /* 0x000fea0003800000 */
.L_x_131:
        /* <DEDUP_REMOVED lines=12> */
.L_x_134:
[----:B------:R-:W-:Y:S05]  /*37370*/  BSYNC B1 ;  /* 0x0000000000017941 */ /* 0x000fea0003800000 */
.L_x_133:
        /* <DEDUP_REMOVED lines=12> */
.L_x_136:
[----:B------:R-:W-:Y:S05]  /*37440*/  BSYNC B1 ;  /* 0x0000000000017941 */ /* 0x000fea0003800000 */
.L_x_135:
        /* <DEDUP_REMOVED lines=12> */
.L_x_138:
[----:B------:R-:W-:Y:S05]  /*37510*/  BSYNC B1 ;  /* 0x0000000000017941 */ /* 0x000fea0003800000 */
.L_x_137:
        /* <DEDUP_REMOVED lines=12> */
.L_x_140:
[----:B------:R-:W-:Y:S05]  /*375e0*/  BSYNC B1 ;  /* 0x0000000000017941 */ /* 0x000fea0003800000 */
.L_x_139:
        /* <DEDUP_REMOVED lines=12> */
.L_x_142:
[----:B------:R-:W-:Y:S05]  /*376b0*/  BSYNC B1 ;  /* 0x0000000000017941 */ /* 0x000fea0003800000 */
.L_x_141:
        /* <DEDUP_REMOVED lines=12> */
.L_x_144:
[----:B------:R-:W-:Y:S05]  /*37780*/  BSYNC B1 ;  /* 0x0000000000017941 */ /* 0x000fea0003800000 */
.L_x_143:
        /* <DEDUP_REMOVED lines=12> */
.L_x_146:
[----:B------:R-:W-:Y:S05]  /*37850*/  BSYNC B1 ;  /* 0x0000000000017941 */ /* 0x000fea0003800000 */
.L_x_145:
        /* <DEDUP_REMOVED lines=12> */
.L_x_148:
[----:B------:R-:W-:Y:S05]  /*37920*/  BSYNC B1 ;  /* 0x0000000000017941 */ /* 0x000fea0003800000 */
.L_x_147:
        /* <DEDUP_REMOVED lines=12> */
.L_x_150:
[----:B------:R-:W-:Y:S05]  /*379f0*/  BSYNC B1 ;  /* 0x0000000000017941 */ /* 0x000fea0003800000 */
.L_x_149:
        /* <DEDUP_REMOVED lines=12> */
.L_x_152:
[----:B------:R-:W-:Y:S05]  /*37ac0*/  BSYNC B1 ;  /* 0x0000000000017941 */ /* 0x000fea0003800000 */
.L_x_151:
        /* <DEDUP_REMOVED lines=12> */
.L_x_154:
[----:B------:R-:W-:Y:S05]  /*37b90*/  BSYNC B1 ;  /* 0x0000000000017941 */ /* 0x000fea0003800000 */
.L_x_153:
        /* <DEDUP_REMOVED lines=12> */
.L_x_156:
[----:B------:R-:W-:Y:S05]  /*37c60*/  BSYNC B1 ;  /* 0x0000000000017941 */ /* 0x000fea0003800000 */
.L_x_155:
        /* <DEDUP_REMOVED lines=12> */
.L_x_158:
[----:B------:R-:W-:Y:S05]  /*37d30*/  BSYNC B1 ;  /* 0x0000000000017941 */ /* 0x000fea0003800000 */
.L_x_157:
        /* <DEDUP_REMOVED lines=12> */
.L_x_160:
[----:B------:R-:W-:Y:S05]  /*37e00*/  BSYNC B1 ;  /* 0x0000000000017941 */ /* 0x000fea0003800000 */
.L_x_159:
        /* <DEDUP_REMOVED lines=12> */
.L_x_162:
[----:B------:R-:W-:Y:S05]  /*37ed0*/  BSYNC B1 ;  /* 0x0000000000017941 */ /* 0x000fea0003800000 */
.L_x_161:
        /* <DEDUP_REMOVED lines=12> */
.L_x_164:
[----:B------:R-:W-:Y:S05]  /*37fa0*/  BSYNC B1 ;  /* 0x0000000000017941 */ /* 0x000fea0003800000 */
.L_x_163:
        /* <DEDUP_REMOVED lines=12> */
.L_x_166:
[----:B------:R-:W-:Y:S05]  /*38070*/  BSYNC B1 ;  /* 0x0000000000017941 */ /* 0x000fea0003800000 */
.L_x_165:
        /* <DEDUP_REMOVED lines=12> */
.L_x_168:
[----:B------:R-:W-:Y:S05]  /*38140*/  BSYNC B1 ;  /* 0x0000000000017941 */ /* 0x000fea0003800000 */
.L_x_167:
        /* <DEDUP_REMOVED lines=12> */
.L_x_170:
[----:B------:R-:W-:Y:S05]  /*38210*/  BSYNC B1 ;  /* 0x0000000000017941 */ /* 0x000fea0003800000 */
.L_x_169:
        /* <DEDUP_REMOVED lines=12> */
.L_x_172:
[----:B------:R-:W-:Y:S05]  /*382e0*/  BSYNC B1 ;  /* 0x0000000000017941 */ /* 0x000fea0003800000 */
.L_x_171:
        /* <DEDUP_REMOVED lines=12> */
.L_x_174:
[----:B------:R-:W-:Y:S05]  /*383b0*/  BSYNC B1 ;  /* 0x0000000000017941 */ /* 0x000fea0003800000 */
.L_x_173:
        /* <DEDUP_REMOVED lines=12> */
.L_x_176:
[----:B------:R-:W-:Y:S05]  /*38480*/  BSYNC B1 ;  /* 0x0000000000017941 */ /* 0x000fea0003800000 */
.L_x_175:
        /* <DEDUP_REMOVED lines=12> */
.L_x_178:
[----:B------:R-:W-:Y:S05]  /*38550*/  BSYNC B1 ;  /* 0x0000000000017941 */ /* 0x000fea0003800000 */
.L_x_177:
        /* <DEDUP_REMOVED lines=12> */
.L_x_180:
[----:B------:R-:W-:Y:S05]  /*38620*/  BSYNC B1 ;  /* 0x0000000000017941 */ /* 0x000fea0003800000 */
.L_x_179:
        /* <DEDUP_REMOVED lines=12> */
.L_x_182:
[----:B------:R-:W-:Y:S05]  /*386f0*/  BSYNC B1 ;  /* 0x0000000000017941 */ /* 0x000fea0003800000 */
.L_x_181:
        /* <DEDUP_REMOVED lines=12> */
.L_x_184:
[----:B------:R-:W-:Y:S05]  /*387c0*/  BSYNC B1 ;  /* 0x0000000000017941 */ /* 0x000fea0003800000 */
.L_x_183:
        /* <DEDUP_REMOVED lines=12> */
.L_x_186:
[----:B------:R-:W-:Y:S05]  /*38890*/  BSYNC B1 ;  /* 0x0000000000017941 */ /* 0x000fea0003800000 */
.L_x_185:
        /* <DEDUP_REMOVED lines=12> */
.L_x_188:
[----:B------:R-:W-:Y:S05]  /*38960*/  BSYNC B1 ;  /* 0x0000000000017941 */ /* 0x000fea0003800000 */
.L_x_187:
        /* <DEDUP_REMOVED lines=12> */
.L_x_190:
[----:B------:R-:W-:Y:S05]  /*38a30*/  BSYNC B1 ;  /* 0x0000000000017941 */ /* 0x000fea0003800000 */
.L_x_189:
        /* <DEDUP_REMOVED lines=12> */
.L_x_192:
[----:B------:R-:W-:Y:S05]  /*38b00*/  BSYNC B1 ;  /* 0x0000000000017941 */ /* 0x000fea0003800000 */
.L_x_191:
        /* <DEDUP_REMOVED lines=12> */
.L_x_194:
[----:B------:R-:W-:Y:S05]  /*38bd0*/  BSYNC B1 ;  /* 0x0000000000017941 */ /* 0x000fea0003800000 */
.L_x_193:
        /* <DEDUP_REMOVED lines=12> */
.L_x_196:
[----:B------:R-:W-:Y:S05]  /*38ca0*/  BSYNC B1 ;  /* 0x0000000000017941 */ /* 0x000fea0003800000 */
.L_x_195:
        /* <DEDUP_REMOVED lines=12> */
.L_x_198:
[----:B------:R-:W-:Y:S05]  /*38d70*/  BSYNC B1 ;  /* 0x0000000000017941 */ /* 0x000fea0003800000 */
.L_x_197:
        /* <DEDUP_REMOVED lines=12> */
.L_x_200:
[----:B------:R-:W-:Y:S05]  /*38e40*/  BSYNC B1 ;  /* 0x0000000000017941 */ /* 0x000fea0003800000 */
.L_x_199:
        /* <DEDUP_REMOVED lines=12> */
.L_x_202:
[----:B------:R-:W-:Y:S05]  /*38f10*/  BSYNC B1 ;  /* 0x0000000000017941 */ /* 0x000fea0003800000 */
.L_x_201:
        /* <DEDUP_REMOVED lines=12> */
.L_x_204:
[----:B------:R-:W-:Y:S05]  /*38fe0*/  BSYNC B1 ;  /* 0x0000000000017941 */ /* 0x000fea0003800000 */
.L_x_203:
        /* <DEDUP_REMOVED lines=12> */
.L_x_206:
[----:B------:R-:W-:Y:S05]  /*390b0*/  BSYNC B1 ;  /* 0x0000000000017941 */ /* 0x000fea0003800000 */
.L_x_205:
        /* <DEDUP_REMOVED lines=12> */
.L_x_208:
[----:B------:R-:W-:Y:S05]  /*39180*/  BSYNC B1 ;  /* 0x0000000000017941 */ /* 0x000fea0003800000 */
.L_x_207:
        /* <DEDUP_REMOVED lines=12> */
.L_x_210:
[----:B------:R-:W-:Y:S05]  /*39250*/  BSYNC B1 ;  /* 0x0000000000017941 */ /* 0x000fea0003800000 */
.L_x_209:
        /* <DEDUP_REMOVED lines=12> */
.L_x_212:
[----:B------:R-:W-:Y:S05]  /*39320*/  BSYNC B1 ;  /* 0x0000000000017941 */ /* 0x000fea0003800000 */
.L_x_211:
        /* <DEDUP_REMOVED lines=12> */
.L_x_214:
[----:B------:R-:W-:Y:S05]  /*393f0*/  BSYNC B1 ;  /* 0x0000000000017941 */ /* 0x000fea0003800000 */
.L_x_213:
        /* <DEDUP_REMOVED lines=12> */
.L_x_216:
[----:B------:R-:W-:Y:S05]  /*394c0*/  BSYNC B1 ;  /* 0x0000000000017941 */ /* 0x000fea0003800000 */
.L_x_215:
        /* <DEDUP_REMOVED lines=12> */
.L_x_218:
[----:B------:R-:W-:Y:S05]  /*39590*/  BSYNC B1 ;  /* 0x0000000000017941 */ /* 0x000fea0003800000 */
.L_x_217:
        /* <DEDUP_REMOVED lines=12> */
.L_x_220:
[----:B------:R-:W-:Y:S05]  /*39660*/  BSYNC B1 ;  /* 0x0000000000017941 */ /* 0x000fea0003800000 */
.L_x_219:
        /* <DEDUP_REMOVED lines=12> */
.L_x_222:
[----:B------:R-:W-:Y:S05]  /*39730*/  BSYNC B1 ;  /* 0x0000000000017941 */ /* 0x000fea0003800000 */
.L_x_221:
        /* <DEDUP_REMOVED lines=12> */
.L_x_224:
[----:B------:R-:W-:Y:S05]  /*39800*/  BSYNC B1 ;  /* 0x0000000000017941 */ /* 0x000fea0003800000 */
.L_x_223:
        /* <DEDUP_REMOVED lines=12> */
.L_x_226:
[----:B------:R-:W-:Y:S05]  /*398d0*/  BSYNC B1 ;  /* 0x0000000000017941 */ /* 0x000fea0003800000 */
.L_x_225:
        /* <DEDUP_REMOVED lines=12> */
.L_x_228:
[----:B------:R-:W-:Y:S05]  /*399a0*/  BSYNC B1 ;  /* 0x0000000000017941 */ /* 0x000fea0003800000 */
.L_x_227:
        /* <DEDUP_REMOVED lines=12> */
.L_x_230:
[----:B------:R-:W-:Y:S05]  /*39a70*/  BSYNC B1 ;  /* 0x0000000000017941 */ /* 0x000fea0003800000 */
.L_x_229:
        /* <DEDUP_REMOVED lines=12> */
.L_x_232:
[----:B------:R-:W-:Y:S05]  /*39b40*/  BSYNC B1 ;  /* 0x0000000000017941 */ /* 0x000fea0003800000 */
.L_x_231:
        /* <DEDUP_REMOVED lines=12> */
.L_x_234:
[----:B------:R-:W-:Y:S05]  /*39c10*/  BSYNC B1 ;  /* 0x0000000000017941 */ /* 0x000fea0003800000 */
.L_x_233:
        /* <DEDUP_REMOVED lines=12> */
.L_x_236:
[----:B------:R-:W-:Y:S05]  /*39ce0*/  BSYNC B1 ;  /* 0x0000000000017941 */ /* 0x000fea0003800000 */
.L_x_235:
        /* <DEDUP_REMOVED lines=12> */
.L_x_238:
[----:B------:R-:W-:Y:S05]  /*39db0*/  BSYNC B1 ;  /* 0x0000000000017941 */ /* 0x000fea0003800000 */
.L_x_237:
        /* <DEDUP_REMOVED lines=12> */
.L_x_240:
[----:B------:R-:W-:Y:S05]  /*39e80*/  BSYNC B1 ;  /* 0x0000000000017941 */ /* 0x000fea0003800000 */
.L_x_239:
        /* <DEDUP_REMOVED lines=12> */
.L_x_242:
[----:B------:R-:W-:Y:S05]  /*39f50*/  BSYNC B1 ;  /* 0x0000000000017941 */ /* 0x000fea0003800000 */
.L_x_241:
        /* <DEDUP_REMOVED lines=12> */
.L_x_244:
[----:B------:R-:W-:Y:S05]  /*3a020*/  BSYNC B1 ;  /* 0x0000000000017941 */ /* 0x000fea0003800000 */
.L_x_243:
        /* <DEDUP_REMOVED lines=12> */
.L_x_246:
[----:B------:R-:W-:Y:S05]  /*3a0f0*/  BSYNC B1 ;  /* 0x0000000000017941 */ /* 0x000fea0003800000 */
.L_x_245:
        /* <DEDUP_REMOVED lines=12> */
.L_x_248:
[----:B------:R-:W-:Y:S05]  /*3a1c0*/  BSYNC B1 ;  /* 0x0000000000017941 */ /* 0x000fea0003800000 */
.L_x_247:
        /* <DEDUP_REMOVED lines=12> */
.L_x_250:
[----:B------:R-:W-:Y:S05]  /*3a290*/  BSYNC B1 ;  /* 0x0000000000017941 */ /* 0x000fea0003800000 */
.L_x_249:
[----:B0-----:R-:W2:Y:S01]  /*3a2a0*/  LDL.LU R5, [R1+0x600] ;  /* 0x0006000001057983 */ /* 0x001ea20000300800 */
[----:B-----5:R-:W-:Y:S01]  /*3a2b0*/  LOP3.LUT R4, R4, 0xff, RZ, 0xc0, !PT ;  /* 0x000000ff04047812 */ /* 0x020fe200078ec0ff */
[----:B------:R-:W-:Y:S01]  /*3a2c0*/  BSSY B1, `(.L_x_251) ;  /* 0x000000b000017945 */ /* 0x000fe20003800000 */
[----:B------:R-:W-:Y:S02]  /*3a2d0*/  ISETP.LT.OR P0, PT, R0, 0xda, !P3 ;  /* 0x000000da0000780c */ /* 0x000fe40005f01670 */
[----:B------:R-:W-:-:S05]  /*3a2e0*/  F2FP.F16.E4M3.UNPACK_B R4, R4 ;  /* 0x00000004ff04723e */ /* 0x000fca00020006ff */
[----:B------:R-:W-:-:S05]  /*3a2f0*/  HADD2.F32 R4, -RZ, R4.H0_H0 ;  /* 0x20000004ff047230 */ /* 0x000fca0000004100 */
[----:B------:R-:W-:-:S04]  /*3a300*/  FMUL R4, R4, UR25 ;  /* 0x0000001904047c20 */ /* 0x000fc80008400000 */
[----:B--2---:R-:W-:-:S05]  /*3a310*/  FFMA R4, R5, UR26, R4 ;  /* 0x0000001a05047c23 */ /* 0x004fca0008000004 */
[----:B------:R-:W-:Y:S02]  /*3a320*/  F2FP.SATFINITE.E4M3.F32.PACK_AB_MERGE_C R5, RZ, R4, RZ ;  /* 0x00000004ff05723e */ /* 0x000fe400048070ff */
[----:B------:R-:W-:-:S03]  /*3a330*/  PRMT R4, RZ, 0x7610, R4 ;  /* 0x00007610ff047816 */ /* 0x000fc60000000004 */
[----:B------:R0:W-:Y:S01]  /*3a340*/  @!P1 STG.E.U8 desc[UR30][R24.64+0xd8], R5 ;  /* 0x0000d80518009986 */ /* 0x0001e2000c10111e */
[----:B------:R-:W-:Y:S05]  /*3a350*/  @P0 BRA `(.L_x_252) ;  /* 0x0000000000040947 */ /* 0x000fea0003800000 */
[----:B------:R2:W5:Y:S02]  /*3a360*/  LDG.E.U8 R4, desc[UR30][R32.64+0xd9] ;  /* 0x0000d91e20047981 */ /* 0x000564000c1e1100 */
.L_x_252:
[----:B------:R-:W-:Y:S05]  /*3a370*/  BSYNC B1 ;  /* 0x0000000000017941 */ /* 0x000fea0003800000 */
.L_x_251:
[----:B0-----:R-:W3:Y:S01]  /*3a380*/  LDL.LU R5, [R1+0x604] ;  /* 0x0006040001057983 */ /* 0x001ee20000300800 */
[----:B-----5:R-:W-:Y:S01]  /*3a390*/  LOP3.LUT R4, R4, 0xff, RZ, 0xc0, !PT ;  /* 0x000000ff04047812 */ /* 0x020fe200078ec0ff */
[----:B------:R-:W-:Y:S01]  /*3a3a0*/  BSSY B1, `(.L_x_253) ;  /* 0x000000b000017945 */ /* 0x000fe20003800000 */
[----:B------:R-:W-:Y:S02]  /*3a3b0*/  ISETP.LT.OR P1, PT, R0, 0xd9, !P2 ;  /* 0x000000d90000780c */ /* 0x000fe40005721670 */
[----:B------:R-:W-:-:S05]  /*3a3c0*/  F2FP.F16.E4M3.UNPACK_B R4, R4 ;  /* 0x00000004ff04723e */ /* 0x000fca00020006ff */
[----:B------:R-:W-:-:S05]  /*3a3d0*/  HADD2.F32 R4, -RZ, R4.H0_H0 ;  /* 0x20000004ff047230 */ /* 0x000fca0000004100 */
[----:B------:R-:W-:-:S04]  /*3a3e0*/  FMUL R4, R4, UR25 ;  /* 0x0000001904047c20 */ /* 0x000fc80008400000 */
[----:B---3--:R-:W-:-:S05]  /*3a3f0*/  FFMA R4, R5, UR26, R4 ;  /* 0x0000001a05047c23 */ /* 0x008fca0008000004 */
[----:B------:R-:W-:Y:S02]  /*3a400*/  F2FP.SATFINITE.E4M3.F32.PACK_AB_MERGE_C R5, RZ, R4, RZ ;  /* 0x00000004ff05723e */ /* 0x000fe400048070ff */
[----:B------:R-:W-:-:S03]  /*3a410*/  PRMT R4, RZ, 0x7610, R4 ;  /* 0x00007610ff047816 */ /* 0x000fc60000000004 */
[----:B------:R0:W-:Y:S01]  /*3a420*/  @!P0 STG.E.U8 desc[UR30][R24.64+0xd9], R5 ;  /* 0x0000d90518008986 */ /* 0x0001e2000c10111e */
[----:B------:R-:W-:Y:S05]  /*3a430*/  @P1 BRA `(.L_x_254) ;  /* 0x0000000000041947 */ /* 0x000fea0003800000 */
[----:B------:R3:W5:Y:S02]  /*3a440*/  LDG.E.U8 R4, desc[UR30][R2.64+0xd8] ;  /* 0x0000d81e02047981 */ /* 0x000764000c1e1100 */
.L_x_254:
[----:B------:R-:W-:Y:S05]  /*3a450*/  BSYNC B1 ;  /* 0x0000000000017941 */ /* 0x000fea0003800000 */
.L_x_253:
        /* <DEDUP_REMOVED lines=13> */
.L_x_256:
[----:B------:R-:W-:Y:S05]  /*3a530*/  BSYNC B1 ;  /* 0x0000000000017941 */ /* 0x000fea0003800000 */
.L_x_255:
        /* <DEDUP_REMOVED lines=13> */
.L_x_258:
[----:B------:R-:W-:Y:S05]  /*3a610*/  BSYNC B1 ;  /* 0x0000000000017941 */ /* 0x000fea0003800000 */
.L_x_257:
        /* <DEDUP_REMOVED lines=13> */
.L_x_260:
[----:B------:R-:W-:Y:S05]  /*3a6f0*/  BSYNC B1 ;  /* 0x0000000000017941 */ /* 0x000fea0003800000 */
.L_x_259:
        /* <DEDUP_REMOVED lines=13> */
.L_x_262:
[----:B------:R-:W-:Y:S05]  /*3a7d0*/  BSYNC B1 ;  /* 0x0000000000017941 */ /* 0x000fea0003800000 */
.L_x_261:
        /* <DEDUP_REMOVED lines=13> */
.L_x_264:
[----:B------:R-:W-:Y:S05]  /*3a8b0*/  BSYNC B1 ;  /* 0x0000000000017941 */ /* 0x000fea0003800000 */
.L_x_263:
        /* <DEDUP_REMOVED lines=13> */
.L_x_266:
[----:B------:R-:W-:Y:S05]  /*3a990*/  BSYNC B1 ;  /* 0x0000000000017941 */ /* 0x000fea0003800000 */
.L_x_265:
        /* <DEDUP_REMOVED lines=13> */
.L_x_268:
[----:B------:R-:W-:Y:S05]  /*3aa70*/  BSYNC B1 ;  /* 0x0000000000017941 */ /* 0x000fea0003800000 */
.L_x_267:
        /* <DEDUP_REMOVED lines=13> */
.L_x_270:
[----:B------:R-:W-:Y:S05]  /*3ab50*/  BSYNC B1 ;  /* 0x0000000000017941 */ /* 0x000fea0003800000 */
.L_x_269:
        /* <DEDUP_REMOVED lines=13> */
.L_x_272:
[----:B------:R-:W-:Y:S05]  /*3ac30*/  BSYNC B1 ;  /* 0x0000000000017941 */ /* 0x000fea0003800000 */
.L_x_271:
        /* <DEDUP_REMOVED lines=13> */
.L_x_274:
[----:B------:R-:W-:Y:S05]  /*3ad10*/  BSYNC B1 ;  /* 0x0000000000017941 */ /* 0x000fea0003800000 */
.L_x_273:
        /* <DEDUP_REMOVED lines=13> */
.L_x_276:
[----:B------:R-:W-:Y:S05]  /*3adf0*/  BSYNC B1 ;  /* 0x0000000000017941 */ /* 0x000fea0003800000 */
.L_x_275:
        /* <DEDUP_REMOVED lines=13> */
.L_x_278:
[----:B------:R-:W-:Y:S05]  /*3aed0*/  BSYNC B1 ;  /* 0x0000000000017941 */ /* 0x000fea0003800000 */
.L_x_277:
        /* <DEDUP_REMOVED lines=13> */
.L_x_280:
[----:B------:R-:W-:Y:S05]  /*3afb0*/  BSYNC B1 ;  /* 0x0000000000017941 */ /* 0x000fea0003800000 */
.L_x_279:
        /* <DEDUP_REMOVED lines=13> */
.L_x_282:
[----:B------:R-:W-:Y:S05]  /*3b090*/  BSYNC B1 ;  /* 0x0000000000017941 */ /* 0x000fea0003800000 */
.L_x_281:
        /* <DEDUP_REMOVED lines=13> */
.L_x_284:
[----:B------:R-:W-:Y:S05]  /*3b170*/  BSYNC B1 ;  /* 0x0000000000017941 */ /* 0x000fea0003800000 */
.L_x_283:
        /* <DEDUP_REMOVED lines=13> */
.L_x_286:
[----:B------:R-:W-:Y:S05]  /*3b250*/  BSYNC B1 ;  /* 0x0000000000017941 */ /* 0x000fea0003800000 */
.L_x_285:
        /* <DEDUP_REMOVED lines=13> */
.L_x_288:
[----:B------:R-:W-:Y:S05]  /*3b330*/  BSYNC B1 ;  /* 0x0000000000017941 */ /* 0x000fea0003800000 */
.L_x_287:
[----:B------:R-:W3:Y:S01]  /*3b340*/  LDL.LU R9, [R1+0x64c] ;  /* 0x00064c0001097983 */ /* 0x000ee20000300800 */
[----:B-----5:R-:W-:Y:S01]  /*3b350*/  LOP3.LUT R4, R4, 0xff, RZ, 0xc0, !PT ;  /* 0x000000ff04047812 */ /* 0x020fe200078ec0ff */
[----:B------:R-:W-:Y:S01]  /*3b360*/  BSSY B1, `(.L_x_289) ;  /* 0x0000013000017945 */ /* 0x000fe20003800000 */
[----:B------:R-:W-:Y:S02]  /*3b370*/  IADD3 R6, P0, R34, 0x80, RZ ;  /* 0x0000008022067810 */ /* 0x000fe40007f1e0ff */
[----:B------:R-:W-:Y:S02]  /*3b380*/  F2FP.F16.E4M3.UNPACK_B R4, R4 ;  /* 0x00000004ff04723e */ /* 0x000fe400020006ff */
[----:B------:R-:W-:-:S03]  /*3b390*/  ISETP.GE.AND P1, PT, R36, 0x81, PT ;  /* 0x000000812400780c */ /* 0x000fc60003f26270 */
[----:B------:R-:W-:Y:S02]  /*3b3a0*/  HADD2.F32 R7, -RZ, R4.H0_H0 ;  /* 0x20000004ff077230 */ /* 0x000fe40000004100 */
[----:B------:R-:W-:Y:S01]  /*3b3b0*/  IMAD.X R4, RZ, RZ, R35, P0 ;  /* 0x000000ffff047224 */ /* 0x000fe200000e0623 */
[----:B------:R-:W-:Y:S02]  /*3b3c0*/  ISETP.LT.OR P0, PT, R0, 0x1, !P1 ;  /* 0x000000010000780c */ /* 0x000fe40004f01670 */
[----:B------:R-:W-:Y:S01]  /*3b3d0*/  FMUL R7, R7, UR25 ;  /* 0x0000001907077c20 */ /* 0x000fe20008400000 */
[----:B------:R-:W-:Y:S02]  /*3b3e0*/  IMAD R8, R4, UR10, RZ ;  /* 0x0000000a04087c24 */ /* 0x000fe4000f8e02ff */
[----:B0-----:R-:W-:-:S04]  /*3b3f0*/  IMAD.WIDE.U32 R4, R6, UR10, R38 ;  /* 0x0000000a06047c25 */ /* 0x001fc8000f8e0026 */
[----:B------:R-:W-:Y:S01]  /*3b400*/  IMAD R6, R6, UR11, R8 ;  /* 0x0000000b06067c24 */ /* 0x000fe2000f8e0208 */
[----:B------:R-:W-:-:S04]  /*3b410*/  IADD3 R4, P6, R4, UR12, RZ ;  /* 0x0000000c04047c10 */ /* 0x000fc8000ffde0ff */
[--C-:B------:R-:W-:Y:S02]  /*3b420*/  IADD3.X R5, R5, UR13, R6.reuse, P6, !PT ;  /* 0x0000000d05057c10 */ /* 0x100fe4000b7fe406 */
[----:B------:R-:W-:Y:S01]  /*3b430*/  PRMT R6, RZ, 0x7610, R6 ;  /* 0x00007610ff067816 */ /* 0x000fe20000000006 */
[----:B---3--:R-:W-:-:S05]  /*3b440*/  FFMA R7, R9, UR26, R7 ;  /* 0x0000001a09077c23 */ /* 0x008fca0008000007 */
[----:B------:R-:W-:-:S05]  /*3b450*/  F2FP.SATFINITE.E4M3.F32.PACK_AB_MERGE_C R7, RZ, R7, RZ ;  /* 0x00000007ff07723e */ /* 0x000fca00048070ff */
[----:B------:R0:W-:Y:S01]  /*3b460*/  @!P5 STG.E.U8 desc[UR30][R26.64+0xf9], R7 ;  /* 0x0000f9071a00d986 */ /* 0x0001e2000c10111e */
[----:B------:R-:W-:Y:S05]  /*3b470*/  @P0 BRA `(.L_x_290) ;  /* 0x0000000000040947 */ /* 0x000fea0003800000 */
[----:B------:R3:W5:Y:S02]  /*3b480*/  LDG.E.U8 R6, desc[UR30][R4.64] ;  /* 0x0000001e04067981 */ /* 0x000764000c1e1100 */
.L_x_290:
[----:B------:R-:W-:Y:S05]  /*3b490*/  BSYNC B1 ;  /* 0x0000000000017941 */ /* 0x000fea0003800000 */
.L_x_289:
        /* <DEDUP_REMOVED lines=13> */
.L_x_292:
[----:B------:R-:W-:Y:S05]  /*3b570*/  BSYNC B1 ;  /* 0x0000000000017941 */ /* 0x000fea0003800000 */
.L_x_291:
[----:B------:R-:W3:Y:S01]  /*3b580*/  LDL.LU R8, [R1+0x654] ;  /* 0x0006540001087983 */ /* 0x000ee20000300800 */
[----:B-----5:R-:W-:Y:S01]  /*3b590*/  LOP3.LUT R6, R6, 0xff, RZ, 0xc0, !PT ;  /* 0x000000ff06067812 */ /* 0x020fe200078ec0ff */
[----:B------:R-:W-:Y:S03]  /*3b5a0*/  BSSY B1, `(.L_x_293) ;  /* 0x0000013000017945 */ /* 0x000fe60003800000 */
[----:B------:R-:W-:-:S05]  /*3b5b0*/  F2FP.F16.E4M3.UNPACK_B R6, R6 ;  /* 0x00000006ff06723e */ /* 0x000fca00020006ff */
[----:B0-----:R-:W-:Y:S01]  /*3b5c0*/  HADD2.F32 R7, -RZ, R6.H0_H0 ;  /* 0x20000006ff077230 */ /* 0x001fe20000004100 */
[----:B------:R-:W-:-:S04]  /*3b5d0*/  IADD3 R6, P0, R34, 0x88, RZ ;  /* 0x0000008822067810 */ /* 0x000fc80007f1e0ff */
[----:B------:R-:W-:Y:S01]  /*3b5e0*/  FMUL R7, R7, UR25 ;  /* 0x0000001907077c20 */ /* 0x000fe20008400000 */
[----:B------:R-:W-:Y:S01]  /*3b5f0*/  IMAD.X R34, RZ, RZ, R35, P0 ;  /* 0x000000ffff227224 */ /* 0x000fe200000e0623 */
[----:B------:R-:W-:Y:S01]  /*3b600*/  ISETP.GE.AND P0, PT, R36, 0x89, PT ;  /* 0x000000892400780c */ /* 0x000fe20003f06270 */
[----:B------:R-:W-:-:S04]  /*3b610*/  IMAD.WIDE.U32 R38, R6, UR10, R38 ;  /* 0x0000000a06267c25 */ /* 0x000fc8000f8e0026 */
[----:B------:R-:W-:Y:S02]  /*3b620*/  IMAD R34, R34, UR10, RZ ;  /* 0x0000000a22227c24 */ /* 0x000fe4000f8e02ff */
[----:B---3--:R-:W-:-:S05]  /*3b630*/  FFMA R7, R8, UR26, R7 ;  /* 0x0000001a08077c23 */ /* 0x008fca0008000007 */
[----:B------:R-:W-:Y:S01]  /*3b640*/  F2FP.SATFINITE.E4M3.F32.PACK_AB_MERGE_C R8, RZ, R7, RZ ;  /* 0x00000007ff08723e */ /* 0x000fe200048070ff */
[----:B------:R-:W-:Y:S01]  /*3b650*/  IMAD R7, R6, UR11, R34 ;  /* 0x0000000b06077c24 */ /* 0x000fe2000f8e0222 */
[----:B------:R-:W-:-:S03]  /*3b660*/  IADD3 R6, P6, R38, UR12, RZ ;  /* 0x0000000c26067c10 */ /* 0x000fc6000ffde0ff */
[----:B------:R0:W-:Y:S01]  /*3b670*/  @!P5 STG.E.U8 desc[UR30][R30.64+0x1], R8 ;  /* 0x000001081e00d986 */ /* 0x0001e2000c10111e */
[----:B------:R-:W-:Y:S02]  /*3b680*/  ISETP.LT.OR P5, PT, R0, 0x1, !P0 ;  /* 0x000000010000780c */ /* 0x000fe400047a1670 */
[----:B------:R-:W-:Y:S02]  /*3b690*/  IADD3.X R7, R39, UR13, R7, P6, !PT ;  /* 0x0000000d27077c10 */ /* 0x000fe4000b7fe407 */
[----:B0-----:R-:W-:-:S09]  /*3b6a0*/  PRMT R8, RZ, 0x7610, R8 ;  /* 0x00007610ff087816 */ /* 0x001fd20000000008 */
[----:B------:R-:W-:Y:S05]  /*3b6b0*/  @P5 BRA `(.L_x_294) ;  /* 0x0000000000045947 */ /* 0x000fea0003800000 */
[----:B------:R0:W5:Y:S02]  /*3b6c0*/  LDG.E.U8 R8, desc[UR30][R6.64] ;  /* 0x0000001e06087981 */ /* 0x000164000c1e1100 */
.L_x_294:
[----:B------:R-:W-:Y:S05]  /*3b6d0*/  BSYNC B1 ;  /* 0x0000000000017941 */ /* 0x000fea0003800000 */
.L_x_293:
[----:B------:R-:W3:Y:S01]  /*3b6e0*/  LDL.LU R9, [R1+0x658] ;  /* 0x0006580001097983 */ /* 0x000ee20000300800 */
        /* <DEDUP_REMOVED lines=12> */
.L_x_296:
[----:B------:R-:W-:Y:S05]  /*3b7b0*/  BSYNC B1 ;  /* 0x0000000000017941 */ /* 0x000fea0003800000 */
.L_x_295:
[----:B---3--:R-:W3:Y:S01]  /*3b7c0*/  LDL.LU R9, [R1+0x65c] ;  /* 0x00065c0001097983 */ /* 0x008ee20000300800 */
        /* <DEDUP_REMOVED lines=12> */
.L_x_298:
[----:B------:R-:W-:Y:S05]  /*3b890*/  BSYNC B1 ;  /* 0x0000000000017941 */ /* 0x000fea0003800000 */
.L_x_297:
        /* <DEDUP_REMOVED lines=13> */
.L_x_300:
[----:B------:R-:W-:Y:S05]  /*3b970*/  BSYNC B1 ;  /* 0x0000000000017941 */ /* 0x000fea0003800000 */
.L_x_299:
        /* <DEDUP_REMOVED lines=13> */
.L_x_302:
[----:B------:R-:W-:Y:S05]  /*3ba50*/  BSYNC B1 ;  /* 0x0000000000017941 */ /* 0x000fea0003800000 */
.L_x_301:
        /* <DEDUP_REMOVED lines=13> */
.L_x_304:
[----:B------:R-:W-:Y:S05]  /*3bb30*/  BSYNC B1 ;  /* 0x0000000000017941 */ /* 0x000fea0003800000 */
.L_x_303:
        /* <DEDUP_REMOVED lines=13> */
.L_x_306:
[----:B------:R-:W-:Y:S05]  /*3bc10*/  BSYNC B1 ;  /* 0x0000000000017941 */ /* 0x000fea0003800000 */
.L_x_305:
        /* <DEDUP_REMOVED lines=13> */
.L_x_308:
[----:B------:R-:W-:Y:S05]  /*3bcf0*/  BSYNC B1 ;  /* 0x0000000000017941 */ /* 0x000fea0003800000 */
.L_x_307:
        /* <DEDUP_REMOVED lines=13> */
.L_x_310:
[----:B------:R-:W-:Y:S05]  /*3bdd0*/  BSYNC B1 ;  /* 0x0000000000017941 */ /* 0x000fea0003800000 */
.L_x_309:
        /* <DEDUP_REMOVED lines=13> */
.L_x_312:
[----:B------:R-:W-:Y:S05]  /*3beb0*/  BSYNC B1 ;  /* 0x0000000000017941 */ /* 0x000fea0003800000 */
.L_x_311:
        /* <DEDUP_REMOVED lines=13> */
.L_x_314:
[----:B------:R-:W-:Y:S05]  /*3bf90*/  BSYNC B1 ;  /* 0x0000000000017941 */ /* 0x000fea0003800000 */
.L_x_313:
        /* <DEDUP_REMOVED lines=13> */
.L_x_316:
[----:B------:R-:W-:Y:S05]  /*3c070*/  BSYNC B1 ;  /* 0x0000000000017941 */ /* 0x000fea0003800000 */
.L_x_315:
        /* <DEDUP_REMOVED lines=13> */
.L_x_318:
[----:B------:R-:W-:Y:S05]  /*3c150*/  BSYNC B1 ;  /* 0x0000000000017941 */ /* 0x000fea0003800000 */
.L_x_317:
        /* <DEDUP_REMOVED lines=13> */
.L_x_320:
[----:B------:R-:W-:Y:S05]  /*3c230*/  BSYNC B1 ;  /* 0x0000000000017941 */ /* 0x000fea0003800000 */
.L_x_319:
        /* <DEDUP_REMOVED lines=13> */
.L_x_322:
[----:B------:R-:W-:Y:S05]  /*3c310*/  BSYNC B1 ;  /* 0x0000000000017941 */ /* 0x000fea0003800000 */
.L_x_321:
        /* <DEDUP_REMOVED lines=13> */
.L_x_324:
[----:B------:R-:W-:Y:S05]  /*3c3f0*/  BSYNC B1 ;  /* 0x0000000000017941 */ /* 0x000fea0003800000 */
.L_x_323:
        /* <DEDUP_REMOVED lines=13> */
.L_x_326:
[----:B------:R-:W-:Y:S05]  /*3c4d0*/  BSYNC B1 ;  /* 0x0000000000017941 */ /* 0x000fea0003800000 */
.L_x_325:
        /* <DEDUP_REMOVED lines=13> */
.L_x_328:
[----:B------:R-:W-:Y:S05]  /*3c5b0*/  BSYNC B1 ;  /* 0x0000000000017941 */ /* 0x000fea0003800000 */
.L_x_327:
        /* <DEDUP_REMOVED lines=13> */
.L_x_330:
[----:B------:R-:W-:Y:S05]  /*3c690*/  BSYNC B1 ;  /* 0x0000000000017941 */ /* 0x000fea0003800000 */
.L_x_329:
        /* <DEDUP_REMOVED lines=13> */
.L_x_332:
[----:B------:R-:W-:Y:S05]  /*3c770*/  BSYNC B1 ;  /* 0x0000000000017941 */ /* 0x000fea0003800000 */
.L_x_331:
        /* <DEDUP_REMOVED lines=13> */
.L_x_334:
[----:B------:R-:W-:Y:S05]  /*3c850*/  BSYNC B1 ;  /* 0x0000000000017941 */ /* 0x000fea0003800000 */
.L_x_333:
        /* <DEDUP_REMOVED lines=13> */
.L_x_336:
[----:B------:R-:W-:Y:S05]  /*3c930*/  BSYNC B1 ;  /* 0x0000000000017941 */ /* 0x000fea0003800000 */
.L_x_335:
        /* <DEDUP_REMOVED lines=13> */
.L_x_338:
[----:B------:R-:W-:Y:S05]  /*3ca10*/  BSYNC B1 ;  /* 0x0000000000017941 */ /* 0x000fea0003800000 */
.L_x_337:
        /* <DEDUP_REMOVED lines=13> */
.L_x_340:
[----:B------:R-:W-:Y:S05]  /*3caf0*/  BSYNC B1 ;  /* 0x0000000000017941 */ /* 0x000fea0003800000 */
.L_x_339:
        /* <DEDUP_REMOVED lines=13> */
.L_x_342:
[----:B------:R-:W-:Y:S05]  /*3cbd0*/  BSYNC B1 ;  /* 0x0000000000017941 */ /* 0x000fea0003800000 */
.L_x_341:
        /* <DEDUP_REMOVED lines=13> */
.L_x_344:
[----:B------:R-:W-:Y:S05]  /*3ccb0*/  BSYNC B1 ;  /* 0x0000000000017941 */ /* 0x000fea0003800000 */
.L_x_343:
        /* <DEDUP_REMOVED lines=13> */
.L_x_346:
[----:B------:R-:W-:Y:S05]  /*3cd90*/  BSYNC B1 ;  /* 0x0000000000017941 */ /* 0x000fea0003800000 */
.L_x_345:
        /* <DEDUP_REMOVED lines=13> */
.L_x_348:
[----:B------:R-:W-:Y:S05]  /*3ce70*/  BSYNC B1 ;  /* 0x0000000000017941 */ /* 0x000fea0003800000 */
.L_x_347:
        /* <DEDUP_REMOVED lines=13> */
.L_x_350:
[----:B------:R-:W-:Y:S05]  /*3cf50*/  BSYNC B1 ;  /* 0x0000000000017941 */ /* 0x000fea0003800000 */
.L_x_349:
        /* <DEDUP_REMOVED lines=13> */
.L_x_352:
[----:B------:R-:W-:Y:S05]  /*3d030*/  BSYNC B1 ;  /* 0x0000000000017941 */ /* 0x000fea0003800000 */
.L_x_351:
        /* <DEDUP_REMOVED lines=13> */
.L_x_354:
[----:B------:R-:W-:Y:S05]  /*3d110*/  BSYNC B1 ;  /* 0x0000000000017941 */ /* 0x000fea0003800000 */
.L_x_353:
        /* <DEDUP_REMOVED lines=13> */
.L_x_356:
[----:B------:R-:W-:Y:S05]  /*3d1f0*/  BSYNC B1 ;  /* 0x0000000000017941 */ /* 0x000fea0003800000 */
.L_x_355:
        /* <DEDUP_REMOVED lines=13> */
.L_x_358:
[----:B------:R-:W-:Y:S05]  /*3d2d0*/  BSYNC B1 ;  /* 0x0000000000017941 */ /* 0x000fea0003800000 */
.L_x_357:
        /* <DEDUP_REMOVED lines=13> */
.L_x_360:
[----:B------:R-:W-:Y:S05]  /*3d3b0*/  BSYNC B1 ;  /* 0x0000000000017941 */ /* 0x000fea0003800000 */
.L_x_359:
        /* <DEDUP_REMOVED lines=13> */
.L_x_362:
[----:B------:R-:W-:Y:S05]  /*3d490*/  BSYNC B1 ;  /* 0x0000000000017941 */ /* 0x000fea0003800000 */
.L_x_361:
        /* <DEDUP_REMOVED lines=13> */
.L_x_364:
[----:B------:R-:W-:Y:S05]  /*3d570*/  BSYNC B1 ;  /* 0x0000000000017941 */ /* 0x000fea0003800000 */
.L_x_363:
        /* <DEDUP_REMOVED lines=13> */
.L_x_366:
[----:B------:R-:W-:Y:S05]  /*3d650*/  BSYNC B1 ;  /* 0x0000000000017941 */ /* 0x000fea0003800000 */
.L_x_365:
        /* <DEDUP_REMOVED lines=13> */
.L_x_368:
[----:B------:R-:W-:Y:S05]  /*3d730*/  BSYNC B1 ;  /* 0x0000000000017941 */ /* 0x000fea0003800000 */
.L_x_367:
        /* <DEDUP_REMOVED lines=13> */
.L_x_370:
[----:B------:R-:W-:Y:S05]  /*3d810*/  BSYNC B1 ;  /* 0x0000000000017941 */ /* 0x000fea0003800000 */
.L_x_369:
        /* <DEDUP_REMOVED lines=13> */
.L_x_372:
[----:B------:R-:W-:Y:S05]  /*3d8f0*/  BSYNC B1 ;  /* 0x0000000000017941 */ /* 0x000fea0003800000 */
.L_x_371:
        /* <DEDUP_REMOVED lines=13> */
.L_x_374:
[----:B------:R-:W-:Y:S05]  /*3d9d0*/  BSYNC B1 ;  /* 0x0000000000017941 */ /* 0x000fea0003800000 */
.L_x_373:
        /* <DEDUP_REMOVED lines=13> */
.L_x_376:
[----:B------:R-:W-:Y:S05]  /*3dab0*/  BSYNC B1 ;  /* 0x0000000000017941 */ /* 0x000fea0003800000 */
.L_x_375:
        /* <DEDUP_REMOVED lines=13> */
.L_x_378:
[----:B------:R-:W-:Y:S05]  /*3db90*/  BSYNC B1 ;  /* 0x0000000000017941 */ /* 0x000fea0003800000 */
.L_x_377:
        /* <DEDUP_REMOVED lines=13> */
.L_x_380:
[----:B------:R-:W-:Y:S05]  /*3dc70*/  BSYNC B1 ;  /* 0x0000000000017941 */ /* 0x000fea0003800000 */
.L_x_379:
        /* <DEDUP_REMOVED lines=13> */
.L_x_382:
[----:B------:R-:W-:Y:S05]  /*3dd50*/  BSYNC B1 ;  /* 0x0000000000017941 */ /* 0x000fea0003800000 */
.L_x_381:
        /* <DEDUP_REMOVED lines=13> */
.L_x_384:
[----:B------:R-:W-:Y:S05]  /*3de30*/  BSYNC B1 ;  /* 0x0000000000017941 */ /* 0x000fea0003800000 */
.L_x_383:
        /* <DEDUP_REMOVED lines=13> */
.L_x_386:
[----:B------:R-:W-:Y:S05]  /*3df10*/  BSYNC B1 ;  /* 0x0000000000017941 */ /* 0x000fea0003800000 */
.L_x_385:
        /* <DEDUP_REMOVED lines=13> */
.L_x_388:
[----:B------:R-:W-:Y:S05]  /*3dff0*/  BSYNC B1 ;  /* 0x0000000000017941 */ /* 0x000fea0003800000 */
.L_x_387:
        /* <DEDUP_REMOVED lines=13> */
.L_x_390:
[----:B------:R-:W-:Y:S05]  /*3e0d0*/  BSYNC B1 ;  /* 0x0000000000017941 */ /* 0x000fea0003800000 */
.L_x_389:
        /* <DEDUP_REMOVED lines=13> */
.L_x_392:
[----:B------:R-:W-:Y:S05]  /*3e1b0*/  BSYNC B1 ;  /* 0x0000000000017941 */ /* 0x000fea0003800000 */
.L_x_391:
        /* <DEDUP_REMOVED lines=13> */
.L_x_394:
[----:B------:R-:W-:Y:S05]  /*3e290*/  BSYNC B1 ;  /* 0x0000000000017941 */ /* 0x000fea0003800000 */
.L_x_393:
        /* <DEDUP_REMOVED lines=13> */
.L_x_396:
[----:B------:R-:W-:Y:S05]  /*3e370*/  BSYNC B1 ;  /* 0x0000000000017941 */ /* 0x000fea0003800000 */
.L_x_395:
        /* <DEDUP_REMOVED lines=13> */
.L_x_398:
[----:B------:R-:W-:Y:S05]  /*3e450*/  BSYNC B1 ;  /* 0x0000000000017941 */ /* 0x000fea0003800000 */
.L_x_397:
        /* <DEDUP_REMOVED lines=13> */
.L_x_400:
[----:B------:R-:W-:Y:S05]  /*3e530*/  BSYNC B1 ;  /* 0x0000000000017941 */ /* 0x000fea0003800000 */
.L_x_399:
        /* <DEDUP_REMOVED lines=13> */
.L_x_402:
[----:B------:R-:W-:Y:S05]  /*3e610*/  BSYNC B1 ;  /* 0x0000000000017941 */ /* 0x000fea0003800000 */
.L_x_401:
        /* <DEDUP_REMOVED lines=13> */
.L_x_404:
[----:B------:R-:W-:Y:S05]  /*3e6f0*/  BSYNC B1 ;  /* 0x0000000000017941 */ /* 0x000fea0003800000 */
.L_x_403:
        /* <DEDUP_REMOVED lines=13> */
.L_x_406:
[----:B------:R-:W-:Y:S05]  /*3e7d0*/  BSYNC B1 ;  /* 0x0000000000017941 */ /* 0x000fea0003800000 */
.L_x_405:
        /* <DEDUP_REMOVED lines=13> */
.L_x_408:
[----:B------:R-:W-:Y:S05]  /*3e8b0*/  BSYNC B1 ;  /* 0x0000000000017941 */ /* 0x000fea0003800000 */
.L_x_407:
        /* <DEDUP_REMOVED lines=13> */
.L_x_410:
[----:B------:R-:W-:Y:S05]  /*3e990*/  BSYNC B1 ;  /* 0x0000000000017941 */ /* 0x000fea0003800000 */
.L_x_409:
        /* <DEDUP_REMOVED lines=13> */
.L_x_412:
[----:B------:R-:W-:Y:S05]  /*3ea70*/  BSYNC B1 ;  /* 0x0000000000017941 */ /* 0x000fea0003800000 */
.L_x_411:
        /* <DEDUP_REMOVED lines=13> */
.L_x_414:
[----:B------:R-:W-:Y:S05]  /*3eb50*/  BSYNC B1 ;  /* 0x0000000000017941 */ /* 0x000fea0003800000 */
.L_x_413:
        /* <DEDUP_REMOVED lines=13> */
.L_x_416:
[----:B------:R-:W-:Y:S05]  /*3ec30*/  BSYNC B1 ;  /* 0x0000000000017941 */ /* 0x000fea0003800000 */
.L_x_415:
        /* <DEDUP_REMOVED lines=13> */
.L_x_418:
[----:B------:R-:W-:Y:S05]  /*3ed10*/  BSYNC B1 ;  /* 0x0000000000017941 */ /* 0x000fea0003800000 */
.L_x_417:
        /* <DEDUP_REMOVED lines=13> */
.L_x_420:
[----:B------:R-:W-:Y:S05]  /*3edf0*/  BSYNC B1 ;  /* 0x0000000000017941 */ /* 0x000fea0003800000 */
.L_x_419:
        /* <DEDUP_REMOVED lines=13> */
.L_x_422:
[----:B------:R-:W-:Y:S05]  /*3eed0*/  BSYNC B1 ;  /* 0x0000000000017941 */ /* 0x000fea0003800000 */
.L_x_421:
        /* <DEDUP_REMOVED lines=13> */
.L_x_424:
[----:B------:R-:W-:Y:S05]  /*3efb0*/  BSYNC B1 ;  /* 0x0000000000017941 */ /* 0x000fea0003800000 */
.L_x_423:
        /* <DEDUP_REMOVED lines=13> */
.L_x_426:
[----:B------:R-:W-:Y:S05]  /*3f090*/  BSYNC B1 ;  /* 0x0000000000017941 */ /* 0x000fea0003800000 */
.L_x_425:
        /* <DEDUP_REMOVED lines=13> */
.L_x_428:
[----:B------:R-:W-:Y:S05]  /*3f170*/  BSYNC B1 ;  /* 0x0000000000017941 */ /* 0x000fea0003800000 */
.L_x_427:
        /* <DEDUP_REMOVED lines=13> */
.L_x_430:
[----:B------:R-:W-:Y:S05]  /*3f250*/  BSYNC B1 ;  /* 0x0000000000017941 */ /* 0x000fea0003800000 */
.L_x_429:
        /* <DEDUP_REMOVED lines=13> */
.L_x_432:
[----:B------:R-:W-:Y:S05]  /*3f330*/  BSYNC B1 ;  /* 0x0000000000017941 */ /* 0x000fea0003800000 */
.L_x_431:
        /* <DEDUP_REMOVED lines=13> */
.L_x_434:
[----:B------:R-:W-:Y:S05]  /*3f410*/  BSYNC B1 ;  /* 0x0000000000017941 */ /* 0x000fea0003800000 */
.L_x_433:
        /* <DEDUP_REMOVED lines=13> */
.L_x_436:
[----:B------:R-:W-:Y:S05]  /*3f4f0*/  BSYNC B1 ;  /* 0x0000000000017941 */ /* 0x000fea0003800000 */
.L_x_435:
        /* <DEDUP_REMOVED lines=13> */
.L_x_438:
[----:B------:R-:W-:Y:S05]  /*3f5d0*/  BSYNC B1 ;  /* 0x0000000000017941 */ /* 0x000fea0003800000 */
.L_x_437:
        /* <DEDUP_REMOVED lines=13> */
.L_x_440:
[----:B------:R-:W-:Y:S05]  /*3f6b0*/  BSYNC B1 ;  /* 0x0000000000017941 */ /* 0x000fea0003800000 */
.L_x_439:
        /* <DEDUP_REMOVED lines=13> */
.L_x_442:
[----:B------:R-:W-:Y:S05]  /*3f790*/  BSYNC B1 ;  /* 0x0000000000017941 */ /* 0x000fea0003800000 */
.L_x_441:
        /* <DEDUP_REMOVED lines=13> */
.L_x_444:
[----:B------:R-:W-:Y:S05]  /*3f870*/  BSYNC B1 ;  /* 0x0000000000017941 */ /* 0x000fea0003800000 */
.L_x_443:
        /* <DEDUP_REMOVED lines=13> */
.L_x_446:
[----:B------:R-:W-:Y:S05]  /*3f950*/  BSYNC B1 ;  /* 0x0000000000017941 */ /* 0x000fea0003800000 */
.L_x_445:
        /* <DEDUP_REMOVED lines=13> */
.L_x_448:
[----:B------:R-:W-:Y:S05]  /*3fa30*/  BSYNC B1 ;  /* 0x0000000000017941 */ /* 0x000fea0003800000 */
.L_x_447:
        /* <DEDUP_REMOVED lines=13> */
.L_x_450:
[----:B------:R-:W-:Y:S05]  /*3fb10*/  BSYNC B1 ;  /* 0x0000000000017941 */ /* 0x000fea0003800000 */
.L_x_449:
        /* <DEDUP_REMOVED lines=13> */
.L_x_452:
[----:B------:R-:W-:Y:S05]  /*3fbf0*/  BSYNC B1 ;  /* 0x0000000000017941 */ /* 0x000fea0003800000 */
.L_x_451:
        /* <DEDUP_REMOVED lines=13> */
.L_x_454:
[----:B------:R-:W-:Y:S05]  /*3fcd0*/  BSYNC B1 ;  /* 0x0000000000017941 */ /* 0x000fea0003800000 */
.L_x_453:
        /* <DEDUP_REMOVED lines=13> */
.L_x_456:
[----:B------:R-:W-:Y:S05]  /*3fdb0*/  BSYNC B1 ;  /* 0x0000000000017941 */ /* 0x000fea0003800000 */
.L_x_455:
        /* <DEDUP_REMOVED lines=13> */
.L_x_458:
[----:B------:R-:W-:Y:S05]  /*3fe90*/  BSYNC B1 ;  /* 0x0000000000017941 */ /* 0x000fea0003800000 */
.L_x_457:
        /* <DEDUP_REMOVED lines=13> */
.L_x_460:
[----:B------:R-:W-:Y:S05]  /*3ff70*/  BSYNC B1 ;  /* 0x0000000000017941 */ /* 0x000fea0003800000 */
.L_x_459:
        /* <DEDUP_REMOVED lines=13> */
.L_x_462:
[----:B------:R-:W-:Y:S05]  /*40050*/  BSYNC B1 ;  /* 0x0000000000017941 */ /* 0x000fea0003800000 */
.L_x_461:
        /* <DEDUP_REMOVED lines=13> */
.L_x_464:
[----:B------:R-:W-:Y:S05]  /*40130*/  BSYNC B1 ;  /* 0x0000000000017941 */ /* 0x000fea0003800000 */
.L_x_463:
        /* <DEDUP_REMOVED lines=13> */
.L_x_466:
[----:B------:R-:W-:Y:S05]  /*40210*/  BSYNC B1 ;  /* 0x0000000000017941 */ /* 0x000fea0003800000 */
.L_x_465:
        /* <DEDUP_REMOVED lines=13> */
.L_x_468:
[----:B------:R-:W-:Y:S05]  /*402f0*/  BSYNC B1 ;  /* 0x0000000000017941 */ /* 0x000fea0003800000 */
.L_x_467:
        /* <DEDUP_REMOVED lines=13> */
.L_x_470:
[----:B------:R-:W-:Y:S05]  /*403d0*/  BSYNC B1 ;  /* 0x0000000000017941 */ /* 0x000fea0003800000 */
.L_x_469:
        /* <DEDUP_REMOVED lines=13> */
.L_x_472:
[----:B------:R-:W-:Y:S05]  /*404b0*/  BSYNC B1 ;  /* 0x0000000000017941 */ /* 0x000fea0003800000 */
.L_x_471:
        /* <DEDUP_REMOVED lines=13> */
.L_x_474:
[----:B------:R-:W-:Y:S05]  /*40590*/  BSYNC B1 ;  /* 0x0000000000017941 */ /* 0x000fea0003800000 */
.L_x_473:
        /* <DEDUP_REMOVED lines=13> */
.L_x_476:
[----:B------:R-:W-:Y:S05]  /*40670*/  BSYNC B1 ;  /* 0x0000000000017941 */ /* 0x000fea0003800000 */
.L_x_475:
        /* <DEDUP_REMOVED lines=13> */
.L_x_478:
[----:B------:R-:W-:Y:S05]  /*40750*/  BSYNC B1 ;  /* 0x0000000000017941 */ /* 0x000fea0003800000 */
.L_x_477:
        /* <DEDUP_REMOVED lines=13> */
.L_x_480:
[----:B------:R-:W-:Y:S05]  /*40830*/  BSYNC B1 ;  /* 0x0000000000017941 */ /* 0x000fea0003800000 */
.L_x_479:
        /* <DEDUP_REMOVED lines=13> */
.L_x_482:
[----:B------:R-:W-:Y:S05]  /*40910*/  BSYNC B1 ;  /* 0x0000000000017941 */ /* 0x000fea0003800000 */
.L_x_481:
        /* <DEDUP_REMOVED lines=13> */
.L_x_484:
[----:B------:R-:W-:Y:S05]  /*409f0*/  BSYNC B1 ;  /* 0x0000000000017941 */ /* 0x000fea0003800000 */
.L_x_483:
        /* <DEDUP_REMOVED lines=13> */
.L_x_486:
[----:B------:R-:W-:Y:S05]  /*40ad0*/  BSYNC B1 ;  /* 0x0000000000017941 */ /* 0x000fea0003800000 */
.L_x_485:
        /* <DEDUP_REMOVED lines=13> */
.L_x_488:
[----:B------:R-:W-:Y:S05]  /*40bb0*/  BSYNC B1 ;  /* 0x0000000000017941 */ /* 0x000fea0003800000 */
.L_x_487:
        /* <DEDUP_REMOVED lines=13> */
.L_x_490:
[----:B------:R-:W-:Y:S05]  /*40c90*/  BSYNC B1 ;  /* 0x0000000000017941 */ /* 0x000fea0003800000 */
.L_x_489:
        /* <DEDUP_REMOVED lines=13> */
.L_x_492:
[----:B------:R-:W-:Y:S05]  /*40d70*/  BSYNC B1 ;  /* 0x0000000000017941 */ /* 0x000fea0003800000 */
.L_x_491:
        /* <DEDUP_REMOVED lines=13> */
.L_x_494:
[----:B------:R-:W-:Y:S05]  /*40e50*/  BSYNC B1 ;  /* 0x0000000000017941 */ /* 0x000fea0003800000 */
.L_x_493:
        /* <DEDUP_REMOVED lines=13> */
.L_x_496:
[----:B------:R-:W-:Y:S05]  /*40f30*/  BSYNC B1 ;  /* 0x0000000000017941 */ /* 0x000fea0003800000 */
.L_x_495:
        /* <DEDUP_REMOVED lines=13> */
.L_x_498:
[----:B------:R-:W-:Y:S05]  /*41010*/  BSYNC B1 ;  /* 0x0000000000017941 */ /* 0x000fea0003800000 */
.L_x_497:
        /* <DEDUP_REMOVED lines=13> */
.L_x_500:
[----:B------:R-:W-:Y:S05]  /*410f0*/  BSYNC B1 ;  /* 0x0000000000017941 */ /* 0x000fea0003800000 */
.L_x_499:
        /* <DEDUP_REMOVED lines=13> */
.L_x_502:
[----:B------:R-:W-:Y:S05]  /*411d0*/  BSYNC B1 ;  /* 0x0000000000017941 */ /* 0x000fea0003800000 */
.L_x_501:
        /* <DEDUP_REMOVED lines=13> */
.L_x_504:
[----:B------:R-:W-:Y:S05]  /*412b0*/  BSYNC B1 ;  /* 0x0000000000017941 */ /* 0x000fea0003800000 */
.L_x_503:
        /* <DEDUP_REMOVED lines=13> */
.L_x_506:
[----:B------:R-:W-:Y:S05]  /*41390*/  BSYNC B1 ;  /* 0x0000000000017941 */ /* 0x000fea0003800000 */
.L_x_505:
        /* <DEDUP_REMOVED lines=13> */
.L_x_508:
[----:B------:R-:W-:Y:S05]  /*41470*/  BSYNC B1 ;  /* 0x0000000000017941 */ /* 0x000fea0003800000 */
.L_x_507:
        /* <DEDUP_REMOVED lines=13> */
.L_x_510:
[----:B------:R-:W-:Y:S05]  /*41550*/  BSYNC B1 ;  /* 0x0000000000017941 */ /* 0x000fea0003800000 */
.L_x_509:
        /* <DEDUP_REMOVED lines=13> */
.L_x_512:
[----:B------:R-:W-:Y:S05]  /*41630*/  BSYNC B1 ;  /* 0x0000000000017941 */ /* 0x000fea0003800000 */
.L_x_511:
        /* <DEDUP_REMOVED lines=13> */
.L_x_514:
[----:B------:R-:W-:Y:S05]  /*41710*/  BSYNC B1 ;  /* 0x0000000000017941 */ /* 0x000fea0003800000 */
.L_x_513:
        /* <DEDUP_REMOVED lines=13> */
.L_x_516:
[----:B------:R-:W-:Y:S05]  /*417f0*/  BSYNC B1 ;  /* 0x0000000000017941 */ /* 0x000fea0003800000 */
.L_x_515:
        /* <DEDUP_REMOVED lines=13> */
.L_x_518:
[----:B------:R-:W-:Y:S05]  /*418d0*/  BSYNC B1 ;  /* 0x0000000000017941 */ /* 0x000fea0003800000 */
.L_x_517:
        /* <DEDUP_REMOVED lines=13> */
.L_x_520:
[----:B------:R-:W-:Y:S05]  /*419b0*/  BSYNC B1 ;  /* 0x0000000000017941 */ /* 0x000fea0003800000 */
.L_x_519:
        /* <DEDUP_REMOVED lines=13> */
.L_x_522:
[----:B------:R-:W-:Y:S05]  /*41a90*/  BSYNC B1 ;  /* 0x0000000000017941 */ /* 0x000fea0003800000 */
.L_x_521:
        /* <DEDUP_REMOVED lines=13> */
.L_x_524:
[----:B------:R-:W-:Y:S05]  /*41b70*/  BSYNC B1 ;  /* 0x0000000000017941 */ /* 0x000fea0003800000 */
.L_x_523:
        /* <DEDUP_REMOVED lines=13> */
.L_x_526:
[----:B------:R-:W-:Y:S05]  /*41c50*/  BSYNC B1 ;  /* 0x0000000000017941 */ /* 0x000fea0003800000 */
.L_x_525:
        /* <DEDUP_REMOVED lines=13> */
.L_x_528:
[----:B------:R-:W-:Y:S05]  /*41d30*/  BSYNC B1 ;  /* 0x0000000000017941 */ /* 0x000fea0003800000 */
.L_x_527:
        /* <DEDUP_REMOVED lines=13> */
.L_x_530:
[----:B------:R-:W-:Y:S05]  /*41e10*/  BSYNC B1 ;  /* 0x0000000000017941 */ /* 0x000fea0003800000 */
.L_x_529:
        /* <DEDUP_REMOVED lines=13> */
.L_x_532:
[----:B------:R-:W-:Y:S05]  /*41ef0*/  BSYNC B1 ;  /* 0x0000000000017941 */ /* 0x000fea0003800000 */
.L_x_531:
        /* <DEDUP_REMOVED lines=13> */
.L_x_534:
[----:B------:R-:W-:Y:S05]  /*41fd0*/  BSYNC B1 ;  /* 0x0000000000017941 */ /* 0x000fea0003800000 */
.L_x_533:
        /* <DEDUP_REMOVED lines=13> */
.L_x_536:
[----:B------:R-:W-:Y:S05]  /*420b0*/  BSYNC B1 ;  /* 0x0000000000017941 */ /* 0x000fea0003800000 */
.L_x_535:
        /* <DEDUP_REMOVED lines=13> */
.L_x_538:
[----:B------:R-:W-:Y:S05]  /*42190*/  BSYNC B1 ;  /* 0x0000000000017941 */ /* 0x000fea0003800000 */
.L_x_537:
        /* <DEDUP_REMOVED lines=13> */
.L_x_540:
[----:B------:R-:W-:Y:S05]  /*42270*/  BSYNC B1 ;  /* 0x0000000000017941 */ /* 0x000fea0003800000 */
.L_x_539:
        /* <DEDUP_REMOVED lines=13> */
.L_x_542:
[----:B------:R-:W-:Y:S05]  /*42350*/  BSYNC B1 ;  /* 0x0000000000017941 */ /* 0x000fea0003800000 */
.L_x_541:
        /* <DEDUP_REMOVED lines=13> */
.L_x_544:
[----:B------:R-:W-:Y:S05]  /*42430*/  BSYNC B1 ;  /* 0x0000000000017941 */ /* 0x000fea0003800000 */
.L_x_543:
        /* <DEDUP_REMOVED lines=13> */
.L_x_546:
[----:B------:R-:W-:Y:S05]  /*42510*/  BSYNC B1 ;  /* 0x0000000000017941 */ /* 0x000fea0003800000 */
.L_x_545:
        /* <DEDUP_REMOVED lines=13> */
.L_x_548:
[----:B------:R-:W-:Y:S05]  /*425f0*/  BSYNC B1 ;  /* 0x0000000000017941 */ /* 0x000fea0003800000 */
.L_x_547:
        /* <DEDUP_REMOVED lines=13> */
.L_x_550:
[----:B------:R-:W-:Y:S05]  /*426d0*/  BSYNC B1 ;  /* 0x0000000000017941 */ /* 0x000fea0003800000 */
.L_x_549:
        /* <DEDUP_REMOVED lines=13> */
.L_x_552:
[----:B------:R-:W-:Y:S05]  /*427b0*/  BSYNC B1 ;  /* 0x0000000000017941 */ /* 0x000fea0003800000 */
.L_x_551:
        /* <DEDUP_REMOVED lines=13> */
.L_x_554:
[----:B------:R-:W-:Y:S05]  /*42890*/  BSYNC B1 ;  /* 0x0000000000017941 */ /* 0x000fea0003800000 */
.L_x_553:
        /* <DEDUP_REMOVED lines=13> */
.L_x_556:
[----:B------:R-:W-:Y:S05]  /*42970*/  BSYNC B1 ;  /* 0x0000000000017941 */ /* 0x000fea0003800000 */
.L_x_555:
        /* <DEDUP_REMOVED lines=13> */
.L_x_558:
[----:B------:R-:W-:Y:S05]  /*42a50*/  BSYNC B1 ;  /* 0x0000000000017941 */ /* 0x000fea0003800000 */
.L_x_557:
        /* <DEDUP_REMOVED lines=13> */
.L_x_560:
[----:B------:R-:W-:Y:S05]  /*42b30*/  BSYNC B1 ;  /* 0x0000000000017941 */ /* 0x000fea0003800000 */
.L_x_559:
        /* <DEDUP_REMOVED lines=13> */
.L_x_562:
[----:B------:R-:W-:Y:S05]  /*42c10*/  BSYNC B1 ;  /* 0x0000000000017941 */ /* 0x000fea0003800000 */
.L_x_561:
        /* <DEDUP_REMOVED lines=13> */
.L_x_564:
[----:B------:R-:W-:Y:S05]  /*42cf0*/  BSYNC B1 ;  /* 0x0000000000017941 */ /* 0x000fea0003800000 */
.L_x_563:
        /* <DEDUP_REMOVED lines=13> */
.L_x_566:
[----:B------:R-:W-:Y:S05]  /*42dd0*/  BSYNC B1 ;  /* 0x0000000000017941 */ /* 0x000fea0003800000 */
.L_x_565:
        /* <DEDUP_REMOVED lines=13> */
.L_x_568:
[----:B------:R-:W-:Y:S05]  /*42eb0*/  BSYNC B1 ;  /* 0x0000000000017941 */ /* 0x000fea0003800000 */
.L_x_567:
        /* <DEDUP_REMOVED lines=13> */
.L_x_570:
[----:B------:R-:W-:Y:S05]  /*42f90*/  BSYNC B1 ;  /* 0x0000000000017941 */ /* 0x000fea0003800000 */
.L_x_569:
        /* <DEDUP_REMOVED lines=13> */
.L_x_572:
[----:B------:R-:W-:Y:S05]  /*43070*/  BSYNC B1 ;  /* 0x0000000000017941 */ /* 0x000fea0003800000 */
.L_x_571:
        /* <DEDUP_REMOVED lines=13> */
.L_x_574:
[----:B------:R-:W-:Y:S05]  /*43150*/  BSYNC B1 ;  /* 0x0000000000017941 */ /* 0x000fea0003800000 */
.L_x_573:
        /* <DEDUP_REMOVED lines=13> */
.L_x_576:
[----:B------:R-:W-:Y:S05]  /*43230*/  BSYNC B1 ;  /* 0x0000000000017941 */ /* 0x000fea0003800000 */
.L_x_575:
        /* <DEDUP_REMOVED lines=13> */
.L_x_578:
[----:B------:R-:W-:Y:S05]  /*43310*/  BSYNC B1 ;  /* 0x0000000000017941 */ /* 0x000fea0003800000 */
.L_x_577:
        /* <DEDUP_REMOVED lines=13> */
.L_x_580:
[----:B------:R-:W-:Y:S05]  /*433f0*/  BSYNC B1 ;  /* 0x0000000000017941 */ /* 0x000fea0003800000 */
.L_x_579:
        /* <DEDUP_REMOVED lines=13> */
.L_x_582:
[----:B------:R-:W-:Y:S05]  /*434d0*/  BSYNC B1 ;  /* 0x0000000000017941 */ /* 0x000fea0003800000 */
.L_x_581:
        /* <DEDUP_REMOVED lines=13> */
.L_x_584:
[----:B------:R-:W-:Y:S05]  /*435b0*/  BSYNC B1 ;  /* 0x0000000000017941 */ /* 0x000fea0003800000 */
.L_x_583:
        /* <DEDUP_REMOVED lines=13> */
.L_x_586:
[----:B------:R-:W-:Y:S05]  /*43690*/  BSYNC B1 ;  /* 0x0000000000017941 */ /* 0x000fea0003800000 */
.L_x_585:
        /* <DEDUP_REMOVED lines=13> */
.L_x_588:
[----:B------:R-:W-:Y:S05]  /*43770*/  BSYNC B1 ;  /* 0x0000000000017941 */ /* 0x000fea0003800000 */
.L_x_587:
        /* <DEDUP_REMOVED lines=13> */
.L_x_590:
[----:B------:R-:W-:Y:S05]  /*43850*/  BSYNC B1 ;  /* 0x0000000000017941 */ /* 0x000fea0003800000 */
.L_x_589:
        /* <DEDUP_REMOVED lines=13> */
.L_x_592:
[----:B------:R-:W-:Y:S05]  /*43930*/  BSYNC B1 ;  /* 0x0000000000017941 */ /* 0x000fea0003800000 */
.L_x_591:
        /* <DEDUP_REMOVED lines=13> */
.L_x_594:
[----:B------:R-:W-:Y:S05]  /*43a10*/  BSYNC B1 ;  /* 0x0000000000017941 */ /* 0x000fea0003800000 */
.L_x_593:
        /* <DEDUP_REMOVED lines=13> */
.L_x_596:
[----:B------:R-:W-:Y:S05]  /*43af0*/  BSYNC B1 ;  /* 0x0000000000017941 */ /* 0x000fea0003800000 */
.L_x_595:
        /* <DEDUP_REMOVED lines=13> */
.L_x_598:
[----:B------:R-:W-:Y:S05]  /*43bd0*/  BSYNC B1 ;  /* 0x0000000000017941 */ /* 0x000fea0003800000 */
.L_x_597:
        /* <DEDUP_REMOVED lines=13> */
.L_x_600:
[----:B------:R-:W-:Y:S05]  /*43cb0*/  BSYNC B1 ;  /* 0x0000000000017941 */ /* 0x000fea0003800000 */
.L_x_599:
        /* <DEDUP_REMOVED lines=13> */
.L_x_602:
[----:B------:R-:W-:Y:S05]  /*43d90*/  BSYNC B1 ;  /* 0x0000000000017941 */ /* 0x000fea0003800000 */
.L_x_601:
        /* <DEDUP_REMOVED lines=13> */
.L_x_604:
[----:B------:R-:W-:Y:S05]  /*43e70*/  BSYNC B1 ;  /* 0x0000000000017941 */ /* 0x000fea0003800000 */
.L_x_603:
        /* <DEDUP_REMOVED lines=13> */
.L_x_606:
[----:B------:R-:W-:Y:S05]  /*43f50*/  BSYNC B1 ;  /* 0x0000000000017941 */ /* 0x000fea0003800000 */
.L_x_605:
        /* <DEDUP_REMOVED lines=13> */
.L_x_608:
[----:B------:R-:W-:Y:S05]  /*44030*/  BSYNC B1 ;  /* 0x0000000000017941 */ /* 0x000fea0003800000 */
.L_x_607:
        /* <DEDUP_REMOVED lines=13> */
.L_x_610:
[----:B------:R-:W-:Y:S05]  /*44110*/  BSYNC B1 ;  /* 0x0000000000017941 */ /* 0x000fea0003800000 */
.L_x_609:
        /* <DEDUP_REMOVED lines=13> */
.L_x_612:
[----:B------:R-:W-:Y:S05]  /*441f0*/  BSYNC B1 ;  /* 0x0000000000017941 */ /* 0x000fea0003800000 */
.L_x_611:
        /* <DEDUP_REMOVED lines=13> */
.L_x_614:
[----:B------:R-:W-:Y:S05]  /*442d0*/  BSYNC B1 ;  /* 0x0000000000017941 */ /* 0x000fea0003800000 */
.L_x_613:
        /* <DEDUP_REMOVED lines=13> */
.L_x_616:
[----:B------:R-:W-:Y:S05]  /*443b0*/  BSYNC B1 ;  /* 0x0000000000017941 */ /* 0x000fea0003800000 */
.L_x_615:
        /* <DEDUP_REMOVED lines=13> */
.L_x_618:
[----:B------:R-:W-:Y:S05]  /*44490*/  BSYNC B1 ;  /* 0x0000000000017941 */ /* 0x000fea0003800000 */
.L_x_617:
        /* <DEDUP_REMOVED lines=13> */
.L_x_620:
[----:B------:R-:W-:Y:S05]  /*44570*/  BSYNC B1 ;  /* 0x0000000000017941 */ /* 0x000fea0003800000 */
.L_x_619:
        /* <DEDUP_REMOVED lines=13> */
.L_x_622:
[----:B------:R-:W-:Y:S05]  /*44650*/  BSYNC B1 ;  /* 0x0000000000017941 */ /* 0x000fea0003800000 */
.L_x_621:
        /* <DEDUP_REMOVED lines=13> */
.L_x_624:
[----:B------:R-:W-:Y:S05]  /*44730*/  BSYNC B1 ;  /* 0x0000000000017941 */ /* 0x000fea0003800000 */
.L_x_623:
        /* <DEDUP_REMOVED lines=13> */
.L_x_626:
[----:B------:R-:W-:Y:S05]  /*44810*/  BSYNC B1 ;  /* 0x0000000000017941 */ /* 0x000fea0003800000 */
.L_x_625:
        /* <DEDUP_REMOVED lines=13> */
.L_x_628:
[----:B------:R-:W-:Y:S05]  /*448f0*/  BSYNC B1 ;  /* 0x0000000000017941 */ /* 0x000fea0003800000 */
.L_x_627:
        /* <DEDUP_REMOVED lines=13> */
.L_x_630:
[----:B------:R-:W-:Y:S05]  /*449d0*/  BSYNC B1 ;  /* 0x0000000000017941 */ /* 0x000fea0003800000 */
.L_x_629:
        /* <DEDUP_REMOVED lines=13> */
.L_x_632:
[----:B------:R-:W-:Y:S05]  /*44ab0*/  BSYNC B1 ;  /* 0x0000000000017941 */ /* 0x000fea0003800000 */
.L_x_631:
        /* <DEDUP_REMOVED lines=13> */
.L_x_634:
[----:B------:R-:W-:Y:S05]  /*44b90*/  BSYNC B1 ;  /* 0x0000000000017941 */ /* 0x000fea0003800000 */
.L_x_633:
        /* <DEDUP_REMOVED lines=13> */
.L_x_636:
[----:B------:R-:W-:Y:S05]  /*44c70*/  BSYNC B1 ;  /* 0x0000000000017941 */ /* 0x000fea0003800000 */
.L_x_635:
        /* <DEDUP_REMOVED lines=13> */
.L_x_638:
[----:B------:R-:W-:Y:S05]  /*44d50*/  BSYNC B1 ;  /* 0x0000000000017941 */ /* 0x000fea0003800000 */
.L_x_637:
        /* <DEDUP_REMOVED lines=13> */
.L_x_640:
[----:B------:R-:W-:Y:S05]  /*44e30*/  BSYNC B1 ;  /* 0x0000000000017941 */ /* 0x000fea0003800000 */
.L_x_639:
        /* <DEDUP_REMOVED lines=13> */
.L_x_642:
[----:B------:R-:W-:Y:S05]  /*44f10*/  BSYNC B1 ;  /* 0x0000000000017941 */ /* 0x000fea0003800000 */
.L_x_641:
        /* <DEDUP_REMOVED lines=13> */
.L_x_644:
[----:B------:R-:W-:Y:S05]  /*44ff0*/  BSYNC B1 ;  /* 0x0000000000017941 */ /* 0x000fea0003800000 */
.L_x_643:
        /* <DEDUP_REMOVED lines=13> */
.L_x_646:
[----:B------:R-:W-:Y:S05]  /*450d0*/  BSYNC B1 ;  /* 0x0000000000017941 */ /* 0x000fea0003800000 */
.L_x_645:
        /* <DEDUP_REMOVED lines=13> */
.L_x_648:
[----:B------:R-:W-:Y:S05]  /*451b0*/  BSYNC B1 ;  /* 0x0000000000017941 */ /* 0x000fea0003800000 */
.L_x_647:
        /* <DEDUP_REMOVED lines=13> */
.L_x_650:
[----:B------:R-:W-:Y:S05]  /*45290*/  BSYNC B1 ;  /* 0x0000000000017941 */ /* 0x000fea0003800000 */
.L_x_649:
        /* <DEDUP_REMOVED lines=13> */
.L_x_652:
[----:B------:R-:W-:Y:S05]  /*45370*/  BSYNC B1 ;  /* 0x0000000000017941 */ /* 0x000fea0003800000 */
.L_x_651:
        /* <DEDUP_REMOVED lines=13> */
.L_x_654:
[----:B------:R-:W-:Y:S05]  /*45450*/  BSYNC B1 ;  /* 0x0000000000017941 */ /* 0x000fea0003800000 */
.L_x_653:
        /* <DEDUP_REMOVED lines=13> */
.L_x_656:
[----:B------:R-:W-:Y:S05]  /*45530*/  BSYNC B1 ;  /* 0x0000000000017941 */ /* 0x000fea0003800000 */
.L_x_655:
        /* <DEDUP_REMOVED lines=13> */
.L_x_658:
[----:B------:R-:W-:Y:S05]  /*45610*/  BSYNC B1 ;  /* 0x0000000000017941 */ /* 0x000fea0003800000 */
.L_x_657:
        /* <DEDUP_REMOVED lines=13> */
.L_x_660:
[----:B------:R-:W-:Y:S05]  /*456f0*/  BSYNC B1 ;  /* 0x0000000000017941 */ /* 0x000fea0003800000 */
.L_x_659:
        /* <DEDUP_REMOVED lines=13> */
.L_x_662:
[----:B------:R-:W-:Y:S05]  /*457d0*/  BSYNC B1 ;  /* 0x0000000000017941 */ /* 0x000fea0003800000 */
.L_x_661:
        /* <DEDUP_REMOVED lines=13> */
.L_x_664:
[----:B------:R-:W-:Y:S05]  /*458b0*/  BSYNC B1 ;  /* 0x0000000000017941 */ /* 0x000fea0003800000 */
.L_x_663:
        /* <DEDUP_REMOVED lines=13> */
.L_x_666:
[----:B------:R-:W-:Y:S05]  /*45990*/  BSYNC B1 ;  /* 0x0000000000017941 */ /* 0x000fea0003800000 */
.L_x_665:
        /* <DEDUP_REMOVED lines=13> */
.L_x_668:
[----:B------:R-:W-:Y:S05]  /*45a70*/  BSYNC B1 ;  /* 0x0000000000017941 */ /* 0x000fea0003800000 */
.L_x_667:
        /* <DEDUP_REMOVED lines=13> */
.L_x_670:
[----:B------:R-:W-:Y:S05]  /*45b50*/  BSYNC B1 ;  /* 0x0000000000017941 */ /* 0x000fea0003800000 */
.L_x_669:
        /* <DEDUP_REMOVED lines=13> */
.L_x_672:
[----:B------:R-:W-:Y:S05]  /*45c30*/  BSYNC B1 ;  /* 0x0000000000017941 */ /* 0x000fea0003800000 */
.L_x_671:
        /* <DEDUP_REMOVED lines=13> */
.L_x_674:
[----:B------:R-:W-:Y:S05]  /*45d10*/  BSYNC B1 ;  /* 0x0000000000017941 */ /* 0x000fea0003800000 */
.L_x_673:
        /* <DEDUP_REMOVED lines=13> */
.L_x_676:
[----:B------:R-:W-:Y:S05]  /*45df0*/  BSYNC B1 ;  /* 0x0000000000017941 */ /* 0x000fea0003800000 */
.L_x_675:
        /* <DEDUP_REMOVED lines=13> */
.L_x_678:
[----:B------:R-:W-:Y:S05]  /*45ed0*/  BSYNC B1 ;  /* 0x0000000000017941 */ /* 0x000fea0003800000 */
.L_x_677:
        /* <DEDUP_REMOVED lines=13> */
.L_x_680:
[----:B------:R-:W-:Y:S05]  /*45fb0*/  BSYNC B1 ;  /* 0x0000000000017941 */ /* 0x000fea0003800000 */
.L_x_679:
        /* <DEDUP_REMOVED lines=13> */
.L_x_682:
[----:B------:R-:W-:Y:S05]  /*46090*/  BSYNC B1 ;  /* 0x0000000000017941 */ /* 0x000fea0003800000 */
.L_x_681:
        /* <DEDUP_REMOVED lines=13> */
.L_x_684:
[----:B------:R-:W-:Y:S05]  /*46170*/  BSYNC B1 ;  /* 0x0000000000017941 */ /* 0x000fea0003800000 */
.L_x_683:
        /* <DEDUP_REMOVED lines=13> */
.L_x_686:
[----:B------:R-:W-:Y:S05]  /*46250*/  BSYNC B1 ;  /* 0x0000000000017941 */ /* 0x000fea0003800000 */
.L_x_685:
        /* <DEDUP_REMOVED lines=13> */
.L_x_688:
[----:B------:R-:W-:Y:S05]  /*46330*/  BSYNC B1 ;  /* 0x0000000000017941 */ /* 0x000fea0003800000 */
.L_x_687:
        /* <DEDUP_REMOVED lines=13> */
.L_x_690:
[----:B------:R-:W-:Y:S05]  /*46410*/  BSYNC B1 ;  /* 0x0000000000017941 */ /* 0x000fea0003800000 */
.L_x_689:
        /* <DEDUP_REMOVED lines=13> */
.L_x_692:
[----:B------:R-:W-:Y:S05]  /*464f0*/  BSYNC B1 ;  /* 0x0000000000017941 */ /* 0x000fea0003800000 */
.L_x_691:
        /* <DEDUP_REMOVED lines=13> */
.L_x_694:
[----:B------:R-:W-:Y:S05]  /*465d0*/  BSYNC B1 ;  /* 0x0000000000017941 */ /* 0x000fea0003800000 */
.L_x_693:
        /* <DEDUP_REMOVED lines=13> */
.L_x_696:
[----:B------:R-:W-:Y:S05]  /*466b0*/  BSYNC B1 ;  /* 0x0000000000017941 */ /* 0x000fea0003800000 */
.L_x_695:
        /* <DEDUP_REMOVED lines=13> */
.L_x_698:
[----:B------:R-:W-:Y:S05]  /*46790*/  BSYNC B1 ;  /* 0x0000000000017941 */ /* 0x000fea0003800000 */
.L_x_697:
        /* <DEDUP_REMOVED lines=13> */
.L_x_700:
[----:B------:R-:W-:Y:S05]  /*46870*/  BSYNC B1 ;  /* 0x0000000000017941 */ /* 0x000fea0003800000 */
.L_x_699:
        /* <DEDUP_REMOVED lines=13> */
.L_x_702:
[----:B------:R-:W-:Y:S05]  /*46950*/  BSYNC B1 ;  /* 0x0000000000017941 */ /* 0x000fea0003800000 */
.L_x_701:
        /* <DEDUP_REMOVED lines=13> */
.L_x_704:
[----:B------:R-:W-:Y:S05]  /*46a30*/  BSYNC B1 ;  /* 0x0000000000017941 */ /* 0x000fea0003800000 */
.L_x_703:
        /* <DEDUP_REMOVED lines=13> */
.L_x_706:
[----:B------:R-:W-:Y:S05]  /*46b10*/  BSYNC B1 ;  /* 0x0000000000017941 */ /* 0x000fea0003800000 */
.L_x_705:
        /* <DEDUP_REMOVED lines=13> */
.L_x_708:
[----:B------:R-:W-:Y:S05]  /*46bf0*/  BSYNC B1 ;  /* 0x0000000000017941 */ /* 0x000fea0003800000 */
.L_x_707:
        /* <DEDUP_REMOVED lines=13> */
.L_x_710:
[----:B------:R-:W-:Y:S05]  /*46cd0*/  BSYNC B1 ;  /* 0x0000000000017941 */ /* 0x000fea0003800000 */
.L_x_709:
        /* <DEDUP_REMOVED lines=13> */
.L_x_712:
[----:B------:R-:W-:Y:S05]  /*46db0*/  BSYNC B1 ;  /* 0x0000000000017941 */ /* 0x000fea0003800000 */
.L_x_711:
        /* <DEDUP_REMOVED lines=13> */
.L_x_714:
[----:B------:R-:W-:Y:S05]  /*46e90*/  BSYNC B1 ;  /* 0x0000000000017941 */ /* 0x000fea0003800000 */
.L_x_713:
        /* <DEDUP_REMOVED lines=13> */
.L_x_716:
[----:B------:R-:W-:Y:S05]  /*46f70*/  BSYNC B1 ;  /* 0x0000000000017941 */ /* 0x000fea0003800000 */
.L_x_715:
        /* <DEDUP_REMOVED lines=13> */
.L_x_718:
[----:B------:R-:W-:Y:S05]  /*47050*/  BSYNC B1 ;  /* 0x0000000000017941 */ /* 0x000fea0003800000 */
.L_x_717:
        /* <DEDUP_REMOVED lines=13> */
.L_x_720:
[----:B------:R-:W-:Y:S05]  /*47130*/  BSYNC B1 ;  /* 0x0000000000017941 */ /* 0x000fea0003800000 */
.L_x_719:
        /* <DEDUP_REMOVED lines=13> */
.L_x_722:
[----:B------:R-:W-:Y:S05]  /*47210*/  BSYNC B1 ;  /* 0x0000000000017941 */ /* 0x000fea0003800000 */
.L_x_721:
        /* <DEDUP_REMOVED lines=13> */
.L_x_724:
[----:B------:R-:W-:Y:S05]  /*472f0*/  BSYNC B1 ;  /* 0x0000000000017941 */ /* 0x000fea0003800000 */
.L_x_723:
        /* <DEDUP_REMOVED lines=13> */
.L_x_726:
[----:B------:R-:W-:Y:S05]  /*473d0*/  BSYNC B1 ;  /* 0x0000000000017941 */ /* 0x000fea0003800000 */
.L_x_725:
        /* <DEDUP_REMOVED lines=13> */
.L_x_728:
[----:B------:R-:W-:Y:S05]  /*474b0*/  BSYNC B1 ;  /* 0x0000000000017941 */ /* 0x000fea0003800000 */
.L_x_727:
        /* <DEDUP_REMOVED lines=13> */
.L_x_730:
[----:B------:R-:W-:Y:S05]  /*47590*/  BSYNC B1 ;  /* 0x0000000000017941 */ /* 0x000fea0003800000 */
.L_x_729:
        /* <DEDUP_REMOVED lines=13> */
.L_x_732:
[----:B------:R-:W-:Y:S05]  /*47670*/  BSYNC B1 ;  /* 0x0000000000017941 */ /* 0x000fea0003800000 */
.L_x_731:
        /* <DEDUP_REMOVED lines=13> */
.L_x_734:
[----:B------:R-:W-:Y:S05]  /*47750*/  BSYNC B1 ;  /* 0x0000000000017941 */ /* 0x000fea0003800000 */
.L_x_733:
        /* <DEDUP_REMOVED lines=13> */
.L_x_736:
[----:B------:R-:W-:Y:S05]  /*47830*/  BSYNC B1 ;  /* 0x0000000000017941 */ /* 0x000fea0003800000 */
.L_x_735:
        /* <DEDUP_REMOVED lines=13> */
.L_x_738:
[----:B------:R-:W-:Y:S05]  /*47910*/  BSYNC B1 ;  /* 0x0000000000017941 */ /* 0x000fea0003800000 */
.L_x_737:
        /* <DEDUP_REMOVED lines=13> */
.L_x_740:
[----:B------:R-:W-:Y:S05]  /*479f0*/  BSYNC B1 ;  /* 0x0000000000017941 */ /* 0x000fea0003800000 */
.L_x_739:
        /* <DEDUP_REMOVED lines=13> */
.L_x_742:
[----:B------:R-:W-:Y:S05]  /*47ad0*/  BSYNC B1 ;  /* 0x0000000000017941 */ /* 0x000fea0003800000 */
.L_x_741:
        /* <DEDUP_REMOVED lines=13> */
.L_x_744:
[----:B------:R-:W-:Y:S05]  /*47bb0*/  BSYNC B1 ;  /* 0x0000000000017941 */ /* 0x000fea0003800000 */
.L_x_743:
        /* <DEDUP_REMOVED lines=13> */
.L_x_746:
[----:B------:R-:W-:Y:S05]  /*47c90*/  BSYNC B1 ;  /* 0x0000000000017941 */ /* 0x000fea0003800000 */
.L_x_745:
        /* <DEDUP_REMOVED lines=13> */
.L_x_748:
[----:B------:R-:W-:Y:S05]  /*47d70*/  BSYNC B1 ;  /* 0x0000000000017941 */ /* 0x000fea0003800000 */
.L_x_747:
        /* <DEDUP_REMOVED lines=13> */
.L_x_750:
[----:B------:R-:W-:Y:S05]  /*47e50*/  BSYNC B1 ;  /* 0x0000000000017941 */ /* 0x000fea0003800000 */
.L_x_749:
        /* <DEDUP_REMOVED lines=13> */
.L_x_752:
[----:B------:R-:W-:Y:S05]  /*47f30*/  BSYNC B1 ;  /* 0x0000000000017941 */ /* 0x000fea0003800000 */
.L_x_751:
        /* <DEDUP_REMOVED lines=13> */
.L_x_754:
[----:B------:R-:W-:Y:S05]  /*48010*/  BSYNC B1 ;  /* 0x0000000000017941 */ /* 0x000fea0003800000 */
.L_x_753:
        /* <DEDUP_REMOVED lines=13> */
.L_x_756:
[----:B------:R-:W-:Y:S05]  /*480f0*/  BSYNC B1 ;  /* 0x0000000000017941 */ /* 0x000fea0003800000 */
.L_x_755:
        /* <DEDUP_REMOVED lines=13> */
.L_x_758:
[----:B------:R-:W-:Y:S05]  /*481d0*/  BSYNC B1 ;  /* 0x0000000000017941 */ /* 0x000fea0003800000 */
.L_x_757:
        /* <DEDUP_REMOVED lines=13> */
.L_x_760:
[----:B------:R-:W-:Y:S05]  /*482b0*/  BSYNC B1 ;  /* 0x0000000000017941 */ /* 0x000fea0003800000 */
.L_x_759:
        /* <DEDUP_REMOVED lines=13> */
.L_x_762:
[----:B------:R-:W-:Y:S05]  /*48390*/  BSYNC B1 ;  /* 0x0000000000017941 */ /* 0x000fea0003800000 */
.L_x_761:
        /* <DEDUP_REMOVED lines=13> */
.L_x_764:
[----:B------:R-:W-:Y:S05]  /*48470*/  BSYNC B1 ;  /* 0x0000000000017941 */ /* 0x000fea0003800000 */
.L_x_763:
        /* <DEDUP_REMOVED lines=13> */
.L_x_766:
[----:B------:R-:W-:Y:S05]  /*48550*/  BSYNC B1 ;  /* 0x0000000000017941 */ /* 0x000fea0003800000 */
.L_x_765:
        /* <DEDUP_REMOVED lines=13> */
.L_x_768:
[----:B------:R-:W-:Y:S05]  /*48630*/  BSYNC B1 ;  /* 0x0000000000017941 */ /* 0x000fea0003800000 */
.L_x_767:
        /* <DEDUP_REMOVED lines=13> */
.L_x_770:
[----:B------:R-:W-:Y:S05]  /*48710*/  BSYNC B1 ;  /* 0x0000000000017941 */ /* 0x000fea0003800000 */
.L_x_769:
        /* <DEDUP_REMOVED lines=13> */
.L_x_772:
[----:B------:R-:W-:Y:S05]  /*487f0*/  BSYNC B1 ;  /* 0x0000000000017941 */ /* 0x000fea0003800000 */
.L_x_771:
        /* <DEDUP_REMOVED lines=13> */
.L_x_774:
[----:B------:R-:W-:Y:S05]  /*488d0*/  BSYNC B1 ;  /* 0x0000000000017941 */ /* 0x000fea0003800000 */
.L_x_773:
        /* <DEDUP_REMOVED lines=13> */
.L_x_776:
[----:B------:R-:W-:Y:S05]  /*489b0*/  BSYNC B1 ;  /* 0x0000000000017941 */ /* 0x000fea0003800000 */
.L_x_775:
        /* <DEDUP_REMOVED lines=13> */
.L_x_778:
[----:B------:R-:W-:Y:S05]  /*48a90*/  BSYNC B1 ;  /* 0x0000000000017941 */ /* 0x000fea0003800000 */
.L_x_777:
        /* <DEDUP_REMOVED lines=13> */
.L_x_780:
[----:B------:R-:W-:Y:S05]  /*48b70*/  BSYNC B1 ;  /* 0x0000000000017941 */ /* 0x000fea0003800000 */
.L_x_779:
        /* <DEDUP_REMOVED lines=13> */
.L_x_782:
[----:B------:R-:W-:Y:S05]  /*48c50*/  BSYNC B1 ;  /* 0x0000000000017941 */ /* 0x000fea0003800000 */
.L_x_781:
        /* <DEDUP_REMOVED lines=13> */
.L_x_784:
[----:B------:R-:W-:Y:S05]  /*48d30*/  BSYNC B1 ;  /* 0x0000000000017941 */ /* 0x000fea0003800000 */
.L_x_783:
        /* <DEDUP_REMOVED lines=13> */
.L_x_786:
[----:B------:R-:W-:Y:S05]  /*48e10*/  BSYNC B1 ;  /* 0x0000000000017941 */ /* 0x000fea0003800000 */
.L_x_785:
        /* <DEDUP_REMOVED lines=13> */
.L_x_788:
[----:B------:R-:W-:Y:S05]  /*48ef0*/  BSYNC B1 ;  /* 0x0000000000017941 */ /* 0x000fea0003800000 */
.L_x_787:
        /* <DEDUP_REMOVED lines=13> */
.L_x_790:
[----:B------:R-:W-:Y:S05]  /*48fd0*/  BSYNC B1 ;  /* 0x0000000000017941 */ /* 0x000fea0003800000 */
.L_x_789:
        /* <DEDUP_REMOVED lines=13> */
.L_x_792:
[----:B------:R-:W-:Y:S05]  /*490b0*/  BSYNC B1 ;  /* 0x0000000000017941 */ /* 0x000fea0003800000 */
.L_x_791:
        /* <DEDUP_REMOVED lines=13> */
.L_x_794:
[----:B------:R-:W-:Y:S05]  /*49190*/  BSYNC B1 ;  /* 0x0000000000017941 */ /* 0x000fea0003800000 */
.L_x_793:
        /* <DEDUP_REMOVED lines=13> */
.L_x_796:
[----:B------:R-:W-:Y:S05]  /*49270*/  BSYNC B1 ;  /* 0x0000000000017941 */ /* 0x000fea0003800000 */
.L_x_795:
        /* <DEDUP_REMOVED lines=13> */
.L_x_798:
[----:B------:R-:W-:Y:S05]  /*49350*/  BSYNC B1 ;  /* 0x0000000000017941 */ /* 0x000fea0003800000 */
.L_x_797:
        /* <DEDUP_REMOVED lines=13> */
.L_x_800:
[----:B------:R-:W-:Y:S05]  /*49430*/  BSYNC B1 ;  /* 0x0000000000017941 */ /* 0x000fea0003800000 */
.L_x_799:
[----:B0---4-:R-:W4:Y:S01]  /*49440*/  LDL.LU R3, [R1+0xa4c] ;  /* 0x000a4c0001037983 */ /* 0x011f220000300800 */
[----:B-----5:R-:W-:Y:S01]  /*49450*/  LOP3.LUT R8, R8, 0xff, RZ, 0xc0, !PT ;  /* 0x000000ff08087812 */ /* 0x020fe200078ec0ff */
[----:B------:R-:W-:Y:S01]  /*49460*/  BSSY B1, `(.L_x_801) ;  /* 0x000000b000017945 */ /* 0x000fe20003800000 */
[----:B------:R-:W-:Y:S02]  /*49470*/  ISETP.LT.OR P3, PT, R0, 0x101, !P1 ;  /* 0x000001010000780c */ /* 0x000fe40004f61670 */
[----:B------:R-:W-:Y:S02]  /*49480*/  F2FP.F16.E4M3.UNPACK_B R8, R8 ;  /* 0x00000008ff08723e */ /* 0x000fe400020006ff */
[----:B------:R-:W-:-:S03]  /*49490*/  PRMT R2, RZ, 0x7610, R2 ;  /* 0x00007610ff027816 */ /* 0x000fc60000000002 */
[----:B------:R-:W-:-:S05]  /*494a0*/  HADD2.F32 R8, -RZ, R8.H0_H0 ;  /* 0x20000008ff087230 */ /* 0x000fca0000004100 */
[----:B------:R-:W-:-:S04]  /*494b0*/  FMUL R8, R8, UR25 ;  /* 0x0000001908087c20 */ /* 0x000fc80008400000 */
[----:B----4-:R-:W-:-:S05]  /*494c0*/  FFMA R8, R3, UR26, R8 ;  /* 0x0000001a03087c23 */ /* 0x010fca0008000008 */
[----:B------:R-:W-:-:S05]  /*494d0*/  F2FP.SATFINITE.E4M3.F32.PACK_AB_MERGE_C R3, RZ, R8, RZ ;  /* 0x00000008ff03723e */ /* 0x000fca00048070ff */
[----:B------:R0:W-:Y:S01]  /*494e0*/  @!P2 STG.E.U8 desc[UR30][R26.64+0x1f9], R3 ;  /* 0x0001f9031a00a986 */ /* 0x0001e2000c10111e */
[----:B------:R-:W-:Y:S05]  /*494f0*/  @P3 BRA `(.L_x_802) ;  /* 0x0000000000043947 */ /* 0x000fea0003800000 */
[----:B------:R4:W5:Y:S02]  /*49500*/  LDG.E.U8 R2, desc[UR30][R4.64+0x100] ;  /* 0x0001001e04027981 */ /* 0x000964000c1e1100 */
.L_x_802:
[----:B------:R-:W-:Y:S05]  /*49510*/  BSYNC B1 ;  /* 0x0000000000017941 */ /* 0x000fea0003800000 */
.L_x_801:
        /* <DEDUP_REMOVED lines=13> */
.L_x_804:
[----:B------:R-:W-:Y:S05]  /*495f0*/  BSYNC B1 ;  /* 0x0000000000017941 */ /* 0x000fea0003800000 */
.L_x_803:
        /* <DEDUP_REMOVED lines=13> */
.L_x_806:
[----:B------:R-:W-:Y:S05]  /*496d0*/  BSYNC B1 ;  /* 0x0000000000017941 */ /* 0x000fea0003800000 */
.L_x_805:
        /* <DEDUP_REMOVED lines=13> */
.L_x_808:
[----:B------:R-:W-:Y:S05]  /*497b0*/  BSYNC B1 ;  /* 0x0000000000017941 */ /* 0x000fea0003800000 */
.L_x_807:
        /* <DEDUP_REMOVED lines=13> */
.L_x_810:
[----:B------:R-:W-:Y:S05]  /*49890*/  BSYNC B1 ;  /* 0x0000000000017941 */ /* 0x000fea0003800000 */
.L_x_809:
        /* <DEDUP_REMOVED lines=13> */
.L_x_812:
[----:B------:R-:W-:Y:S05]  /*49970*/  BSYNC B1 ;  /* 0x0000000000017941 */ /* 0x000fea0003800000 */
.L_x_811:
        /* <DEDUP_REMOVED lines=13> */
.L_x_814:
[----:B------:R-:W-:Y:S05]  /*49a50*/  BSYNC B1 ;  /* 0x0000000000017941 */ /* 0x000fea0003800000 */
.L_x_813:
        /* <DEDUP_REMOVED lines=13> */
.L_x_816:
[----:B------:R-:W-:Y:S05]  /*49b30*/  BSYNC B1 ;  /* 0x0000000000017941 */ /* 0x000fea0003800000 */
.L_x_815:
        /* <DEDUP_REMOVED lines=13> */
.L_x_818:
[----:B------:R-:W-:Y:S05]  /*49c10*/  BSYNC B1 ;  /* 0x0000000000017941 */ /* 0x000fea0003800000 */
.L_x_817:
        /* <DEDUP_REMOVED lines=13> */
.L_x_820:
[----:B------:R-:W-:Y:S05]  /*49cf0*/  BSYNC B1 ;  /* 0x0000000000017941 */ /* 0x000fea0003800000 */
.L_x_819:
        /* <DEDUP_REMOVED lines=13> */
.L_x_822:
[----:B------:R-:W-:Y:S05]  /*49dd0*/  BSYNC B1 ;  /* 0x0000000000017941 */ /* 0x000fea0003800000 */
.L_x_821:
        /* <DEDUP_REMOVED lines=13> */
.L_x_824:
[----:B------:R-:W-:Y:S05]  /*49eb0*/  BSYNC B1 ;  /* 0x0000000000017941 */ /* 0x000fea0003800000 */
.L_x_823:
        /* <DEDUP_REMOVED lines=13> */
.L_x_826:
[----:B------:R-:W-:Y:S05]  /*49f90*/  BSYNC B1 ;  /* 0x0000000000017941 */ /* 0x000fea0003800000 */
.L_x_825:
        /* <DEDUP_REMOVED lines=13> */
.L_x_828:
[----:B------:R-:W-:Y:S05]  /*4a070*/  BSYNC B1 ;  /* 0x0000000000017941 */ /* 0x000fea0003800000 */
.L_x_827:
        /* <DEDUP_REMOVED lines=13> */
.L_x_830:
[----:B------:R-:W-:Y:S05]  /*4a150*/  BSYNC B1 ;  /* 0x0000000000017941 */ /* 0x000fea0003800000 */
.L_x_829:
        /* <DEDUP_REMOVED lines=13> */
.L_x_832:
[----:B------:R-:W-:Y:S05]  /*4a230*/  BSYNC B1 ;  /* 0x0000000000017941 */ /* 0x000fea0003800000 */
.L_x_831:
        /* <DEDUP_REMOVED lines=13> */
.L_x_834:
[----:B------:R-:W-:Y:S05]  /*4a310*/  BSYNC B1 ;  /* 0x0000000000017941 */ /* 0x000fea0003800000 */
.L_x_833:
        /* <DEDUP_REMOVED lines=13> */
.L_x_836:
[----:B------:R-:W-:Y:S05]  /*4a3f0*/  BSYNC B1 ;  /* 0x0000000000017941 */ /* 0x000fea0003800000 */
.L_x_835:
        /* <DEDUP_REMOVED lines=13> */
.L_x_838:
[----:B------:R-:W-:Y:S05]  /*4a4d0*/  BSYNC B1 ;  /* 0x0000000000017941 */ /* 0x000fea0003800000 */
.L_x_837:
        /* <DEDUP_REMOVED lines=13> */
.L_x_840:
[----:B------:R-:W-:Y:S05]  /*4a5b0*/  BSYNC B1 ;  /* 0x0000000000017941 */ /* 0x000fea0003800000 */
.L_x_839:
        /* <DEDUP_REMOVED lines=13> */
.L_x_842:
[----:B------:R-:W-:Y:S05]  /*4a690*/  BSYNC B1 ;  /* 0x0000000000017941 */ /* 0x000fea0003800000 */
.L_x_841:
        /* <DEDUP_REMOVED lines=13> */
.L_x_844:
[----:B------:R-:W-:Y:S05]  /*4a770*/  BSYNC B1 ;  /* 0x0000000000017941 */ /* 0x000fea0003800000 */
.L_x_843:
        /* <DEDUP_REMOVED lines=13> */
.L_x_846:
[----:B------:R-:W-:Y:S05]  /*4a850*/  BSYNC B1 ;  /* 0x0000000000017941 */ /* 0x000fea0003800000 */
.L_x_845:
        /* <DEDUP_REMOVED lines=13> */
.L_x_848:
[----:B------:R-:W-:Y:S05]  /*4a930*/  BSYNC B1 ;  /* 0x0000000000017941 */ /* 0x000fea0003800000 */
.L_x_847:
        /* <DEDUP_REMOVED lines=13> */
.L_x_850:
[----:B------:R-:W-:Y:S05]  /*4aa10*/  BSYNC B1 ;  /* 0x0000000000017941 */ /* 0x000fea0003800000 */
.L_x_849:
        /* <DEDUP_REMOVED lines=13> */
.L_x_852:
[----:B------:R-:W-:Y:S05]  /*4aaf0*/  BSYNC B1 ;  /* 0x0000000000017941 */ /* 0x000fea0003800000 */
.L_x_851:
        /* <DEDUP_REMOVED lines=13> */
.L_x_854:
[----:B------:R-:W-:Y:S05]  /*4abd0*/  BSYNC B1 ;  /* 0x0000000000017941 */ /* 0x000fea0003800000 */
.L_x_853:
        /* <DEDUP_REMOVED lines=13> */
.L_x_856:
[----:B------:R-:W-:Y:S05]  /*4acb0*/  BSYNC B1 ;  /* 0x0000000000017941 */ /* 0x000fea0003800000 */
.L_x_855:
        /* <DEDUP_REMOVED lines=13> */
.L_x_858:
[----:B------:R-:W-:Y:S05]  /*4ad90*/  BSYNC B1 ;  /* 0x0000000000017941 */ /* 0x000fea0003800000 */
.L_x_857:
        /* <DEDUP_REMOVED lines=13> */
.L_x_860:
[----:B------:R-:W-:Y:S05]  /*4ae70*/  BSYNC B1 ;  /* 0x0000000000017941 */ /* 0x000fea0003800000 */
.L_x_859:
        /* <DEDUP_REMOVED lines=13> */
.L_x_862:
[----:B------:R-:W-:Y:S05]  /*4af50*/  BSYNC B1 ;  /* 0x0000000000017941 */ /* 0x000fea0003800000 */
.L_x_861:
        /* <DEDUP_REMOVED lines=13> */
.L_x_864:
[----:B------:R-:W-:Y:S05]  /*4b030*/  BSYNC B1 ;  /* 0x0000000000017941 */ /* 0x000fea0003800000 */
.L_x_863:
        /* <DEDUP_REMOVED lines=13> */
.L_x_866:
[----:B------:R-:W-:Y:S05]  /*4b110*/  BSYNC B1 ;  /* 0x0000000000017941 */ /* 0x000fea0003800000 */
.L_x_865:
        /* <DEDUP_REMOVED lines=13> */
.L_x_868:
[----:B------:R-:W-:Y:S05]  /*4b1f0*/  BSYNC B1 ;  /* 0x0000000000017941 */ /* 0x000fea0003800000 */
.L_x_867:
        /* <DEDUP_REMOVED lines=13> */
.L_x_870:
[----:B------:R-:W-:Y:S05]  /*4b2d0*/  BSYNC B1 ;  /* 0x0000000000017941 */ /* 0x000fea0003800000 */
.L_x_869:
        /* <DEDUP_REMOVED lines=13> */
.L_x_872:
[----:B------:R-:W-:Y:S05]  /*4b3b0*/  BSYNC B1 ;  /* 0x0000000000017941 */ /* 0x000fea0003800000 */
.L_x_871:
        /* <DEDUP_REMOVED lines=13> */
.L_x_874:
[----:B------:R-:W-:Y:S05]  /*4b490*/  BSYNC B1 ;  /* 0x0000000000017941 */ /* 0x000fea0003800000 */
.L_x_873:
        /* <DEDUP_REMOVED lines=13> */
.L_x_876:
[----:B------:R-:W-:Y:S05]  /*4b570*/  BSYNC B1 ;  /* 0x0000000000017941 */ /* 0x000fea0003800000 */
.L_x_875:
        /* <DEDUP_REMOVED lines=13> */
.L_x_878:
[----:B------:R-:W-:Y:S05]  /*4b650*/  BSYNC B1 ;  /* 0x0000000000017941 */ /* 0x000fea0003800000 */
.L_x_877:
        /* <DEDUP_REMOVED lines=13> */
.L_x_880:
[----:B------:R-:W-:Y:S05]  /*4b730*/  BSYNC B1 ;  /* 0x0000000000017941 */ /* 0x000fea0003800000 */
.L_x_879:
        /* <DEDUP_REMOVED lines=13> */
.L_x_882:
[----:B------:R-:W-:Y:S05]  /*4b810*/  BSYNC B1 ;  /* 0x0000000000017941 */ /* 0x000fea0003800000 */
.L_x_881:
        /* <DEDUP_REMOVED lines=13> */
.L_x_884:
[----:B------:R-:W-:Y:S05]  /*4b8f0*/  BSYNC B1 ;  /* 0x0000000000017941 */ /* 0x000fea0003800000 */
.L_x_883:
        /* <DEDUP_REMOVED lines=13> */
.L_x_886:
[----:B------:R-:W-:Y:S05]  /*4b9d0*/  BSYNC B1 ;  /* 0x0000000000017941 */ /* 0x000fea0003800000 */
.L_x_885:
        /* <DEDUP_REMOVED lines=13> */
.L_x_888:
[----:B------:R-:W-:Y:S05]  /*4bab0*/  BSYNC B1 ;  /* 0x0000000000017941 */ /* 0x000fea0003800000 */
.L_x_887:
        /* <DEDUP_REMOVED lines=13> */
.L_x_890:
[----:B------:R-:W-:Y:S05]  /*4bb90*/  BSYNC B1 ;  /* 0x0000000000017941 */ /* 0x000fea0003800000 */
.L_x_889:
        /* <DEDUP_REMOVED lines=13> */
.L_x_892:
[----:B------:R-:W-:Y:S05]  /*4bc70*/  BSYNC B1 ;  /* 0x0000000000017941 */ /* 0x000fea0003800000 */
.L_x_891:
        /* <DEDUP_REMOVED lines=13> */
.L_x_894:
[----:B------:R-:W-:Y:S05]  /*4bd50*/  BSYNC B1 ;  /* 0x0000000000017941 */ /* 0x000fea0003800000 */
.L_x_893:
        /* <DEDUP_REMOVED lines=13> */
.L_x_896:
[----:B------:R-:W-:Y:S05]  /*4be30*/  BSYNC B1 ;  /* 0x0000000000017941 */ /* 0x000fea0003800000 */
.L_x_895:
        /* <DEDUP_REMOVED lines=13> */
.L_x_898:
[----:B------:R-:W-:Y:S05]  /*4bf10*/  BSYNC B1 ;  /* 0x0000000000017941 */ /* 0x000fea0003800000 */
.L_x_897:
        /* <DEDUP_REMOVED lines=13> */
.L_x_900:
[----:B------:R-:W-:Y:S05]  /*4bff0*/  BSYNC B1 ;  /* 0x0000000000017941 */ /* 0x000fea0003800000 */
.L_x_899:
        /* <DEDUP_REMOVED lines=13> */
.L_x_902:
[----:B------:R-:W-:Y:S05]  /*4c0d0*/  BSYNC B1 ;  /* 0x0000000000017941 */ /* 0x000fea0003800000 */
.L_x_901:
        /* <DEDUP_REMOVED lines=13> */
.L_x_904:
[----:B------:R-:W-:Y:S05]  /*4c1b0*/  BSYNC B1 ;  /* 0x0000000000017941 */ /* 0x000fea0003800000 */
.L_x_903:
        /* <DEDUP_REMOVED lines=13> */
.L_x_906:
[----:B------:R-:W-:Y:S05]  /*4c290*/  BSYNC B1 ;  /* 0x0000000000017941 */ /* 0x000fea0003800000 */
.L_x_905:
        /* <DEDUP_REMOVED lines=13> */
.L_x_908:
[----:B------:R-:W-:Y:S05]  /*4c370*/  BSYNC B1 ;  /* 0x0000000000017941 */ /* 0x000fea0003800000 */
.L_x_907:
        /* <DEDUP_REMOVED lines=13> */
.L_x_910:
[----:B------:R-:W-:Y:S05]  /*4c450*/  BSYNC B1 ;  /* 0x0000000000017941 */ /* 0x000fea0003800000 */
.L_x_909:
        /* <DEDUP_REMOVED lines=13> */
.L_x_912:
[----:B------:R-:W-:Y:S05]  /*4c530*/  BSYNC B1 ;  /* 0x0000000000017941 */ /* 0x000fea0003800000 */
.L_x_911:
        /* <DEDUP_REMOVED lines=13> */
.L_x_914:
[----:B------:R-:W-:Y:S05]  /*4c610*/  BSYNC B1 ;  /* 0x0000000000017941 */ /* 0x000fea0003800000 */
.L_x_913:
        /* <DEDUP_REMOVED lines=13> */
.L_x_916:
[----:B------:R-:W-:Y:S05]  /*4c6f0*/  BSYNC B1 ;  /* 0x0000000000017941 */ /* 0x000fea0003800000 */
.L_x_915:
        /* <DEDUP_REMOVED lines=13> */
.L_x_918:
[----:B------:R-:W-:Y:S05]  /*4c7d0*/  BSYNC B1 ;  /* 0x0000000000017941 */ /* 0x000fea0003800000 */
.L_x_917:
        /* <DEDUP_REMOVED lines=13> */
.L_x_920:
[----:B------:R-:W-:Y:S05]  /*4c8b0*/  BSYNC B1 ;  /* 0x0000000000017941 */ /* 0x000fea0003800000 */
.L_x_919:
        /* <DEDUP_REMOVED lines=13> */
.L_x_922:
[----:B------:R-:W-:Y:S05]  /*4c990*/  BSYNC B1 ;  /* 0x0000000000017941 */ /* 0x000fea0003800000 */
.L_x_921:
        /* <DEDUP_REMOVED lines=13> */
.L_x_924:
[----:B------:R-:W-:Y:S05]  /*4ca70*/  BSYNC B1 ;  /* 0x0000000000017941 */ /* 0x000fea0003800000 */
.L_x_923:
        /* <DEDUP_REMOVED lines=13> */
.L_x_926:
[----:B------:R-:W-:Y:S05]  /*4cb50*/  BSYNC B1 ;  /* 0x0000000000017941 */ /* 0x000fea0003800000 */
.L_x_925:
        /* <DEDUP_REMOVED lines=13> */
.L_x_928:
[----:B------:R-:W-:Y:S05]  /*4cc30*/  BSYNC B1 ;  /* 0x0000000000017941 */ /* 0x000fea0003800000 */
.L_x_927:
        /* <DEDUP_REMOVED lines=13> */
.L_x_930:
[----:B------:R-:W-:Y:S05]  /*4cd10*/  BSYNC B1 ;  /* 0x0000000000017941 */ /* 0x000fea0003800000 */
.L_x_929:
        /* <DEDUP_REMOVED lines=13> */
.L_x_932:
[----:B------:R-:W-:Y:S05]  /*4cdf0*/  BSYNC B1 ;  /* 0x0000000000017941 */ /* 0x000fea0003800000 */
.L_x_931:
        /* <DEDUP_REMOVED lines=13> */
.L_x_934:
[----:B------:R-:W-:Y:S05]  /*4ced0*/  BSYNC B1 ;  /* 0x0000000000017941 */ /* 0x000fea0003800000 */
.L_x_933:
        /* <DEDUP_REMOVED lines=13> */
.L_x_936:
[----:B------:R-:W-:Y:S05]  /*4cfb0*/  BSYNC B1 ;  /* 0x0000000000017941 */ /* 0x000fea0003800000 */
.L_x_935:
        /* <DEDUP_REMOVED lines=13> */
.L_x_938:
[----:B------:R-:W-:Y:S05]  /*4d090*/  BSYNC B1 ;  /* 0x0000000000017941 */ /* 0x000fea0003800000 */
.L_x_937:
        /* <DEDUP_REMOVED lines=13> */
.L_x_940:
[----:B------:R-:W-:Y:S05]  /*4d170*/  BSYNC B1 ;  /* 0x0000000000017941 */ /* 0x000fea0003800000 */
.L_x_939:
        /* <DEDUP_REMOVED lines=13> */
.L_x_942:
[----:B------:R-:W-:Y:S05]  /*4d250*/  BSYNC B1 ;  /* 0x0000000000017941 */ /* 0x000fea0003800000 */
.L_x_941:
        /* <DEDUP_REMOVED lines=13> */
.L_x_944:
[----:B------:R-:W-:Y:S05]  /*4d330*/  BSYNC B1 ;  /* 0x0000000000017941 */ /* 0x000fea0003800000 */
.L_x_943:
        /* <DEDUP_REMOVED lines=13> */
.L_x_946:
[----:B------:R-:W-:Y:S05]  /*4d410*/  BSYNC B1 ;  /* 0x0000000000017941 */ /* 0x000fea0003800000 */
.L_x_945:
        /* <DEDUP_REMOVED lines=13> */
.L_x_948:
[----:B------:R-:W-:Y:S05]  /*4d4f0*/  BSYNC B1 ;  /* 0x0000000000017941 */ /* 0x000fea0003800000 */
.L_x_947:
        /* <DEDUP_REMOVED lines=13> */
.L_x_950:
[----:B------:R-:W-:Y:S05]  /*4d5d0*/  BSYNC B1 ;  /* 0x0000000000017941 */ /* 0x000fea0003800000 */
.L_x_949:
        /* <DEDUP_REMOVED lines=13> */
.L_x_952:
[----:B------:R-:W-:Y:S05]  /*4d6b0*/  BSYNC B1 ;  /* 0x0000000000017941 */ /* 0x000fea0003800000 */
.L_x_951:
        /* <DEDUP_REMOVED lines=13> */
.L_x_954:
[----:B------:R-:W-:Y:S05]  /*4d790*/  BSYNC B1 ;  /* 0x0000000000017941 */ /* 0x000fea0003800000 */
.L_x_953:
        /* <DEDUP_REMOVED lines=13> */
.L_x_956:
[----:B------:R-:W-:Y:S05]  /*4d870*/  BSYNC B1 ;  /* 0x0000000000017941 */ /* 0x000fea0003800000 */
.L_x_955:
        /* <DEDUP_REMOVED lines=13> */
.L_x_958:
[----:B------:R-:W-:Y:S05]  /*4d950*/  BSYNC B1 ;  /* 0x0000000000017941 */ /* 0x000fea0003800000 */
.L_x_957:
        /* <DEDUP_REMOVED lines=13> */
.L_x_960:
[----:B------:R-:W-:Y:S05]  /*4da30*/  BSYNC B1 ;  /* 0x0000000000017941 */ /* 0x000fea0003800000 */
.L_x_959:
        /* <DEDUP_REMOVED lines=13> */
.L_x_962:
[----:B------:R-:W-:Y:S05]  /*4db10*/  BSYNC B1 ;  /* 0x0000000000017941 */ /* 0x000fea0003800000 */
.L_x_961:
        /* <DEDUP_REMOVED lines=13> */
.L_x_964:
[----:B------:R-:W-:Y:S05]  /*4dbf0*/  BSYNC B1 ;  /* 0x0000000000017941 */ /* 0x000fea0003800000 */
.L_x_963:
        /* <DEDUP_REMOVED lines=13> */
.L_x_966:
[----:B------:R-:W-:Y:S05]  /*4dcd0*/  BSYNC B1 ;  /* 0x0000000000017941 */ /* 0x000fea0003800000 */
.L_x_965:
        /* <DEDUP_REMOVED lines=13> */
.L_x_968:
[----:B------:R-:W-:Y:S05]  /*4ddb0*/  BSYNC B1 ;  /* 0x0000000000017941 */ /* 0x000fea0003800000 */
.L_x_967:
        /* <DEDUP_REMOVED lines=13> */
.L_x_970:
[----:B------:R-:W-:Y:S05]  /*4de90*/  BSYNC B1 ;  /* 0x0000000000017941 */ /* 0x000fea0003800000 */
.L_x_969:
        /* <DEDUP_REMOVED lines=13> */
.L_x_972:
[----:B------:R-:W-:Y:S05]  /*4df70*/  BSYNC B1 ;  /* 0x0000000000017941 */ /* 0x000fea0003800000 */
.L_x_971:
        /* <DEDUP_REMOVED lines=13> */
.L_x_974:
[----:B------:R-:W-:Y:S05]  /*4e050*/  BSYNC B1 ;  /* 0x0000000000017941 */ /* 0x000fea0003800000 */
.L_x_973:
        /* <DEDUP_REMOVED lines=13> */
.L_x_976:
[----:B------:R-:W-:Y:S05]  /*4e130*/  BSYNC B1 ;  /* 0x0000000000017941 */ /* 0x000fea0003800000 */
.L_x_975:
        /* <DEDUP_REMOVED lines=13> */
.L_x_978:
[----:B------:R-:W-:Y:S05]  /*4e210*/  BSYNC B1 ;  /* 0x0000000000017941 */ /* 0x000fea0003800000 */
.L_x_977:
        /* <DEDUP_REMOVED lines=13> */
.L_x_980:
[----:B------:R-:W-:Y:S05]  /*4e2f0*/  BSYNC B1 ;  /* 0x0000000000017941 */ /* 0x000fea0003800000 */
.L_x_979:
        /* <DEDUP_REMOVED lines=13> */
.L_x_982:
[----:B------:R-:W-:Y:S05]  /*4e3d0*/  BSYNC B1 ;  /* 0x0000000000017941 */ /* 0x000fea0003800000 */
.L_x_981:
        /* <DEDUP_REMOVED lines=13> */
.L_x_984:
[----:B------:R-:W-:Y:S05]  /*4e4b0*/  BSYNC B1 ;  /* 0x0000000000017941 */ /* 0x000fea0003800000 */
.L_x_983:
        /* <DEDUP_REMOVED lines=13> */
.L_x_986:
[----:B------:R-:W-:Y:S05]  /*4e590*/  BSYNC B1 ;  /* 0x0000000000017941 */ /* 0x000fea0003800000 */
.L_x_985:
        /* <DEDUP_REMOVED lines=13> */
.L_x_988:
[----:B------:R-:W-:Y:S05]  /*4e670*/  BSYNC B1 ;  /* 0x0000000000017941 */ /* 0x000fea0003800000 */
.L_x_987:
        /* <DEDUP_REMOVED lines=13> */
.L_x_990:
[----:B------:R-:W-:Y:S05]  /*4e750*/  BSYNC B1 ;  /* 0x0000000000017941 */ /* 0x000fea0003800000 */
.L_x_989:
        /* <DEDUP_REMOVED lines=13> */
.L_x_992:
[----:B------:R-:W-:Y:S05]  /*4e830*/  BSYNC B1 ;  /* 0x0000000000017941 */ /* 0x000fea0003800000 */
.L_x_991:
        /* <DEDUP_REMOVED lines=13> */
.L_x_994:
[----:B------:R-:W-:Y:S05]  /*4e910*/  BSYNC B1 ;  /* 0x0000000000017941 */ /* 0x000fea0003800000 */
.L_x_993:
        /* <DEDUP_REMOVED lines=13> */
.L_x_996:
[----:B------:R-:W-:Y:S05]  /*4e9f0*/  BSYNC B1 ;  /* 0x0000000000017941 */ /* 0x000fea0003800000 */
.L_x_995:
        /* <DEDUP_REMOVED lines=13> */
.L_x_998:
[----:B------:R-:W-:Y:S05]  /*4ead0*/  BSYNC B1 ;  /* 0x0000000000017941 */ /* 0x000fea0003800000 */
.L_x_997:
        /* <DEDUP_REMOVED lines=13> */
.L_x_1000:
[----:B------:R-:W-:Y:S05]  /*4ebb0*/  BSYNC B1 ;  /* 0x0000000000017941 */ /* 0x000fea0003800000 */
.L_x_999:
        /* <DEDUP_REMOVED lines=13> */
.L_x_1002:
[----:B------:R-:W-:Y:S05]  /*4ec90*/  BSYNC B1 ;  /* 0x0000000000017941 */ /* 0x000fea0003800000 */
.L_x_1001:
        /* <DEDUP_REMOVED lines=13> */
.L_x_1004:
[----:B------:R-:W-:Y:S05]  /*4ed70*/  BSYNC B1 ;  /* 0x0000000000017941 */ /* 0x000fea0003800000 */
.L_x_1003:
        /* <DEDUP_REMOVED lines=13> */
.L_x_1006:
[----:B------:R-:W-:Y:S05]  /*4ee50*/  BSYNC B1 ;  /* 0x0000000000017941 */ /* 0x000fea0003800000 */
.L_x_1005:
        /* <DEDUP_REMOVED lines=13> */
.L_x_1008:
[----:B------:R-:W-:Y:S05]  /*4ef30*/  BSYNC B1 ;  /* 0x0000000000017941 */ /* 0x000fea0003800000 */
.L_x_1007:
        /* <DEDUP_REMOVED lines=13> */
.L_x_1010:
[----:B------:R-:W-:Y:S05]  /*4f010*/  BSYNC B1 ;  /* 0x0000000000017941 */ /* 0x000fea0003800000 */
.L_x_1009:
        /* <DEDUP_REMOVED lines=13> */
.L_x_1012:
[----:B------:R-:W-:Y:S05]  /*4f0f0*/  BSYNC B1 ;  /* 0x0000000000017941 */ /* 0x000fea0003800000 */
.L_x_1011:
        /* <DEDUP_REMOVED lines=13> */
.L_x_1014:
[----:B------:R-:W-:Y:S05]  /*4f1d0*/  BSYNC B1 ;  /* 0x0000000000017941 */ /* 0x000fea0003800000 */
.L_x_1013:
        /* <DEDUP_REMOVED lines=13> */
.L_x_1016:
[----:B------:R-:W-:Y:S05]  /*4f2b0*/  BSYNC B1 ;  /* 0x0000000000017941 */ /* 0x000fea0003800000 */
.L_x_1015:
        /* <DEDUP_REMOVED lines=13> */
.L_x_1018:
[----:B------:R-:W-:Y:S05]  /*4f390*/  BSYNC B1 ;  /* 0x0000000000017941 */ /* 0x000fea0003800000 */
.L_x_1017:
        /* <DEDUP_REMOVED lines=13> */
.L_x_1020:
[----:B------:R-:W-:Y:S05]  /*4f470*/  BSYNC B1 ;  /* 0x0000000000017941 */ /* 0x000fea0003800000 */
.L_x_1019:
        /* <DEDUP_REMOVED lines=13> */
.L_x_1022:
[----:B------:R-:W-:Y:S05]  /*4f550*/  BSYNC B1 ;  /* 0x0000000000017941 */ /* 0x000fea0003800000 */
.L_x_1021:
        /* <DEDUP_REMOVED lines=13> */
.L_x_1024:
[----:B------:R-:W-:Y:S05]  /*4f630*/  BSYNC B1 ;  /* 0x0000000000017941 */ /* 0x000fea0003800000 */
.L_x_1023:
        /* <DEDUP_REMOVED lines=13> */
.L_x_1026:
[----:B------:R-:W-:Y:S05]  /*4f710*/  BSYNC B1 ;  /* 0x0000000000017941 */ /* 0x000fea0003800000 */
.L_x_1025:
        /* <DEDUP_REMOVED lines=13> */
.L_x_1028:
[----:B------:R-:W-:Y:S05]  /*4f7f0*/  BSYNC B1 ;  /* 0x0000000000017941 */ /* 0x000fea0003800000 */
.L_x_1027:
        /* <DEDUP_REMOVED lines=13> */
.L_x_1030:
[----:B------:R-:W-:Y:S05]  /*4f8d0*/  BSYNC B1 ;  /* 0x0000000000017941 */ /* 0x000fea0003800000 */
.L_x_1029:
        /* <DEDUP_REMOVED lines=13> */
.L_x_1032:
[----:B------:R-:W-:Y:S05]  /*4f9b0*/  BSYNC B1 ;  /* 0x0000000000017941 */ /* 0x000fea0003800000 */
.L_x_1031:
        /* <DEDUP_REMOVED lines=13> */
.L_x_1034:
[----:B------:R-:W-:Y:S05]  /*4fa90*/  BSYNC B1 ;  /* 0x0000000000017941 */ /* 0x000fea0003800000 */
.L_x_1033:
        /* <DEDUP_REMOVED lines=13> */
.L_x_1036:
[----:B------:R-:W-:Y:S05]  /*4fb70*/  BSYNC B1 ;  /* 0x0000000000017941 */ /* 0x000fea0003800000 */
.L_x_1035:
        /* <DEDUP_REMOVED lines=13> */
.L_x_1038:
[----:B------:R-:W-:Y:S05]  /*4fc50*/  BSYNC B1 ;  /* 0x0000000000017941 */ /* 0x000fea0003800000 */
.L_x_1037:
        /* <DEDUP_REMOVED lines=13> */
.L_x_1040:
[----:B------:R-:W-:Y:S05]  /*4fd30*/  BSYNC B1 ;  /* 0x0000000000017941 */ /* 0x000fea0003800000 */
.L_x_1039:
        /* <DEDUP_REMOVED lines=13> */
.L_x_1042:
[----:B------:R-:W-:Y:S05]  /*4fe10*/  BSYNC B1 ;  /* 0x0000000000017941 */ /* 0x000fea0003800000 */
.L_x_1041:
        /* <DEDUP_REMOVED lines=13> */
.L_x_1044:
[----:B------:R-:W-:Y:S05]  /*4fef0*/  BSYNC B1 ;  /* 0x0000000000017941 */ /* 0x000fea0003800000 */
.L_x_1043:
        /* <DEDUP_REMOVED lines=13> */
.L_x_1046:
[----:B------:R-:W-:Y:S05]  /*4ffd0*/  BSYNC B1 ;  /* 0x0000000000017941 */ /* 0x000fea0003800000 */
.L_x_1045:
        /* <DEDUP_REMOVED lines=13> */
.L_x_1048:
[----:B------:R-:W-:Y:S05]  /*500b0*/  BSYNC B1 ;  /* 0x0000000000017941 */ /* 0x000fea0003800000 */
.L_x_1047:
        /* <DEDUP_REMOVED lines=13> */
.L_x_1050:
[----:B------:R-:W-:Y:S05]  /*50190*/  BSYNC B1 ;  /* 0x0000000000017941 */ /* 0x000fea0003800000 */
.L_x_1049:
        /* <DEDUP_REMOVED lines=13> */
.L_x_1052:
[----:B------:R-:W-:Y:S05]  /*50270*/  BSYNC B1 ;  /* 0x0000000000017941 */ /* 0x000fea0003800000 */
.L_x_1051:
        /* <DEDUP_REMOVED lines=13> */
.L_x_1054:
[----:B------:R-:W-:Y:S05]  /*50350*/  BSYNC B1 ;  /* 0x0000000000017941 */ /* 0x000fea0003800000 */
.L_x_1053:
[----:B0-----:R-:W2:Y:S01]  /*50360*/  LDL.LU R3, [R1+0xc48] ;  /* 0x000c480001037983 */ /* 0x001ea20000300800 */
[----:B-----5:R-:W-:Y:S01]  /*50370*/  LOP3.LUT R2, R2, 0xff, RZ, 0xc0, !PT ;  /* 0x000000ff02027812 */ /* 0x020fe200078ec0ff */
[----:B------:R-:W-:Y:S01]  /*50380*/  BSSY B1, `(.L_x_1055) ;  /* 0x000000b000017945 */ /* 0x000fe20003800000 */
[----:B------:R-:W-:Y:S02]  /*50390*/  ISETP.LT.OR P0, PT, R0, 0x1fa, !P0 ;  /* 0x000001fa0000780c */ /* 0x000fe40004701670 */
[----:B------:R-:W-:Y:S02]  /*503a0*/  F2FP.F16.E4M3.UNPACK_B R2, R2 ;  /* 0x00000002ff02723e */ /* 0x000fe400020006ff */
[----:B------:R-:W-:-:S03]  /*503b0*/  PRMT R0, RZ, 0x7610, R0 ;  /* 0x00007610ff007816 */ /* 0x000fc60000000000 */
[----:B------:R-:W-:-:S05]  /*503c0*/  HADD2.F32 R2, -RZ, R2.H0_H0 ;  /* 0x20000002ff027230 */ /* 0x000fca0000004100 */
[----:B------:R-:W-:-:S04]  /*503d0*/  FMUL R2, R2, UR25 ;  /* 0x0000001902027c20 */ /* 0x000fc80008400000 */
[----:B--2---:R-:W-:-:S05]  /*503e0*/  FFMA R2, R3, UR26, R2 ;  /* 0x0000001a03027c23 */ /* 0x004fca0008000002 */
[----:B------:R-:W-:-:S05]  /*503f0*/  F2FP.SATFINITE.E4M3.F32.PACK_AB_MERGE_C R3, RZ, R2, RZ ;  /* 0x00000002ff03723e */ /* 0x000fca00048070ff */
[----:B------:R0:W-:Y:S01]  /*50400*/  @!P2 STG.E.U8 desc[UR30][R28.64+0x1f8], R3 ;  /* 0x0001f8031c00a986 */ /* 0x0001e2000c10111e */
[----:B------:R-:W-:Y:S05]  /*50410*/  @P0 BRA `(.L_x_1056) ;  /* 0x0000000000040947 */ /* 0x000fea0003800000 */
[----:B------:R2:W5:Y:S02]  /*50420*/  LDG.E.U8 R0, desc[UR30][R6.64+0x1f9] ;  /* 0x0001f91e06007981 */ /* 0x000564000c1e1100 */
.L_x_1056:
[----:B------:R-:W-:Y:S05]  /*50430*/  BSYNC B1 ;  /* 0x0000000000017941 */ /* 0x000fea0003800000 */
.L_x_1055:
[----:B------:R-:W-:Y:S05]  /*50440*/  @P0 BRA `(.L_x_1057) ;  /* 0x0000009800840947 */ /* 0x000fea0003800000 */
[----:B------:R-:W2:Y:S01]  /*50450*/  LDL.LU R2, [R1+0xc4c] ;  /* 0x000c4c0001027983 */ /* 0x000ea20000300800 */
[----:B-----5:R-:W-:-:S04]  /*50460*/  LOP3.LUT R0, R0, 0xff, RZ, 0xc0, !PT ;  /* 0x000000ff00007812 */ /* 0x020fc800078ec0ff */
[----:B------:R-:W-:-:S05]  /*50470*/  F2FP.F16.E4M3.UNPACK_B R0, R0 ;  /* 0x00000000ff00723e */ /* 0x000fca00020006ff */
[----:B------:R-:W-:-:S05]  /*50480*/  HADD2.F32 R0, -RZ, R0.H0_H0 ;  /* 0x20000000ff007230 */ /* 0x000fca0000004100 */
[----:B------:R-:W-:-:S04]  /*50490*/  FMUL R0, R0, UR25 ;  /* 0x0000001900007c20 */ /* 0x000fc80008400000 */
[----:B--2---:R-:W-:-:S05]  /*504a0*/  FFMA R0, R2, UR26, R0 ;  /* 0x0000001a02007c23 */ /* 0x004fca0008000000 */
[----:B0-----:R-:W-:-:S05]  /*504b0*/  F2FP.SATFINITE.E4M3.F32.PACK_AB_MERGE_C R3, RZ, R0, RZ ;  /* 0x00000000ff03723e */ /* 0x001fca00048070ff */
[----:B------:R0:W-:Y:S01]  /*504c0*/  STG.E.U8 desc[UR30][R28.64+0x1f9], R3 ;  /* 0x0001f9031c007986 */ /* 0x0001e2000c10111e */
[----:B------:R-:W-:Y:S05]  /*504d0*/  BRA `(.L_x_1057) ;  /* 0x0000009800607947 */ /* 0x000fea0003800000 */
.L_x_32:
[----:B------:R-:W2:Y:S04]  /*504e0*/  LDL.LU R33, [R1+0x600] ;  /* 0x0006000001217983 */ /* 0x000ea80000300800 */
[----:B------:R-:W3:Y:S01]  /*504f0*/  LDL.LU R32, [R1+0x604] ;  /* 0x0006040001207983 */ /* 0x000ee20000300800 */
[C---:B------:R-:W-:Y:S02]  /*50500*/  ISETP.GE.AND P3, PT, R36.reuse, 0x1, PT ;  /* 0x000000012400780c */ /* 0x040fe40003f66270 */
[----:B------:R-:W-:Y:S01]  /*50510*/  ISETP.GE.AND P2, PT, R36, 0x9, PT ;  /* 0x000000092400780c */ /* 0x000fe20003f46270 */
[----:B-----5:R-:W-:Y:S01]  /*50520*/  FMUL R2, R2, UR26 ;  /* 0x0000001a02027c20 */ /* 0x020fe20008400000 */
[C---:B------:R-:W-:Y:S01]  /*50530*/  ISETP.LT.OR P0, PT, R0.reuse, 0x1, !P3 ;  /* 0x000000010000780c */ /* 0x040fe20005f01670 */
[----:B------:R-:W-:Y:S01]  /*50540*/  FMUL R3, R3, UR26 ;  /* 0x0000001a03037c20 */ /* 0x000fe20008400000 */
[----:B------:R-:W-:Y:S01]  /*50550*/  ISETP.LT.OR P1, PT, R0, 0x2, !P3 ;  /* 0x000000020000780c */ /* 0x000fe20005f21670 */
[----:B------:R-:W-:Y:S01]  /*50560*/  FMUL R4, R4, UR26 ;  /* 0x0000001a04047c20 */ /* 0x000fe20008400000 */
[----:B------:R-:W-:Y:S01]  /*50570*/  ISETP.LT.OR P5, PT, R0, 0x1, !P2 ;  /* 0x000000010000780c */ /* 0x000fe200057a1670 */
[----:B------:R-:W-:Y:S01]  /*50580*/  FMUL R5, R5, UR26 ;  /* 0x0000001a05057c20 */ /* 0x000fe20008400000 */
[----:B------:R-:W-:Y:S01]  /*50590*/  F2FP.SATFINITE.E4M3.F32.PACK_AB_MERGE_C R2, RZ, R2, RZ ;  /* 0x00000002ff02723e */ /* 0x000fe200048070ff */
[----:B------:R-:W-:Y:S01]  /*505a0*/  FMUL R6, R6, UR26 ;  /* 0x0000001a06067c20 */ /* 0x000fe20008400000 */
[----:B------:R-:W-:Y:S01]  /*505b0*/  F2FP.SATFINITE.E4M3.F32.PACK_AB_MERGE_C R3, RZ, R3, RZ ;  /* 0x00000003ff03723e */ /* 0x000fe200048070ff */
[----:B------:R-:W-:Y:S01]  /*505c0*/  FMUL R7, R7, UR26 ;  /* 0x0000001a07077c20 */ /* 0x000fe20008400000 */
[----:B------:R-:W-:Y:S01]  /*505d0*/  F2FP.SATFINITE.E4M3.F32.PACK_AB_MERGE_C R4, RZ, R4, RZ ;  /* 0x00000004ff04723e */ /* 0x000fe200048070ff */
[----:B------:R-:W-:Y:S01]  /*505e0*/  FMUL R8, R8, UR26 ;  /* 0x0000001a08087c20 */ /* 0x000fe20008400000 */
[----:B------:R-:W-:Y:S01]  /*505f0*/  FMUL R9, R9, UR26 ;  /* 0x0000001a09097c20 */ /* 0x000fe20008400000 */
[----:B------:R-:W-:Y:S01]  /*50600*/  @!P0 STG.E.U8 desc[UR30][R24.64], R2 ;  /* 0x0000000218008986 */ /* 0x000fe2000c10111e */
[----:B------:R-:W-:-:S03]  /*50610*/  ISETP.LT.OR P0, PT, R0, 0x2, !P2 ;  /* 0x000000020000780c */ /* 0x000fc60005701670 */
[----:B------:R2:W-:Y:S01]  /*50620*/  @!P1 STG.E.U8 desc[UR30][R24.64+0x1], R3 ;  /* 0x0000010318009986 */ /* 0x0005e2000c10111e */
[----:B------:R-:W-:-:S03]  /*50630*/  ISETP.LT.OR P1, PT, R0, 0x9, !P3 ;  /* 0x000000090000780c */ /* 0x000fc60005f21670 */
[----:B------:R-:W-:Y:S01]  /*50640*/  @!P5 STG.E.U8 desc[UR30][R26.64], R4 ;  /* 0x000000041a00d986 */ /* 0x000fe2000c10111e */
[----:B------:R-:W-:Y:S02]  /*50650*/  ISETP.LT.OR P5, PT, R0, 0xa, !P3 ;  /* 0x0000000a0000780c */ /* 0x000fe40005fa1670 */
[----:B------:R-:W-:Y:S01]  /*50660*/  F2FP.SATFINITE.E4M3.F32.PACK_AB_MERGE_C R5, RZ, R5, RZ ;  /* 0x00000005ff05723e */ /* 0x000fe200048070ff */
[----:B------:R-:W-:Y:S01]  /*50670*/  FMUL R10, R10, UR26 ;  /* 0x0000001a0a0a7c20 */ /* 0x000fe20008400000 */
[----:B------:R-:W-:Y:S01]  /*50680*/  F2FP.SATFINITE.E4M3.F32.PACK_AB_MERGE_C R6, RZ, R6, RZ ;  /* 0x00000006ff06723e */ /* 0x000fe200048070ff */
[----:B------:R-:W-:Y:S01]  /*50690*/  FMUL R11, R11, UR26 ;  /* 0x0000001a0b0b7c20 */ /* 0x000fe20008400000 */
[----:B------:R-:W-:Y:S01]  /*506a0*/  F2FP.SATFINITE.E4M3.F32.PACK_AB_MERGE_C R7, RZ, R7, RZ ;  /* 0x00000007ff07723e */ /* 0x000fe200048070ff */
[----:B------:R0:W-:Y:S01]  /*506b0*/  @!P0 STG.E.U8 desc[UR30][R26.64+0x1], R5 ;  /* 0x000001051a008986 */ /* 0x0001e2000c10111e */
[----:B------:R-:W-:-:S03]  /*506c0*/  ISETP.LT.OR P0, PT, R0, 0x9, !P2 ;  /* 0x000000090000780c */ /* 0x000fc60005701670 */
[----:B------:R-:W-:Y:S01]  /*506d0*/  @!P1 STG.E.U8 desc[UR30][R24.64+0x8], R6 ;  /* 0x0000080618009986 */ /* 0x000fe2000c10111e */
        /* <DEDUP_REMOVED lines=8> */
[----:B------:R-:W-:Y:S01]  /*50760*/  @!P0 STG.E.U8 desc[UR30][R26.64+0x8], R8 ;  /* 0x000008081a008986 */ /* 0x000fe2000c10111e */
        /* <DEDUP_REMOVED lines=15> */
[----:B------:R-:W-:Y:S01]  /*50860*/  ISETP.LT.OR P5, PT, R0, 0x19, !P2 ;  /* 0x000000190000780c */ /* 0x000fe200057a1670 */
[----:B------:R-:W-:Y:S01]  /*50870*/  FMUL R16, R16, UR26 ;  /* 0x0000001a10107c20 */ /* 0x000fe20008400000 */
        /* <DEDUP_REMOVED lines=49> */
[----:B------:R-:W4:Y:S01]  /*50b90*/  LDL.LU R40, [R1+0x608] ;  /* 0x0006080001287983 */ /* 0x000f220000300800 */
[----:B------:R-:W-:-:S03]  /*50ba0*/  F2FP.SATFINITE.E4M3.F32.PACK_AB_MERGE_C R155, RZ, R155, RZ ;  /* 0x0000009bff9b723e */ /* 0x000fc600048070ff */
[----:B------:R-:W4:Y:S01]  /*50bb0*/  LDL.LU R39, [R1+0x60c] ;  /* 0x00060c0001277983 */ /* 0x000f220000300800 */
[----:B------:R-:W-:-:S03]  /*50bc0*/  F2FP.SATFINITE.E4M3.F32.PACK_AB_MERGE_C R156, RZ, R156, RZ ;  /* 0x0000009cff9c723e */ /* 0x000fc600048070ff */
[----:B------:R-:W4:Y:S04]  /*50bd0*/  LDL.LU R37, [R1+0x610] ;  /* 0x0006100001257983 */ /* 0x000f280000300800 */
[----:B------:R-:W-:Y:S01]  /*50be0*/  @!P0 STG.E.U8 desc[UR30][R24.64+0x30], R154 ;  /* 0x0000309a18008986 */ /* 0x000fe2000c10111e */
[----:B------:R-:W-:-:S03]  /*50bf0*/  ISETP.LT.OR P0, PT, R0, 0x32, !P2 ;  /* 0x000000320000780c */ /* 0x000fc60005701670 */
[----:B------:R-:W-:Y:S01]  /*50c00*/  @!P1 STG.E.U8 desc[UR30][R24.64+0x31], R155 ;  /* 0x0000319b18009986 */ /* 0x000fe2000c10111e */
[C---:B------:R-:W-:Y:S01]  /*50c10*/  ISETP.LT.OR P1, PT, R0.reuse, 0x39, !P3 ;  /* 0x000000390000780c */ /* 0x040fe20005f21670 */
[----:B------:R-:W-:Y:S02]  /*50c20*/  FMUL R157, R157, UR26 ;  /* 0x0000001a9d9d7c20 */ /* 0x000fe40008400000 */
[----:B------:R-:W-:Y:S01]  /*50c30*/  @!P5 STG.E.U8 desc[UR30][R26.64+0x30], R156 ;  /* 0x0000309c1a00d986 */ /* 0x000fe2000c10111e */
[----:B------:R-:W-:Y:S01]  /*50c40*/  ISETP.LT.OR P5, PT, R0, 0x3a, !P3 ;  /* 0x0000003a0000780c */ /* 0x000fe20005fa1670 */
[----:B------:R-:W-:Y:S02]  /*50c50*/  FMUL R158, R158, UR26 ;  /* 0x0000001a9e9e7c20 */ /* 0x000fe40008400000 */
[----:B------:R-:W4:Y:S01]  /*50c60*/  LDL.LU R35, [R1+0x614] ;  /* 0x0006140001237983 */ /* 0x000f220000300800 */
[----:B------:R-:W-:Y:S01]  /*50c70*/  FMUL R159, R159, UR26 ;  /* 0x0000001a9f9f7c20 */ /* 0x000fe20008400000 */
[----:B------:R-:W-:Y:S01]  /*50c80*/  F2FP.SATFINITE.E4M3.F32.PACK_AB_MERGE_C R157, RZ, R157, RZ ;  /* 0x0000009dff9d723e */ /* 0x000fe200048070ff */
[----:B------:R-:W-:Y:S01]  /*50c90*/  FMUL R160, R160, UR26 ;  /* 0x0000001aa0a07c20 */ /* 0x000fe20008400000 */
[----:B------:R-:W-:Y:S01]  /*50ca0*/  F2FP.SATFINITE.E4M3.F32.PACK_AB_MERGE_C R158, RZ, R158, RZ ;  /* 0x0000009eff9e723e */ /* 0x000fe200048070ff */
[----:B------:R-:W4:Y:S01]  /*50cb0*/  LDL.LU R34, [R1+0x618] ;  /* 0x0006180001227983 */ /* 0x000f220000300800 */
[----:B------:R-:W-:Y:S01]  /*50cc0*/  F2FP.SATFINITE.E4M3.F32.PACK_AB_MERGE_C R159, RZ, R159, RZ ;  /* 0x0000009fff9f723e */ /* 0x000fe200048070ff */
[----:B------:R-:W-:Y:S01]  /*50cd0*/  FMUL R161, R161, UR26 ;  /* 0x0000001aa1a17c20 */ /* 0x000fe20008400000 */
[----:B------:R-:W-:Y:S01]  /*50ce0*/  FMUL R162, R162, UR26 ;  /* 0x0000001aa2a27c20 */ /* 0x000fe20008400000 */
[----:B------:R-:W-:Y:S01]  /*50cf0*/  @!P0 STG.E.U8 desc[UR30][R26.64+0x31], R157 ;  /* 0x0000319d1a008986 */ /* 0x000fe2000c10111e */
[C---:B------:R-:W-:Y:S01]  /*50d00*/  ISETP.LT.OR P0, PT, R0.reuse, 0x39, !P2 ;  /* 0x000000390000780c */ /* 0x040fe20005701670 */
[----:B------:R-:W-:Y:S01]  /*50d10*/  FMUL R163, R163, UR26 ;  /* 0x0000001aa3a37c20 */ /* 0x000fe20008400000 */
[C---:B------:R-:W-:Y:S01]  /*50d20*/  ISETP.LT.OR P6, PT, R0.reuse, 0x42, !P3 ;  /* 0x000000420000780c */ /* 0x040fe20005fc1670 */
[----:B------:R-:W-:Y:S01]  /*50d30*/  @!P1 STG.E.U8 desc[UR30][R24.64+0x38], R158 ;  /* 0x0000389e18009986 */ /* 0x000fe2000c10111e */
[----:B------:R-:W-:Y:S01]  /*50d40*/  ISETP.LT.OR P1, PT, R0, 0x3a, !P2 ;  /* 0x0000003a0000780c */ /* 0x000fe20005721670 */
[----:B------:R-:W-:Y:S01]  /*50d50*/  FMUL R164, R164, UR26 ;  /* 0x0000001aa4a47c20 */ /* 0x000fe20008400000 */
[----:B------:R-:W-:Y:S01]  /*50d60*/  F2FP.SATFINITE.E4M3.F32.PACK_AB_MERGE_C R160, RZ, R160, RZ ;  /* 0x000000a0ffa0723e */ /* 0x000fe200048070ff */
[----:B------:R-:W4:Y:S01]  /*50d70*/  LDL.LU R38, [R1+0x61c] ;  /* 0x00061c0001267983 */ /* 0x000f220000300800 */
[----:B------:R-:W-:Y:S01]  /*50d80*/  F2FP.SATFINITE.E4M3.F32.PACK_AB_MERGE_C R161, RZ, R161, RZ ;  /* 0x000000a1ffa1723e */ /* 0x000fe200048070ff */
[----:B------:R-:W-:Y:S01]  /*50d90*/  FMUL R165, R165, UR26 ;  /* 0x0000001aa5a57c20 */ /* 0x000fe20008400000 */
[----:B------:R-:W-:Y:S01]  /*50da0*/  F2FP.SATFINITE.E4M3.F32.PACK_AB_MERGE_C R162, RZ, R162, RZ ;  /* 0x000000a2ffa2723e */ /* 0x000fe200048070ff */
[----:B------:R-:W-:Y:S01]  /*50db0*/  @!P5 STG.E.U8 desc[UR30][R24.64+0x39], R159 ;  /* 0x0000399f1800d986 */ /* 0x000fe2000c10111e */
[----:B------:R-:W-:Y:S01]  /*50dc0*/  ISETP.LT.OR P5, PT, R0, 0x41, !P3 ;  /* 0x000000410000780c */ /* 0x000fe20005fa1670 */
[----:B------:R-:W-:Y:S01]  /*50dd0*/  FMUL R166, R166, UR26 ;  /* 0x0000001aa6a67c20 */ /* 0x000fe20008400000 */
[----:B------:R-:W-:Y:S01]  /*50de0*/  F2FP.SATFINITE.E4M3.F32.PACK_AB_MERGE_C R163, RZ, R163, RZ ;  /* 0x000000a3ffa3723e */ /* 0x000fe200048070ff */
[----:B------:R-:W-:Y:S01]  /*50df0*/  @!P0 STG.E.U8 desc[UR30][R26.64+0x38], R160 ;  /* 0x000038a01a008986 */ /* 0x000fe2000c10111e */
[C---:B------:R-:W-:Y:S01]  /*50e00*/  ISETP.LT.OR P0, PT, R0.reuse, 0x41, !P2 ;  /* 0x000000410000780c */ /* 0x040fe20005701670 */
        /* <DEDUP_REMOVED lines=103> */
[----:B--2---:R-:W-:Y:S01]  /*51480*/  FMUL R3, R33, UR26 ;  /* 0x0000001a21037c20 */ /* 0x004fe20008400000 */
[----:B------:R-:W-:Y:S01]  /*51490*/  ISETP.LT.OR P6, PT, R0, 0x7a, !P3 ;  /* 0x0000007a0000780c */ /* 0x000fe20005fc1670 */
[----:B------:R-:W-:Y:S01]  /*514a0*/  FMUL R193, R193, UR26 ;  /* 0x0000001ac1c17c20 */ /* 0x000fe20008400000 */
[----:B------:R-:W2:Y:S01]  /*514b0*/  LDL.LU R33, [R1+0x620] ;  /* 0x0006200001217983 */ /* 0x000ea20000300800 */
[----:B---3--:R-:W-:Y:S01]  /*514c0*/  FMUL R2, R32, UR26 ;  /* 0x0000001a20027c20 */ /* 0x008fe20008400000 */
[----:B------:R-:W-:Y:S01]  /*514d0*/  F2FP.SATFINITE.E4M3.F32.PACK_AB_MERGE_C R190, RZ, R190, RZ ;  /* 0x000000beffbe723e */ /* 0x000fe200048070ff */
[----:B------:R-:W-:Y:S01]  /*514e0*/  FMUL R194, R194, UR26 ;  /* 0x0000001ac2c27c20 */ /* 0x000fe20008400000 */
[----:B------:R-:W3:Y:S01]  /*514f0*/  LDL.LU R32, [R1+0x624] ;  /* 0x0006240001207983 */ /* 0x000ee20000300800 */
        /* <DEDUP_REMOVED lines=172> */
[----:B------:R-:W-:-:S02]  /*51fc0*/  ISETP.LT.OR P1, PT, R0, 0xca, !P2 ;  /* 0x000000ca0000780c */ /* 0x000fc40005721670 */
[----:B------:R-:W-:Y:S01]  /*51fd0*/  F2FP.SATFINITE.E4M3.F32.PACK_AB_MERGE_C R235, RZ, R235, RZ ;  /* 0x000000ebffeb723e */ /* 0x000fe200048070ff */
[----:B------:R-:W-:Y:S01]  /*51fe0*/  @!P6 STG.E.U8 desc[UR30][R24.64+0xc9], R231 ;  /* 0x0000c9e71800e986 */ /* 0x000fe2000c10111e */
[----:B------:R-:W-:-:S03]  /*51ff0*/  ISETP.LT.OR P6, PT, R0, 0xd2, !P3 ;  /* 0x000000d20000780c */ /* 0x000fc60005fc1670 */
[----:B------:R-:W-:Y:S01]  /*52000*/  @!P5 STG.E.U8 desc[UR30][R24.64+0xc8], R230 ;  /* 0x0000c8e61800d986 */ /* 0x000fe2000c10111e */
[----:B------:R-:W-:-:S03]  /*52010*/  ISETP.LT.OR P5, PT, R0, 0xd1, !P3 ;  /* 0x000000d10000780c */ /* 0x000fc60005fa1670 */
[----:B------:R-:W-:Y:S01]  /*52020*/  @!P0 STG.E.U8 desc[UR30][R26.64+0xc8], R232 ;  /* 0x0000c8e81a008986 */ /* 0x000fe2000c10111e */
[----:B------:R-:W-:-:S03]  /*52030*/  ISETP.LT.OR P0, PT, R0, 0xd1, !P2 ;  /* 0x000000d10000780c */ /* 0x000fc60005701670 */
[----:B------:R-:W-:Y:S01]  /*52040*/  @!P1 STG.E.U8 desc[UR30][R26.64+0xc9], R233 ;  /* 0x0000c9e91a009986 */ /* 0x000fe2000c10111e */
[----:B------:R-:W-:-:S05]  /*52050*/  ISETP.LT.OR P1, PT, R0, 0xd2, !P2 ;  /* 0x000000d20000780c */ /* 0x000fca0005721670 */
[----:B------:R-:W-:Y:S01]  /*52060*/  @!P5 STG.E.U8 desc[UR30][R24.64+0xd0], R234 ;  /* 0x0000d0ea1800d986 */ /* 0x000fe2000c10111e */
[----:B------:R-:W-:-:S03]  /*52070*/  ISETP.LT.OR P5, PT, R0, 0xd9, !P3 ;  /* 0x000000d90000780c */ /* 0x000fc60005fa1670 */
[----:B------:R-:W-:Y:S01]  /*52080*/  @!P6 STG.E.U8 desc[UR30][R24.64+0xd1], R235 ;  /* 0x0000d1eb1800e986 */ /* 0x000fe2000c10111e */
[----:B------:R-:W-:Y:S02]  /*52090*/  ISETP.LT.OR P6, PT, R0, 0xda, !P3 ;  /* 0x000000da0000780c */ /* 0x000fe40005fc1670 */
[----:B------:R-:W-:Y:S02]  /*520a0*/  F2FP.SATFINITE.E4M3.F32.PACK_AB_MERGE_C R236, RZ, R236, RZ ;  /* 0x000000ecffec723e */ /* 0x000fe400048070ff */
[----:B------:R-:W-:Y:S02]  /*520b0*/  F2FP.SATFINITE.E4M3.F32.PACK_AB_MERGE_C R237, RZ, R237, RZ ;  /* 0x000000edffed723e */ /* 0x000fe400048070ff */
[----:B------:R-:W-:Y:S01]  /*520c0*/  F2FP.SATFINITE.E4M3.F32.PACK_AB_MERGE_C R3, RZ, R3, RZ ;  /* 0x00000003ff03723e */ /* 0x000fe200048070ff */
[----:B------:R-:W-:Y:S01]  /*520d0*/  @!P0 STG.E.U8 desc[UR30][R26.64+0xd0], R236 ;  /* 0x0000d0ec1a008986 */ /* 0x000fe2000c10111e */
[----:B0-----:R-:W-:Y:S01]  /*520e0*/  F2FP.SATFINITE.E4M3.F32.PACK_AB_MERGE_C R5, RZ, R2, RZ ;  /* 0x00000002ff05723e */ /* 0x001fe200048070ff */
[----:B----4-:R-:W-:Y:S01]  /*520f0*/  FMUL R4, R40, UR26 ;  /* 0x0000001a28047c20 */ /* 0x010fe20008400000 */
[----:B------:R-:W-:Y:S01]  /*52100*/  FMUL R2, R37, UR26 ;  /* 0x0000001a25027c20 */ /* 0x000fe20008400000 */
[----:B------:R-:W-:Y:S01]  /*52110*/  @!P1 STG.E.U8 desc[UR30][R26.64+0xd1], R237 ;  /* 0x0000d1ed1a009986 */ /* 0x000fe2000c10111e */
[----:B------:R-:W-:-:S03]  /*52120*/  ISETP.LT.OR P1, PT, R0, 0xda, !P2 ;  /* 0x000000da0000780c */ /* 0x000fc60005721670 */
[----:B------:R0:W-:Y:S01]  /*52130*/  @!P5 STG.E.U8 desc[UR30][R24.64+0xd8], R3 ;  /* 0x0000d8031800d986 */ /* 0x0001e2000c10111e */
[----:B------:R-:W-:-:S03]  /*52140*/  ISETP.LT.OR P0, PT, R0, 0xd9, !P2 ;  /* 0x000000d90000780c */ /* 0x000fc60005701670 */
[----:B------:R-:W4:Y:S04]  /*52150*/  LDL.LU R40, [R1+0x628] ;  /* 0x0006280001287983 */ /* 0x000f280000300800 */
[----:B------:R-:W4:Y:S01]  /*52160*/  LDL.LU R37, [R1+0x62c] ;  /* 0x00062c0001257983 */ /* 0x000f220000300800 */
[----:B0-----:R-:W-:-:S03]  /*52170*/  FMUL R3, R39, UR26 ;  /* 0x0000001a27037c20 */ /* 0x001fc60008400000 */
[----:B------:R0:W-:Y:S01]  /*52180*/  @!P6 STG.E.U8 desc[UR30][R24.64+0xd9], R5 ;  /* 0x0000d9051800e986 */ /* 0x0001e2000c10111e */
[C---:B------:R-:W-:Y:S02]  /*52190*/  ISETP.LT.OR P5, PT, R0.reuse, 0xe1, !P3 ;  /* 0x000000e10000780c */ /* 0x040fe40005fa1670 */
[----:B------:R-:W-:Y:S02]  /*521a0*/  ISETP.LT.OR P6, PT, R0, 0xe2, !P3 ;  /* 0x000000e20000780c */ /* 0x000fe40005fc1670 */
[----:B0-----:R-:W-:Y:S02]  /*521b0*/  F2FP.SATFINITE.E4M3.F32.PACK_AB_MERGE_C R5, RZ, R4, RZ ;  /* 0x00000004ff05723e */ /* 0x001fe400048070ff */
[----:B------:R-:W-:Y:S02]  /*521c0*/  F2FP.SATFINITE.E4M3.F32.PACK_AB_MERGE_C R4, RZ, R3, RZ ;  /* 0x00000003ff04723e */ /* 0x000fe400048070ff */
[----:B------:R-:W-:Y:S01]  /*521d0*/  F2FP.SATFINITE.E4M3.F32.PACK_AB_MERGE_C R3, RZ, R2, RZ ;  /* 0x00000002ff03723e */ /* 0x000fe200048070ff */
[----:B------:R-:W-:-:S02]  /*521e0*/  FMUL R2, R35, UR26 ;  /* 0x0000001a23027c20 */ /* 0x000fc40008400000 */
[----:B------:R-:W4:Y:S04]  /*521f0*/  LDL.LU R35, [R1+0x630] ;  /* 0x0006300001237983 */ /* 0x000f280000300800 */
[----:B------:R0:W-:Y:S04]  /*52200*/  @!P1 STG.E.U8 desc[UR30][R26.64+0xd9], R4 ;  /* 0x0000d9041a009986 */ /* 0x0001e8000c10111e */
[----:B------:R1:W-:Y:S04]  /*52210*/  @!P0 STG.E.U8 desc[UR30][R26.64+0xd8], R5 ;  /* 0x0000d8051a008986 */ /* 0x0003e8000c10111e */
[----:B------:R1:W-:Y:S01]  /*52220*/  @!P5 STG.E.U8 desc[UR30][R24.64+0xe0], R3 ;  /* 0x0000e0031800d986 */ /* 0x0003e2000c10111e */
[----:B0-----:R-:W-:-:S03]  /*52230*/  FMUL R4, R34, UR26 ;  /* 0x0000001a22047c20 */ /* 0x001fc60008400000 */
[----:B------:R-:W4:Y:S01]  /*52240*/  LDL.LU R34, [R1+0x634] ;  /* 0x0006340001227983 */ /* 0x000f220000300800 */
[----:B-1----:R-:W-:-:S03]  /*52250*/  F2FP.SATFINITE.E4M3.F32.PACK_AB_MERGE_C R5, RZ, R2, RZ ;  /* 0x00000002ff05723e */ /* 0x002fc600048070ff */
[----:B------:R-:W4:Y:S01]  /*52260*/  LDL.LU R39, [R1+0x638] ;  /* 0x0006380001277983 */ /* 0x000f220000300800 */
[----:B------:R-:W-:-:S03]  /*52270*/  FMUL R3, R38, UR26 ;  /* 0x0000001a26037c20 */ /* 0x000fc60008400000 */
[----:B------:R-:W4:Y:S04]  /*52280*/  LDL.LU R38, [R1+0x63c] ;  /* 0x00063c0001267983 */ /* 0x000f280000300800 */
[----:B------:R0:W-:Y:S02]  /*52290*/  @!P6 STG.E.U8 desc[UR30][R24.64+0xe1], R5 ;  /* 0x0000e1051800e986 */ /* 0x0001e4000c10111e */
[----:B0-----:R-:W-:Y:S02]  /*522a0*/  F2FP.SATFINITE.E4M3.F32.PACK_AB_MERGE_C R5, RZ, R4, RZ ;  /* 0x00000004ff05723e */ /* 0x001fe400048070ff */
[----:B------:R-:W-:Y:S01]  /*522b0*/  F2FP.SATFINITE.E4M3.F32.PACK_AB_MERGE_C R4, RZ, R3, RZ ;  /* 0x00000003ff04723e */ /* 0x000fe200048070ff */
[----:B--2---:R-:W-:Y:S02]  /*522c0*/  FMUL R2, R33, UR26 ;  /* 0x0000001a21027c20 */ /* 0x004fe40008400000 */
[----:B------:R-:W2:Y:S03]  /*522d0*/  LDL.LU R33, [R1+0x640] ;  /* 0x0006400001217983 */ /* 0x000ea60000300800 */
[----:B------:R-:W-:Y:S01]  /*522e0*/  F2FP.SATFINITE.E4M3.F32.PACK_AB_MERGE_C R3, RZ, R2, RZ ;  /* 0x00000002ff03723e */ /* 0x000fe200048070ff */
[----:B---3--:R-:W-:-:S02]  /*522f0*/  FMUL R2, R32, UR26 ;  /* 0x0000001a20027c20 */ /* 0x008fc40008400000 */
[----:B------:R-:W3:Y:S01]  /*52300*/  LDL.LU R32, [R1+0x644] ;  /* 0x0006440001207983 */ /* 0x000ee20000300800 */
[C---:B------:R-:W-:Y:S02]  /*52310*/  ISETP.LT.OR P0, PT, R0.reuse, 0xe1, !P2 ;  /* 0x000000e10000780c */ /* 0x040fe40005701670 */
[C---:B------:R-:W-:Y:S02]  /*52320*/  ISETP.LT.OR P1, PT, R0.reuse, 0xe2, !P2 ;  /* 0x000000e20000780c */ /* 0x040fe40005721670 */
[C---:B------:R-:W-:Y:S02]  /*52330*/  ISETP.LT.OR P5, PT, R0.reuse, 0xe9, !P3 ;  /* 0x000000e90000780c */ /* 0x040fe40005fa1670 */
[----:B------:R-:W-:-:S07]  /*52340*/  ISETP.LT.OR P6, PT, R0, 0xea, !P3 ;  /* 0x000000ea0000780c */ /* 0x000fce0005fc1670 */
[----:B------:R-:W-:Y:S04]  /*52350*/  @!P0 STG.E.U8 desc[UR30][R26.64+0xe0], R5 ;  /* 0x0000e0051a008986 */ /* 0x000fe8000c10111e */
[----:B------:R-:W-:Y:S04]  /*52360*/  @!P1 STG.E.U8 desc[UR30][R26.64+0xe1], R4 ;  /* 0x0000e1041a009986 */ /* 0x000fe8000c10111e */
[----:B------:R0:W-:Y:S01]  /*52370*/  @!P5 STG.E.U8 desc[UR30][R24.64+0xe8], R3 ;  /* 0x0000e8031800d986 */ /* 0x0001e2000c10111e */
[C---:B------:R-:W-:Y:S02]  /*52380*/  ISETP.LT.OR P0, PT, R0.reuse, 0xe9, !P2 ;  /* 0x000000e90000780c */ /* 0x040fe40005701670 */
[----:B------:R-:W-:-:S02]  /*52390*/  ISETP.LT.OR P1, PT, R0, 0xea, !P2 ;  /* 0x000000ea0000780c */ /* 0x000fc40005721670 */
[----:B------:R-:W-:Y:S02]  /*523a0*/  ISETP.LT.OR P5, PT, R0, 0xf1, !P3 ;  /* 0x000000f10000780c */ /* 0x000fe40005fa1670 */
[----:B0-----:R-:W-:-:S05]  /*523b0*/  F2FP.SATFINITE.E4M3.F32.PACK_AB_MERGE_C R3, RZ, R2, RZ ;  /* 0x00000002ff03723e */ /* 0x001fca00048070ff */
[----:B------:R0:W-:Y:S01]  /*523c0*/  @!P6 STG.E.U8 desc[UR30][R24.64+0xe9], R3 ;  /* 0x0000e9031800e986 */ /* 0x0001e2000c10111e */
[----:B------:R-:W-:Y:S01]  /*523d0*/  ISETP.LT.OR P6, PT, R0, 0xf2, !P3 ;  /* 0x000000f20000780c */ /* 0x000fe20005fc1670 */
[----:B----4-:R-:W-:Y:S02]  /*523e0*/  FMUL R2, R37, UR26 ;  /* 0x0000001a25027c20 */ /* 0x010fe40008400000 */
[----:B------:R-:W4:Y:S01]  /*523f0*/  LDL.LU R37, [R1+0x648] ;  /* 0x0006480001257983 */ /* 0x000f220000300800 */
[----:B------:R-:W-:-:S05]  /*52400*/  FMUL R4, R40, UR26 ;  /* 0x0000001a28047c20 */ /* 0x000fca0008400000 */
[----:B------:R-:W-:Y:S02]  /*52410*/  F2FP.SATFINITE.E4M3.F32.PACK_AB_MERGE_C R5, RZ, R4, RZ ;  /* 0x00000004ff05723e */ /* 0x000fe400048070ff */
[----:B------:R-:W-:-:S03]  /*52420*/  F2FP.SATFINITE.E4M3.F32.PACK_AB_MERGE_C R4, RZ, R2, RZ ;  /* 0x00000002ff04723e */ /* 0x000fc600048070ff */
[----:B------:R-:W-:Y:S01]  /*52430*/  @!P0 STG.E.U8 desc[UR30][R26.64+0xe8], R5 ;  /* 0x0000e8051a008986 */ /* 0x000fe2000c10111e */
[----:B0-----:R-:W-:-:S03]  /*52440*/  FMUL R3, R35, UR26 ;  /* 0x0000001a23037c20 */ /* 0x001fc60008400000 */
[----:B------:R-:W4:Y:S02]  /*52450*/  LDL.LU R35, [R1+0x64c] ;  /* 0x00064c0001237983 */ /* 0x000f240000300800 */
[----:B------:R-:W-:Y:S02]  /*52460*/  F2FP.SATFINITE.E4M3.F32.PACK_AB_MERGE_C R3, RZ, R3, RZ ;  /* 0x00000003ff03723e */ /* 0x000fe400048070ff */
[----:B------:R-:W-:Y:S04]  /*52470*/  @!P1 STG.E.U8 desc[UR30][R26.64+0xe9], R4 ;  /* 0x0000e9041a009986 */ /* 0x000fe8000c10111e */
[----:B------:R2:W-:Y:S01]  /*52480*/  @!P5 STG.E.U8 desc[UR30][R24.64+0xf0], R3 ;  /* 0x0000f0031800d986 */ /* 0x0005e2000c10111e */
[----:B------:R-:W-:-:S03]  /*52490*/  FMUL R2, R34, UR26 ;  /* 0x0000001a22027c20 */ /* 0x000fc60008400000 */
[----:B------:R-:W4:Y:S02]  /*524a0*/  LDL.LU R34, [R1+0x650] ;  /* 0x0006500001227983 */ /* 0x000f240000300800 */
[----:B------:R-:W-:-:S05]  /*524b0*/  F2FP.SATFINITE.E4M3.F32.PACK_AB_MERGE_C R2, RZ, R2, RZ ;  /* 0x00000002ff02723e */ /* 0x000fca00048070ff */
[----:B------:R3:W-:Y:S01]  /*524c0*/  @!P6 STG.E.U8 desc[UR30][R24.64+0xf1], R2 ;  /* 0x0000f1021800e986 */ /* 0x0007e2000c10111e */
[----:B--2---:R-:W-:-:S03]  /*524d0*/  FMUL R3, R33, UR26 ;  /* 0x0000001a21037c20 */ /* 0x004fc60008400000 */
[----:B------:R-:W2:Y:S01]  /*524e0*/  LDL.LU R33, [R1+0x654] ;  /* 0x0006540001217983 */ /* 0x000ea20000300800 */
[----:B---3--:R-:W-:-:S03]  /*524f0*/  FMUL R2, R32, UR26 ;  /* 0x0000001a20027c20 */ /* 0x008fc60008400000 */
[----:B------:R-:W3:Y:S01]  /*52500*/  LDL.LU R32, [R1+0x658] ;  /* 0x0006580001207983 */ /* 0x000ee20000300800 */
[C---:B------:R-:W-:Y:S01]  /*52510*/  ISETP.LT.OR P0, PT, R0.reuse, 0xf1, !P2 ;  /* 0x000000f10000780c */ /* 0x040fe20005701670 */
[----:B------:R-:W-:Y:S01]  /*52520*/  FMUL R5, R39, UR26 ;  /* 0x0000001a27057c20 */ /* 0x000fe20008400000 */
[C---:B------:R-:W-:Y:S01]  /*52530*/  ISETP.LT.OR P1, PT, R0.reuse, 0xf2, !P2 ;  /* 0x000000f20000780c */ /* 0x040fe20005721670 */
[----:B------:R-:W3:Y:S01]  /*52540*/  LDL.LU R39, [R1+0x65c] ;  /* 0x00065c0001277983 */ /* 0x000ee20000300800 */
[----:B------:R-:W-:Y:S01]  /*52550*/  ISETP.LT.OR P5, PT, R0, 0xf9, !P3 ;  /* 0x000000f90000780c */ /* 0x000fe20005fa1670 */
[----:B------:R-:W-:Y:S01]  /*52560*/  FMUL R4, R38, UR26 ;  /* 0x0000001a26047c20 */ /* 0x000fe20008400000 */
[----:B------:R-:W-:Y:S01]  /*52570*/  F2FP.SATFINITE.E4M3.F32.PACK_AB_MERGE_C R5, RZ, R5, RZ ;  /* 0x00000005ff05723e */ /* 0x000fe200048070ff */
[----:B------:R-:W3:Y:S01]  /*52580*/  LDL.LU R38, [R1+0x660] ;  /* 0x0006600001267983 */ /* 0x000ee20000300800 */
[----:B------:R-:W-:Y:S02]  /*52590*/  F2FP.SATFINITE.E4M3.F32.PACK_AB_MERGE_C R3, RZ, R3, RZ ;  /* 0x00000003ff03723e */ /* 0x000fe400048070ff */
[----:B------:R-:W-:-:S02]  /*525a0*/  F2FP.SATFINITE.E4M3.F32.PACK_AB_MERGE_C R4, RZ, R4, RZ ;  /* 0x00000004ff04723e */ /* 0x000fc400048070ff */
[C---:B------:R-:W-:Y:S01]  /*525b0*/  ISETP.LT.OR P6, PT, R0.reuse, 0xfa, !P3 ;  /* 0x000000fa0000780c */ /* 0x040fe20005fc1670 */
[----:B------:R-:W-:Y:S04]  /*525c0*/  @!P0 STG.E.U8 desc[UR30][R26.64+0xf0], R5 ;  /* 0x0000f0051a008986 */ /* 0x000fe8000c10111e */
[----:B------:R0:W-:Y:S04]  /*525d0*/  @!P1 STG.E.U8 desc[UR30][R26.64+0xf1], R4 ;  /* 0x0000f1041a009986 */ /* 0x0001e8000c10111e */
[----:B------:R4:W-:Y:S01]  /*525e0*/  @!P5 STG.E.U8 desc[UR30][R24.64+0xf8], R3 ;  /* 0x0000f8031800d986 */ /* 0x0009e2000c10111e */
[----:B------:R-:W-:-:S02]  /*525f0*/  ISETP.LT.OR P5, PT, R0, 0xfa, !P2 ;  /* 0x000000fa0000780c */ /* 0x000fc400057a1670 */
[----:B------:R-:W-:Y:S02]  /*52600*/  ISETP.GE.AND P1, PT, R36, 0x81, PT ;  /* 0x000000812400780c */ /* 0x000fe40003f26270 */
[----:B0-----:R-:W-:Y:S02]  /*52610*/  F2FP.SATFINITE.E4M3.F32.PACK_AB_MERGE_C R4, RZ, R2, RZ ;  /* 0x00000002ff04723e */ /* 0x001fe400048070ff */
[----:B------:R-:W-:-:S03]  /*52620*/  ISETP.LT.OR P0, PT, R0, 0xf9, !P2 ;  /* 0x000000f90000780c */ /* 0x000fc60005701670 */
[----:B------:R0:W-:Y:S01]  /*52630*/  @!P6 STG.E.U8 desc[UR30][R24.64+0xf9], R4 ;  /* 0x0000f9041800e986 */ /* 0x0001e2000c10111e */
[----:B------:R-:W-:Y:S01]  /*52640*/  ISETP.LT.OR P6, PT, R0, 0x1, !P1 ;  /* 0x000000010000780c */ /* 0x000fe20004fc1670 */
[----:B----4-:R-:W-:Y:S02]  /*52650*/  FMUL R3, R37, UR26 ;  /* 0x0000001a25037c20 */ /* 0x010fe40008400000 */
[----:B------:R-:W4:Y:S03]  /*52660*/  LDL.LU R37, [R1+0x664] ;  /* 0x0006640001257983 */ /* 0x000f260000300800 */
[----:B0-----:R-:W-:Y:S01]  /*52670*/  F2FP.SATFINITE.E4M3.F32.PACK_AB_MERGE_C R4, RZ, R3, RZ ;  /* 0x00000003ff04723e */ /* 0x001fe200048070ff */
[----:B------:R-:W-:Y:S02]  /*52680*/  FMUL R2, R35, UR26 ;  /* 0x0000001a23027c20 */ /* 0x000fe40008400000 */
[----:B------:R-:W4:Y:S03]  /*52690*/  LDL.LU R35, [R1+0x668] ;  /* 0x0006680001237983 */ /* 0x000f260000300800 */
[----:B------:R-:W-:-:S05]  /*526a0*/  F2FP.SATFINITE.E4M3.F32.PACK_AB_MERGE_C R3, RZ, R2, RZ ;  /* 0x00000002ff03723e */ /* 0x000fca00048070ff */
[----:B------:R0:W-:Y:S01]  /*526b0*/  @!P5 STG.E.U8 desc[UR30][R26.64+0xf9], R3 ;  /* 0x0000f9031a00d986 */ /* 0x0001e2000c10111e */
[----:B------:R-:W-:-:S03]  /*526c0*/  FMUL R2, R34, UR26 ;  /* 0x0000001a22027c20 */ /* 0x000fc60008400000 */
[----:B------:R-:W4:Y:S02]  /*526d0*/  LDL.LU R34, [R1+0x66c] ;  /* 0x00066c0001227983 */ /* 0x000f240000300800 */
[----:B0-----:R-:W-:Y:S02]  /*526e0*/  F2FP.SATFINITE.E4M3.F32.PACK_AB_MERGE_C R3, RZ, R2, RZ ;  /* 0x00000002ff03723e */ /* 0x001fe400048070ff */
[----:B------:R-:W-:Y:S04]  /*526f0*/  @!P0 STG.E.U8 desc[UR30][R26.64+0xf8], R4 ;  /* 0x0000f8041a008986 */ /* 0x000fe8000c10111e */
[----:B------:R0:W-:Y:S01]  /*52700*/  @!P6 STG.E.U8 desc[UR30][R30.64], R3 ;  /* 0x000000031e00e986 */ /* 0x0001e2000c10111e */
[----:B--2---:R-:W-:-:S03]  /*52710*/  FMUL R2, R33, UR26 ;  /* 0x0000001a21027c20 */ /* 0x004fc60008400000 */
[----:B------:R-:W2:Y:S02]  /*52720*/  LDL.LU R33, [R1+0x670] ;  /* 0x0006700001217983 */ /* 0x000ea40000300800 */
[----:B0-----:R-:W-:Y:S01]  /*52730*/  F2FP.SATFINITE.E4M3.F32.PACK_AB_MERGE_C R3, RZ, R2, RZ ;  /* 0x00000002ff03723e */ /* 0x001fe200048070ff */
[----:B---3--:R-:W-:Y:S02]  /*52740*/  FMUL R2, R32, UR26 ;  /* 0x0000001a20027c20 */ /* 0x008fe40008400000 */
[----:B------:R-:W3:Y:S01]  /*52750*/  LDL.LU R32, [R1+0x674] ;  /* 0x0006740001207983 */ /* 0x000ee20000300800 */
[----:B------:R-:W-:Y:S02]  /*52760*/  ISETP.LT.OR P5, PT, R0, 0x2, !P1 ;  /* 0x000000020000780c */ /* 0x000fe40004fa1670 */
[----:B------:R-:W-:-:S04]  /*52770*/  ISETP.GE.AND P0, PT, R36, 0x89, PT ;  /* 0x000000892400780c */ /* 0x000fc80003f06270 */
[----:B------:R-:W-:-:S07]  /*52780*/  ISETP.LT.OR P6, PT, R0, 0x1, !P0 ;  /* 0x000000010000780c */ /* 0x000fce00047c1670 */
[----:B------:R0:W-:Y:S01]  /*52790*/  @!P5 STG.E.U8 desc[UR30][R30.64+0x1], R3 ;  /* 0x000001031e00d986 */ /* 0x0001e2000c10111e */
[C---:B------:R-:W-:Y:S02]  /*527a0*/  ISETP.LT.OR P5, PT, R0.reuse, 0x2, !P0 ;  /* 0x000000020000780c */ /* 0x040fe400047a1670 */
[----:B0-----:R-:W-:Y:S01]  /*527b0*/  F2FP.SATFINITE.E4M3.F32.PACK_AB_MERGE_C R3, RZ, R2, RZ ;  /* 0x00000002ff03723e */ /* 0x001fe200048070ff */
[----:B------:R-:W-:Y:S02]  /*527c0*/  FMUL R2, R39, UR26 ;  /* 0x0000001a27027c20 */ /* 0x000fe40008400000 */
[----:B------:R-:W3:Y:S04]  /*527d0*/  LDL.LU R39, [R1+0x678] ;  /* 0x0006780001277983 */ /* 0x000ee80000300800 */
[----:B------:R0:W-:Y:S01]  /*527e0*/  @!P6 STG.E.U8 desc[UR30][R28.64], R3 ;  /* 0x000000031c00e986 */ /* 0x0001e2000c10111e */
[----:B------:R-:W-:-:S02]  /*527f0*/  ISETP.LT.OR P6, PT, R0, 0x9, !P1 ;  /* 0x000000090000780c */ /* 0x000fc40004fc1670 */
[----:B0-----:R-:W-:Y:S01]  /*52800*/  F2FP.SATFINITE.E4M3.F32.PACK_AB_MERGE_C R3, RZ, R2, RZ ;  /* 0x00000002ff03723e */ /* 0x001fe200048070ff */
[----:B------:R-:W-:Y:S02]  /*52810*/  FMUL R2, R38, UR26 ;  /* 0x0000001a26027c20 */ /* 0x000fe40008400000 */
[----:B------:R-:W3:Y:S04]  /*52820*/  LDL.LU R38, [R1+0x67c] ;  /* 0x00067c0001267983 */ /* 0x000ee80000300800 */
[----:B------:R0:W-:Y:S01]  /*52830*/  @!P5 STG.E.U8 desc[UR30][R28.64+0x1], R3 ;  /* 0x000001031c00d986 */ /* 0x0001e2000c10111e */
[----:B------:R-:W-:Y:S02]  /*52840*/  ISETP.LT.OR P5, PT, R0, 0xa, !P1 ;  /* 0x0000000a0000780c */ /* 0x000fe40004fa1670 */
[----:B0-----:R-:W-:-:S05]  /*52850*/  F2FP.SATFINITE.E4M3.F32.PACK_AB_MERGE_C R3, RZ, R2, RZ ;  /* 0x00000002ff03723e */ /* 0x001fca00048070ff */
[----:B------:R0:W-:Y:S01]  /*52860*/  @!P6 STG.E.U8 desc[UR30][R30.64+0x8], R3 ;  /* 0x000008031e00e986 */ /* 0x0001e2000c10111e */
[----:B------:R-:W-:Y:S01]  /*52870*/  ISETP.LT.OR P6, PT, R0, 0x9, !P0 ;  /* 0x000000090000780c */ /* 0x000fe200047c1670 */
[----:B----4-:R-:W-:Y:S02]  /*52880*/  FMUL R2, R37, UR26 ;  /* 0x0000001a25027c20 */ /* 0x010fe40008400000 */
[----:B------:R-:W4:Y:S03]  /*52890*/  LDL.LU R37, [R1+0x680] ;  /* 0x0006800001257983 */ /* 0x000f260000300800 */
[----:B0-----:R-:W-:-:S05]  /*528a0*/  F2FP.SATFINITE.E4M3.F32.PACK_AB_MERGE_C R3, RZ, R2, RZ ;  /* 0x00000002ff03723e */ /* 0x001fca00048070ff */
[----:B------:R0:W-:Y:S01]  /*528b0*/  @!P5 STG.E.U8 desc[UR30][R30.64+0x9], R3 ;  /* 0x000009031e00d986 */ /* 0x0001e2000c10111e */
[----:B------:R-:W-:Y:S01]  /*528c0*/  ISETP.LT.OR P5, PT, R0, 0xa, !P0 ;  /* 0x0000000a0000780c */ /* 0x000fe200047a1670 */
[----:B------:R-:W-:Y:S02]  /*528d0*/  FMUL R2, R35, UR26 ;  /* 0x0000001a23027c20 */ /* 0x000fe40008400000 */
[----:B------:R-:W4:Y:S03]  /*528e0*/  LDL.LU R35, [R1+0x684] ;  /* 0x0006840001237983 */ /* 0x000f260000300800 */
[----:B0-----:R-:W-:-:S05]  /*528f0*/  F2FP.SATFINITE.E4M3.F32.PACK_AB_MERGE_C R3, RZ, R2, RZ ;  /* 0x00000002ff03723e */ /* 0x001fca00048070ff */
[----:B------:R0:W-:Y:S01]  /*52900*/  @!P6 STG.E.U8 desc[UR30][R28.64+0x8], R3 ;  /* 0x000008031c00e986 */ /* 0x0001e2000c10111e */
[----:B------:R-:W-:-:S03]  /*52910*/  FMUL R2, R34, UR26 ;  /* 0x0000001a22027c20 */ /* 0x000fc60008400000 */
[----:B------:R-:W4:Y:S02]  /*52920*/  LDL.LU R34, [R1+0x688] ;  /* 0x0006880001227983 */ /* 0x000f240000300800 */
[----:B0-----:R-:W-:-:S05]  /*52930*/  F2FP.SATFINITE.E4M3.F32.PACK_AB_MERGE_C R3, RZ, R2, RZ ;  /* 0x00000002ff03723e */ /* 0x001fca00048070ff */
[----:B------:R0:W-:Y:S01]  /*52940*/  @!P5 STG.E.U8 desc[UR30][R28.64+0x9], R3 ;  /* 0x000009031c00d986 */ /* 0x0001e2000c10111e */
[----:B--2---:R-:W-:-:S03]  /*52950*/  FMUL R2, R33, UR26 ;  /* 0x0000001a21027c20 */ /* 0x004fc60008400000 */
[----:B------:R-:W2:Y:S02]  /*52960*/  LDL.LU R33, [R1+0x68c] ;  /* 0x00068c0001217983 */ /* 0x000ea40000300800 */
[----:B0-----:R-:W-:Y:S01]  /*52970*/  F2FP.SATFINITE.E4M3.F32.PACK_AB_MERGE_C R3, RZ, R2, RZ ;  /* 0x00000002ff03723e */ /* 0x001fe200048070ff */
[----:B---3--:R-:W-:Y:S02]  /*52980*/  FMUL R2, R32, UR26 ;  /* 0x0000001a20027c20 */ /* 0x008fe40008400000 */
[----:B------:R-:W3:Y:S01]  /*52990*/  LDL.LU R32, [R1+0x690] ;  /* 0x0006900001207983 */ /* 0x000ee20000300800 */
[C---:B------:R-:W-:Y:S02]  /*529a0*/  ISETP.LT.OR P6, PT, R0.reuse, 0x11, !P1 ;  /* 0x000000110000780c */ /* 0x040fe40004fc1670 */
[----:B------:R-:W-:-:S11]  /*529b0*/  ISETP.LT.OR P5, PT, R0, 0x12, !P1 ;  /* 0x000000120000780c */ /* 0x000fd60004fa1670 */
        /* <DEDUP_REMOVED lines=742> */
[----:B------:R-:W-:-:S05]  /*55820*/  F2FP.SATFINITE.E4M3.F32.PACK_AB_MERGE_C R2, RZ, R2, RZ ;  /* 0x00000002ff02723e */ /* 0x000fca00048070ff */
[----:B------:R4:W-:Y:S01]  /*55830*/  @!P5 STG.E.U8 desc[UR30][R24.64+0x139], R2 ;  /* 0x000139021800d986 */ /* 0x0009e2000c10111e */
[----:B0-----:R-:W-:-:S03]  /*55840*/  FMUL R3, R38, UR26 ;  /* 0x0000001a26037c20 */ /* 0x001fc60008400000 */
[----:B------:R-:W3:Y:S02]  /*55850*/  LDL.LU R38, [R1+0x8e4] ;  /* 0x0008e40001267983 */ /* 0x000ee40000300800 */
[----:B------:R-:W-:-:S05]  /*55860*/  F2FP.SATFINITE.E4M3.F32.PACK_AB_MERGE_C R3, RZ, R3, RZ ;  /* 0x00000003ff03723e */ /* 0x000fca00048070ff */
[----:B------:R0:W-:Y:S01]  /*55870*/  @!P6 STG.E.U8 desc[UR30][R26.64+0x138], R3 ;  /* 0x000138031a00e986 */ /* 0x0001e2000c10111e */
[----:B------:R-:W-:Y:S01]  /*55880*/  ISETP.LT.OR P5, PT, R0, 0x13a, !P2 ;  /* 0x0000013a0000780c */ /* 0x000fe200057a1670 */
[----:B----4-:R-:W-:Y:S02]  /*55890*/  FMUL R2, R37, UR26 ;  /* 0x0000001a25027c20 */ /* 0x010fe40008400000 */
[----:B------:R-:W4:Y:S03]  /*558a0*/  LDL.LU R37, [R1+0x8e8] ;  /* 0x0008e80001257983 */ /* 0x000f260000300800 */
[----:B------:R-:W-:Y:S01]  /*558b0*/  F2FP.SATFINITE.E4M3.F32.PACK_AB_MERGE_C R2, RZ, R2, RZ ;  /* 0x00000002ff02723e */ /* 0x000fe200048070ff */
[----:B0-----:R-:W-:Y:S02]  /*558c0*/  FMUL R3, R35, UR26 ;  /* 0x0000001a23037c20 */ /* 0x001fe40008400000 */
[----:B------:R-:W4:Y:S03]  /*558d0*/  LDL.LU R35, [R1+0x8ec] ;  /* 0x0008ec0001237983 */ /* 0x000f260000300800 */
[----:B------:R-:W-:Y:S01]  /*558e0*/  F2FP.SATFINITE.E4M3.F32.PACK_AB_MERGE_C R5, RZ, R3, RZ ;  /* 0x00000003ff05723e */ /* 0x000fe200048070ff */
[----:B------:R3:W-:Y:S01]  /*558f0*/  @!P5 STG.E.U8 desc[UR30][R26.64+0x139], R2 ;  /* 0x000139021a00d986 */ /* 0x0007e2000c10111e */
[----:B------:R-:W-:-:S03]  /*55900*/  FMUL R4, R34, UR26 ;  /* 0x0000001a22047c20 */ /* 0x000fc60008400000 */
[----:B------:R-:W4:Y:S01]  /*55910*/  LDL.LU R34, [R1+0x8f0] ;  /* 0x0008f00001227983 */ /* 0x000f220000300800 */
[----:B--2---:R-:W-:-:S03]  /*55920*/  FMUL R3, R33, UR26 ;  /* 0x0000001a21037c20 */ /* 0x004fc60008400000 */
[----:B------:R-:W2:Y:S01]  /*55930*/  LDL.LU R33, [R1+0x8f4] ;  /* 0x0008f40001217983 */ /* 0x000ea20000300800 */
[----:B---3--:R-:W-:-:S03]  /*55940*/  FMUL R2, R32, UR26 ;  /* 0x0000001a20027c20 */ /* 0x008fc60008400000 */
[----:B------:R-:W3:Y:S01]  /*55950*/  LDL.LU R32, [R1+0x8f8] ;  /* 0x0008f80001207983 */ /* 0x000ee20000300800 */
[C---:B------:R-:W-:Y:S02]  /*55960*/  ISETP.LT.OR P6, PT, R0.reuse, 0x141, !P3 ;  /* 0x000001410000780c */ /* 0x040fe40005fc1670 */
[----:B------:R-:W-:Y:S02]  /*55970*/  ISETP.LT.OR P5, PT, R0, 0x142, !P3 ;  /* 0x000001420000780c */ /* 0x000fe40005fa1670 */
[----:B------:R-:W-:Y:S02]  /*55980*/  F2FP.SATFINITE.E4M3.F32.PACK_AB_MERGE_C R9, RZ, R2, RZ ;  /* 0x00000002ff09723e */ /* 0x000fe400048070ff */
[----:B------:R-:W-:-:S07]  /*55990*/  F2FP.SATFINITE.E4M3.F32.PACK_AB_MERGE_C R7, RZ, R4, RZ ;  /* 0x00000004ff07723e */ /* 0x000fce00048070ff */
[----:B------:R0:W-:Y:S01]  /*559a0*/  @!P6 STG.E.U8 desc[UR30][R24.64+0x140], R5 ;  /* 0x000140051800e986 */ /* 0x0001e2000c10111e */
[----:B------:R-:W-:-:S03]  /*559b0*/  ISETP.LT.OR P6, PT, R0, 0x141, !P2 ;  /* 0x000001410000780c */ /* 0x000fc600057c1670 */
[----:B------:R1:W-:Y:S01]  /*559c0*/  @!P5 STG.E.U8 desc[UR30][R24.64+0x141], R7 ;  /* 0x000141071800d986 */ /* 0x0003e2000c10111e */
[----:B------:R-:W-:Y:S01]  /*559d0*/  ISETP.LT.OR P5, PT, R0, 0x142, !P2 ;  /* 0x000001420000780c */ /* 0x000fe200057a1670 */
[----:B------:R-:W-:Y:S02]  /*559e0*/  FMUL R2, R39, UR26 ;  /* 0x0000001a27027c20 */ /* 0x000fe40008400000 */
[----:B------:R-:W3:Y:S03]  /*559f0*/  LDL.LU R39, [R1+0x8fc] ;  /* 0x0008fc0001277983 */ /* 0x000ee60000300800 */
[----:B0-----:R-:W-:Y:S02]  /*55a00*/  F2FP.SATFINITE.E4M3.F32.PACK_AB_MERGE_C R5, RZ, R2, RZ ;  /* 0x00000002ff05723e */ /* 0x001fe400048070ff */
[----:B------:R-:W-:Y:S01]  /*55a10*/  F2FP.SATFINITE.E4M3.F32.PACK_AB_MERGE_C R3, RZ, R3, RZ ;  /* 0x00000003ff03723e */ /* 0x000fe200048070ff */
[----:B------:R-:W-:-:S02]  /*55a20*/  FMUL R2, R38, UR26 ;  /* 0x0000001a26027c20 */ /* 0x000fc40008400000 */
[----:B------:R-:W3:Y:S03]  /*55a30*/  LDL.LU R38, [R1+0x900] ;  /* 0x0009000001267983 */ /* 0x000ee60000300800 */
[----:B-1----:R-:W-:Y:S01]  /*55a40*/  F2FP.SATFINITE.E4M3.F32.PACK_AB_MERGE_C R7, RZ, R2, RZ ;  /* 0x00000002ff07723e */ /* 0x002fe200048070ff */
[----:B------:R0:W-:Y:S01]  /*55a50*/  @!P6 STG.E.U8 desc[UR30][R26.64+0x140], R3 ;  /* 0x000140031a00e986 */ /* 0x0001e2000c10111e */
[----:B------:R-:W-:-:S03]  /*55a60*/  ISETP.LT.OR P6, PT, R0, 0x149, !P3 ;  /* 0x000001490000780c */ /* 0x000fc60005fc1670 */
[----:B------:R1:W-:Y:S01]  /*55a70*/  @!P5 STG.E.U8 desc[UR30][R26.64+0x141], R9 ;  /* 0x000141091a00d986 */ /* 0x0003e2000c10111e */
[----:B------:R-:W-:-:S09]  /*55a80*/  ISETP.LT.OR P5, PT, R0, 0x14a, !P3 ;  /* 0x0000014a0000780c */ /* 0x000fd20005fa1670 */
[----:B------:R1:W-:Y:S04]  /*55a90*/  @!P6 STG.E.U8 desc[UR30][R24.64+0x148], R5 ;  /* 0x000148051800e986 */ /* 0x0003e8000c10111e */
[----:B------:R2:W-:Y:S01]  /*55aa0*/  @!P5 STG.E.U8 desc[UR30][R24.64+0x149], R7 ;  /* 0x000149071800d986 */ /* 0x0005e2000c10111e */
[----:B----4-:R-:W-:-:S03]  /*55ab0*/  FMUL R2, R37, UR26 ;  /* 0x0000001a25027c20 */ /* 0x010fc60008400000 */
[----:B------:R-:W4:Y:S02]  /*55ac0*/  LDL.LU R37, [R1+0x904] ;  /* 0x0009040001257983 */ /* 0x000f240000300800 */
[----:B0-----:R-:W-:Y:S01]  /*55ad0*/  F2FP.SATFINITE.E4M3.F32.PACK_AB_MERGE_C R3, RZ, R2, RZ ;  /* 0x00000002ff03723e */ /* 0x001fe200048070ff */
[----:B------:R-:W-:Y:S02]  /*55ae0*/  FMUL R2, R35, UR26 ;  /* 0x0000001a23027c20 */ /* 0x000fe40008400000 */
[----:B------:R-:W4:Y:S03]  /*55af0*/  LDL.LU R35, [R1+0x908] ;  /* 0x0009080001237983 */ /* 0x000f260000300800 */
[----:B-1----:R-:W-:Y:S01]  /*55b00*/  F2FP.SATFINITE.E4M3.F32.PACK_AB_MERGE_C R9, RZ, R2, RZ ;  /* 0x00000002ff09723e */ /* 0x002fe200048070ff */
[----:B------:R-:W-:Y:S02]  /*55b10*/  FMUL R2, R34, UR26 ;  /* 0x0000001a22027c20 */ /* 0x000fe40008400000 */
[----:B------:R-:W4:Y:S03]  /*55b20*/  LDL.LU R34, [R1+0x90c] ;  /* 0x00090c0001227983 */ /* 0x000f260000300800 */
[----:B------:R-:W-:Y:S01]  /*55b30*/  F2FP.SATFINITE.E4M3.F32.PACK_AB_MERGE_C R5, RZ, R2, RZ ;  /* 0x00000002ff05723e */ /* 0x000fe200048070ff */
[----:B--2---:R-:W-:-:S02]  /*55b40*/  FMUL R2, R33, UR26 ;  /* 0x0000001a21027c20 */ /* 0x004fc40008400000 */
[----:B------:R-:W2:Y:S03]  /*55b50*/  LDL.LU R33, [R1+0x910] ;  /* 0x0009100001217983 */ /* 0x000ea60000300800 */
[----:B------:R-:W-:Y:S01]  /*55b60*/  F2FP.SATFINITE.E4M3.F32.PACK_AB_MERGE_C R7, RZ, R2, RZ ;  /* 0x00000002ff07723e */ /* 0x000fe200048070ff */
[----:B---3--:R-:W-:Y:S02]  /*55b70*/  FMUL R2, R32, UR26 ;  /* 0x0000001a20027c20 */ /* 0x008fe40008400000 */
[----:B------:R-:W3:Y:S01]  /*55b80*/  LDL.LU R32, [R1+0x914] ;  /* 0x0009140001207983 */ /* 0x000ee20000300800 */
[C---:B------:R-:W-:Y:S02]  /*55b90*/  ISETP.LT.OR P6, PT, R0.reuse, 0x149, !P2 ;  /* 0x000001490000780c */ /* 0x040fe400057c1670 */
[----:B------:R-:W-:-:S11]  /*55ba0*/  ISETP.LT.OR P5, PT, R0, 0x14a, !P2 ;  /* 0x0000014a0000780c */ /* 0x000fd600057a1670 */
[----:B------:R0:W-:Y:S01]  /*55bb0*/  @!P6 STG.E.U8 desc[UR30][R26.64+0x148], R3 ;  /* 0x000148031a00e986 */ /* 0x0001e2000c10111e */
[----:B------:R-:W-:-:S03]  /*55bc0*/  ISETP.LT.OR P6, PT, R0, 0x151, !P3 ;  /* 0x000001510000780c */ /* 0x000fc60005fc1670 */
[----:B------:R1:W-:Y:S01]  /*55bd0*/  @!P5 STG.E.U8 desc[UR30][R26.64+0x149], R9 ;  /* 0x000149091a00d986 */ /* 0x0003e2000c10111e */
[C---:B------:R-:W-:Y:S02]  /*55be0*/  ISETP.LT.OR P5, PT, R0.reuse, 0x152, !P3 ;  /* 0x000001520000780c */ /* 0x040fe40005fa1670 */
[----:B0-----:R-:W-:Y:S01]  /*55bf0*/  F2FP.SATFINITE.E4M3.F32.PACK_AB_MERGE_C R3, RZ, R2, RZ ;  /* 0x00000002ff03723e */ /* 0x001fe200048070ff */
[----:B------:R-:W-:Y:S02]  /*55c00*/  FMUL R2, R39, UR26 ;  /* 0x0000001a27027c20 */ /* 0x000fe40008400000 */
[----:B------:R-:W3:Y:S03]  /*55c10*/  LDL.LU R39, [R1+0x918] ;  /* 0x0009180001277983 */ /* 0x000ee60000300800 */
[----:B-1----:R-:W-:Y:S01]  /*55c20*/  F2FP.SATFINITE.E4M3.F32.PACK_AB_MERGE_C R9, RZ, R2, RZ ;  /* 0x00000002ff09723e */ /* 0x002fe200048070ff */
[----:B------:R0:W-:Y:S01]  /*55c30*/  @!P6 STG.E.U8 desc[UR30][R24.64+0x150], R5 ;  /* 0x000150051800e986 */ /* 0x0001e2000c10111e */
[----:B------:R-:W-:-:S03]  /*55c40*/  ISETP.LT.OR P6, PT, R0, 0x151, !P2 ;  /* 0x000001510000780c */ /* 0x000fc600057c1670 */
[----:B------:R1:W-:Y:S01]  /*55c50*/  @!P5 STG.E.U8 desc[UR30][R24.64+0x151], R7 ;  /* 0x000151071800d986 */ /* 0x0003e2000c10111e */
[----:B------:R-:W-:-:S03]  /*55c60*/  FMUL R2, R38, UR26 ;  /* 0x0000001a26027c20 */ /* 0x000fc60008400000 */
[----:B------:R-:W3:Y:S02]  /*55c70*/  LDL.LU R38, [R1+0x91c] ;  /* 0x00091c0001267983 */ /* 0x000ee40000300800 */
[----:B0-----:R-:W-:Y:S02]  /*55c80*/  F2FP.SATFINITE.E4M3.F32.PACK_AB_MERGE_C R5, RZ, R2, RZ ;  /* 0x00000002ff05723e */ /* 0x001fe400048070ff */
[C---:B------:R-:W-:Y:S02]  /*55c90*/  ISETP.LT.OR P5, PT, R0.reuse, 0x152, !P2 ;  /* 0x000001520000780c */ /* 0x040fe400057a1670 */
[----:B------:R0:W-:Y:S01]  /*55ca0*/  @!P6 STG.E.U8 desc[UR30][R26.64+0x150], R3 ;  /* 0x000150031a00e986 */ /* 0x0001e2000c10111e */
[----:B------:R-:W-:-:S10]  /*55cb0*/  ISETP.LT.OR P6, PT, R0, 0x159, !P3 ;  /* 0x000001590000780c */ /* 0x000fd40005fc1670 */
[----:B------:R0:W-:Y:S04]  /*55cc0*/  @!P5 STG.E.U8 desc[UR30][R26.64+0x151], R9 ;  /* 0x000151091a00d986 */ /* 0x0001e8000c10111e */
[----:B------:R2:W-:Y:S01]  /*55cd0*/  @!P6 STG.E.U8 desc[UR30][R24.64+0x158], R5 ;  /* 0x000158051800e986 */ /* 0x0005e2000c10111e */
[----:B----4-:R-:W-:-:S03]  /*55ce0*/  FMUL R2, R37, UR26 ;  /* 0x0000001a25027c20 */ /* 0x010fc60008400000 */
[----:B------:R-:W4:Y:S02]  /*55cf0*/  LDL.LU R37, [R1+0x920] ;  /* 0x0009200001257983 */ /* 0x000f240000300800 */
[----:B-1----:R-:W-:Y:S01]  /*55d00*/  F2FP.SATFINITE.E4M3.F32.PACK_AB_MERGE_C R7, RZ, R2, RZ ;  /* 0x00000002ff07723e */ /* 0x002fe200048070ff */
[----:B------:R-:W-:Y:S02]  /*55d10*/  FMUL R2, R35, UR26 ;  /* 0x0000001a23027c20 */ /* 0x000fe40008400000 */
[----:B------:R-:W4:Y:S03]  /*55d20*/  LDL.LU R35, [R1+0x924] ;  /* 0x0009240001237983 */ /* 0x000f260000300800 */
[----:B0-----:R-:W-:Y:S01]  /*55d30*/  F2FP.SATFINITE.E4M3.F32.PACK_AB_MERGE_C R3, RZ, R2, RZ ;  /* 0x00000002ff03723e */ /* 0x001fe200048070ff */
        /* <DEDUP_REMOVED lines=328> */
[----:B------:R-:W-:Y:S02]  /*571c0*/  ISETP.LT.OR P5, PT, R0, 0x1da, !P2 ;  /* 0x000001da0000780c */ /* 0x000fe400057a1670 */
[----:B0-----:R-:W-:Y:S01]  /*571d0*/  F2FP.SATFINITE.E4M3.F32.PACK_AB_MERGE_C R5, RZ, R2, RZ ;  /* 0x00000002ff05723e */ /* 0x001fe200048070ff */
[----:B------:R-:W-:-:S06]  /*571e0*/  FMUL R2, R39, UR26 ;  /* 0x0000001a27027c20 */ /* 0x000fcc0008400000 */
[----:B------:R0:W-:Y:S01]  /*571f0*/  @!P6 STG.E.U8 desc[UR30][R26.64+0x1d8], R3 ;  /* 0x0001d8031a00e986 */ /* 0x0001e2000c10111e */
[----:B------:R-:W-:Y:S02]  /*57200*/  ISETP.LT.OR P6, PT, R0, 0x1e1, !P3 ;  /* 0x000001e10000780c */ /* 0x000fe40005fc1670 */
[----:B-1----:R-:W-:Y:S01]  /*57210*/  F2FP.SATFINITE.E4M3.F32.PACK_AB_MERGE_C R7, RZ, R2, RZ ;  /* 0x00000002ff07723e */ /* 0x002fe200048070ff */
[----:B------:R-:W3:Y:S04]  /*57220*/  LDL.LU R39, [R1+0xa30] ;  /* 0x000a300001277983 */ /* 0x000ee80000300800 */
[----:B------:R1:W-:Y:S01]  /*57230*/  @!P5 STG.E.U8 desc[UR30][R26.64+0x1d9], R9 ;  /* 0x0001d9091a00d986 */ /* 0x0003e2000c10111e */
[----:B------:R-:W-:-:S03]  /*57240*/  FMUL R2, R38, UR26 ;  /* 0x0000001a26027c20 */ /* 0x000fc60008400000 */
[----:B------:R-:W3:Y:S02]  /*57250*/  LDL.LU R38, [R1+0xa34] ;  /* 0x000a340001267983 */ /* 0x000ee40000300800 */
[----:B0-----:R-:W-:Y:S02]  /*57260*/  F2FP.SATFINITE.E4M3.F32.PACK_AB_MERGE_C R3, RZ, R2, RZ ;  /* 0x00000002ff03723e */ /* 0x001fe400048070ff */
[C---:B------:R-:W-:Y:S01]  /*57270*/  ISETP.LT.OR P5, PT, R0.reuse, 0x1e2, !P3 ;  /* 0x000001e20000780c */ /* 0x040fe20005fa1670 */
[----:B------:R0:W-:Y:S01]  /*57280*/  @!P6 STG.E.U8 desc[UR30][R24.64+0x1e0], R5 ;  /* 0x0001e0051800e986 */ /* 0x0001e2000c10111e */
[----:B------:R-:W-:-:S11]  /*57290*/  ISETP.LT.OR P6, PT, R0, 0x1e1, !P2 ;  /* 0x000001e10000780c */ /* 0x000fd600057c1670 */
        /* <DEDUP_REMOVED lines=17> */
[C---:B------:R-:W-:Y:S01]  /*573b0*/  ISETP.LT.OR P6, PT, R0.reuse, 0x1e9, !P3 ;  /* 0x000001e90000780c */ /* 0x040fe20005fc1670 */
[----:B------:R-:W3:Y:S10]  /*573c0*/  LDL.LU R40, [R1+0xa4c] ;  /* 0x000a4c0001287983 */ /* 0x000ef40000300800 */
[----:B------:R0:W-:Y:S01]  /*573d0*/  @!P5 STG.E.U8 desc[UR30][R26.64+0x1e1], R9 ;  /* 0x0001e1091a00d986 */ /* 0x0001e2000c10111e */
[----:B------:R-:W-:-:S03]  /*573e0*/  ISETP.LT.OR P5, PT, R0, 0x1ea, !P3 ;  /* 0x000001ea0000780c */ /* 0x000fc60005fa1670 */
[----:B------:R1:W-:Y:S01]  /*573f0*/  @!P6 STG.E.U8 desc[UR30][R24.64+0x1e8], R5 ;  /* 0x0001e8051800e986 */ /* 0x0003e2000c10111e */
[----:B------:R-:W-:Y:S02]  /*57400*/  ISETP.LT.OR P6, PT, R0, 0x1e9, !P2 ;  /* 0x000001e90000780c */ /* 0x000fe400057c1670 */
[----:B0-----:R-:W-:-:S07]  /*57410*/  F2FP.SATFINITE.E4M3.F32.PACK_AB_MERGE_C R9, RZ, R2, RZ ;  /* 0x00000002ff09723e */ /* 0x001fce00048070ff */
[----:B------:R0:W-:Y:S01]  /*57420*/  @!P5 STG.E.U8 desc[UR30][R24.64+0x1e9], R7 ;  /* 0x0001e9071800d986 */ /* 0x0001e2000c10111e */
[C---:B------:R-:W-:Y:S01]  /*57430*/  ISETP.LT.OR P5, PT, R0.reuse, 0x1ea, !P2 ;  /* 0x000001ea0000780c */ /* 0x040fe200057a1670 */
[----:B------:R-:W-:Y:S02]  /*57440*/  FMUL R2, R39, UR26 ;  /* 0x0000001a27027c20 */ /* 0x000fe40008400000 */
[----:B------:R-:W-:Y:S03]  /*57450*/  @!P6 STG.E.U8 desc[UR30][R26.64+0x1e8], R3 ;  /* 0x0001e8031a00e986 */ /* 0x000fe6000c10111e */
[----:B-1----:R-:W-:Y:S01]  /*57460*/  F2FP.SATFINITE.E4M3.F32.PACK_AB_MERGE_C R5, RZ, R2, RZ ;  /* 0x00000002ff05723e */ /* 0x002fe200048070ff */
[----:B------:R-:W3:Y:S01]  /*57470*/  LDL.LU R39, [R1+0xa50] ;  /* 0x000a500001277983 */ /* 0x000ee20000300800 */
[----:B------:R-:W-:Y:S01]  /*57480*/  ISETP.LT.OR P6, PT, R0, 0x1f1, !P3 ;  /* 0x000001f10000780c */ /* 0x000fe20005fc1670 */
[----:B------:R-:W-:-:S04]  /*57490*/  FMUL R2, R38, UR26 ;  /* 0x0000001a26027c20 */ /* 0x000fc80008400000 */
[----:B------:R-:W-:Y:S01]  /*574a0*/  @!P5 STG.E.U8 desc[UR30][R26.64+0x1e9], R9 ;  /* 0x0001e9091a00d986 */ /* 0x000fe2000c10111e */
[----:B0-----:R-:W-:-:S03]  /*574b0*/  F2FP.SATFINITE.E4M3.F32.PACK_AB_MERGE_C R7, RZ, R2, RZ ;  /* 0x00000002ff07723e */ /* 0x001fc600048070ff */
[----:B------:R-:W3:Y:S01]  /*574c0*/  LDL.LU R38, [R1+0xa54] ;  /* 0x000a540001267983 */ /* 0x000ee20000300800 */
[----:B------:R-:W-:-:S03]  /*574d0*/  ISETP.LT.OR P5, PT, R0, 0x1f2, !P3 ;  /* 0x000001f20000780c */ /* 0x000fc60005fa1670 */
[----:B------:R0:W-:Y:S10]  /*574e0*/  @!P6 STG.E.U8 desc[UR30][R24.64+0x1f0], R5 ;  /* 0x0001f0051800e986 */ /* 0x0001f4000c10111e */
[----:B------:R1:W-:Y:S01]  /*574f0*/  @!P5 STG.E.U8 desc[UR30][R24.64+0x1f1], R7 ;  /* 0x0001f1071800d986 */ /* 0x0003e2000c10111e */
[----:B----4-:R-:W-:-:S03]  /*57500*/  FMUL R2, R37, UR26 ;  /* 0x0000001a25027c20 */ /* 0x010fc60008400000 */
[----:B------:R-:W4:Y:S02]  /*57510*/  LDL.LU R37, [R1+0xa58] ;  /* 0x000a580001257983 */ /* 0x000f240000300800 */
[----:B------:R-:W-:Y:S01]  /*57520*/  F2FP.SATFINITE.E4M3.F32.PACK_AB_MERGE_C R11, RZ, R2, RZ ;  /* 0x00000002ff0b723e */ /* 0x000fe200048070ff */
[----:B------:R-:W-:Y:S02]  /*57530*/  FMUL R2, R35, UR26 ;  /* 0x0000001a23027c20 */ /* 0x000fe40008400000 */
[----:B------:R-:W4:Y:S03]  /*57540*/  LDL.LU R35, [R1+0xa5c] ;  /* 0x000a5c0001237983 */ /* 0x000f260000300800 */
[----:B0-----:R-:W-:Y:S01]  /*57550*/  F2FP.SATFINITE.E4M3.F32.PACK_AB_MERGE_C R5, RZ, R2, RZ ;  /* 0x00000002ff05723e */ /* 0x001fe200048070ff */
[----:B------:R-:W-:Y:S02]  /*57560*/  FMUL R2, R34, UR26 ;  /* 0x0000001a22027c20 */ /* 0x000fe40008400000 */
[----:B------:R-:W4:Y:S03]  /*57570*/  LDL.LU R34, [R1+0xa60] ;  /* 0x000a600001227983 */ /* 0x000f260000300800 */
[----:B-1----:R-:W-:Y:S01]  /*57580*/  F2FP.SATFINITE.E4M3.F32.PACK_AB_MERGE_C R7, RZ, R2, RZ ;  /* 0x00000002ff07723e */ /* 0x002fe200048070ff */
[----:B--2---:R-:W-:-:S02]  /*57590*/  FMUL R3, R33, UR26 ;  /* 0x0000001a21037c20 */ /* 0x004fc40008400000 */
[----:B------:R-:W2:Y:S01]  /*575a0*/  LDL.LU R33, [R1+0xa64] ;  /* 0x000a640001217983 */ /* 0x000ea20000300800 */
[----:B---3--:R-:W-:-:S03]  /*575b0*/  FMUL R2, R32, UR26 ;  /* 0x0000001a20027c20 */ /* 0x008fc60008400000 */
[----:B------:R-:W3:Y:S01]  /*575c0*/  LDL.LU R32, [R1+0xa68] ;  /* 0x000a680001207983 */ /* 0x000ee20000300800 */
[C---:B------:R-:W-:Y:S02]  /*575d0*/  ISETP.LT.OR P6, PT, R0.reuse, 0x1f1, !P2 ;  /* 0x000001f10000780c */ /* 0x040fe400057c1670 */
[----:B------:R-:W-:Y:S02]  /*575e0*/  ISETP.LT.OR P5, PT, R0, 0x1f2, !P2 ;  /* 0x000001f20000780c */ /* 0x000fe400057a1670 */
[----:B------:R-:W-:-:S09]  /*575f0*/  F2FP.SATFINITE.E4M3.F32.PACK_AB_MERGE_C R9, RZ, R3, RZ ;  /* 0x00000003ff09723e */ /* 0x000fd200048070ff */
[----:B------:R0:W-:Y:S01]  /*57600*/  @!P6 STG.E.U8 desc[UR30][R26.64+0x1f0], R11 ;  /* 0x0001f00b1a00e986 */ /* 0x0001e2000c10111e */
[----:B------:R-:W-:Y:S01]  /*57610*/  ISETP.LT.OR P6, PT, R0, 0x1f9, !P3 ;  /* 0x000001f90000780c */ /* 0x000fe20005fc1670 */
[----:B------:R-:W-:Y:S02]  /*57620*/  FMUL R3, R40, UR26 ;  /* 0x0000001a28037c20 */ /* 0x000fe40008400000 */
[----:B------:R-:W3:Y:S01]  /*57630*/  LDL.LU R40, [R1+0xa6c] ;  /* 0x000a6c0001287983 */ /* 0x000ee20000300800 */
[----:B------:R-:W-:-:S03]  /*57640*/  ISETP.LT.OR P3, PT, R0, 0x1fa, !P3 ;  /* 0x000001fa0000780c */ /* 0x000fc60005f61670 */
[----:B------:R-:W-:Y:S01]  /*57650*/  @!P5 STG.E.U8 desc[UR30][R26.64+0x1f1], R5 ;  /* 0x0001f1051a00d986 */ /* 0x000fe2000c10111e */
[----:B0-----:R-:W-:Y:S02]  /*57660*/  F2FP.SATFINITE.E4M3.F32.PACK_AB_MERGE_C R11, RZ, R2, RZ ;  /* 0x00000002ff0b723e */ /* 0x001fe400048070ff */
        /* <DEDUP_REMOVED lines=8> */
[----:B------:R-:W3:Y:S04]  /*576f0*/  LDL.LU R38, [R1+0xa74] ;  /* 0x000a740001267983 */ /* 0x000ee80000300800 */
[----:B------:R0:W-:Y:S04]  /*57700*/  @!P3 STG.E.U8 desc[UR30][R24.64+0x1f9], R9 ;  /* 0x0001f9091800b986 */ /* 0x0001e8000c10111e */
[----:B------:R3:W-:Y:S01]  /*57710*/  @!P2 STG.E.U8 desc[UR30][R26.64+0x1f9], R5 ;  /* 0x0001f9051a00a986 */ /* 0x0007e2000c10111e */
[----:B0-----:R-:W-:Y:S01]  /*57720*/  F2FP.SATFINITE.E4M3.F32.PACK_AB_MERGE_C R9, RZ, R4, RZ ;  /* 0x00000004ff09723e */ /* 0x001fe200048070ff */
[----:B----4-:R-:W-:-:S02]  /*57730*/  FMUL R2, R37, UR26 ;  /* 0x0000001a25027c20 */ /* 0x010fc40008400000 */
[----:B------:R-:W4:Y:S03]  /*57740*/  LDL.LU R37, [R1+0xa78] ;  /* 0x000a780001257983 */ /* 0x000f260000300800 */
[----:B------:R-:W-:Y:S01]  /*57750*/  F2FP.SATFINITE.E4M3.F32.PACK_AB_MERGE_C R13, RZ, R2, RZ ;  /* 0x00000002ff0d723e */ /* 0x000fe200048070ff */
[----:B------:R-:W-:Y:S02]  /*57760*/  FMUL R2, R35, UR26 ;  /* 0x0000001a23027c20 */ /* 0x000fe40008400000 */
[----:B------:R-:W4:Y:S01]  /*57770*/  LDL.LU R35, [R1+0xa7c] ;  /* 0x000a7c0001237983 */ /* 0x000f220000300800 */
[----:B------:R-:W-:-:S03]  /*57780*/  FMUL R3, R34, UR26 ;  /* 0x0000001a22037c20 */ /* 0x000fc60008400000 */
[----:B------:R-:W4:Y:S01]  /*57790*/  LDL.LU R34, [R1+0xa80] ;  /* 0x000a800001227983 */ /* 0x000f220000300800 */
[----:B--2---:R-:W-:-:S03]  /*577a0*/  FMUL R4, R33, UR26 ;  /* 0x0000001a21047c20 */ /* 0x004fc60008400000 */
[----:B------:R-:W2:Y:S01]  /*577b0*/  LDL.LU R33, [R1+0xa84] ;  /* 0x000a840001217983 */ /* 0x000ea20000300800 */
[----:B---3--:R-:W-:-:S03]  /*577c0*/  FMUL R5, R32, UR26 ;  /* 0x0000001a20057c20 */ /* 0x008fc60008400000 */
[----:B------:R-:W3:Y:S01]  /*577d0*/  LDL.LU R32, [R1+0xa88] ;  /* 0x000a880001207983 */ /* 0x000ee20000300800 */
[C---:B------:R-:W-:Y:S02]  /*577e0*/  ISETP.LT.OR P6, PT, R0.reuse, 0x101, !P1 ;  /* 0x000001010000780c */ /* 0x040fe40004fc1670 */
[C---:B------:R-:W-:Y:S01]  /*577f0*/  ISETP.LT.OR P3, PT, R0.reuse, 0x102, !P1 ;  /* 0x000001020000780c */ /* 0x040fe20004f61670 */
[----:B------:R-:W-:Y:S01]  /*57800*/  @!P5 STG.E.U8 desc[UR30][R26.64+0x1f8], R11 ;  /* 0x0001f80b1a00d986 */ /* 0x000fe2000c10111e */
[----:B------:R-:W-:-:S09]  /*57810*/  ISETP.LT.OR P5, PT, R0, 0x101, !P0 ;  /* 0x000001010000780c */ /* 0x000fd200047a1670 */
[----:B------:R0:W-:Y:S01]  /*57820*/  @!P6 STG.E.U8 desc[UR30][R30.64+0x100], R7 ;  /* 0x000100071e00e986 */ /* 0x0001e2000c10111e */
[----:B------:R-:W-:-:S03]  /*57830*/  ISETP.LT.OR P6, PT, R0, 0x102, !P0 ;  /* 0x000001020000780c */ /* 0x000fc600047c1670 */
[----:B------:R1:W-:Y:S01]  /*57840*/  @!P3 STG.E.U8 desc[UR30][R30.64+0x101], R9 ;  /* 0x000101091e00b986 */ /* 0x0003e2000c10111e */
[C---:B------:R-:W-:Y:S02]  /*57850*/  ISETP.LT.OR P3, PT, R0.reuse, 0x109, !P1 ;  /* 0x000001090000780c */ /* 0x040fe40004f61670 */
[----:B------:R-:W-:Y:S02]  /*57860*/  ISETP.LT.OR P2, PT, R0, 0x10a, !P1 ;  /* 0x0000010a0000780c */ /* 0x000fe40004f41670 */
[----:B0-----:R-:W-:Y:S01]  /*57870*/  F2FP.SATFINITE.E4M3.F32.PACK_AB_MERGE_C R7, RZ, R2, RZ ;  /* 0x00000002ff07723e */ /* 0x001fe200048070ff */
[----:B------:R-:W-:Y:S02]  /*57880*/  FMUL R2, R40, UR26 ;  /* 0x0000001a28027c20 */ /* 0x000fe40008400000 */
[----:B------:R-:W3:Y:S01]  /*57890*/  LDL.LU R40, [R1+0xa8c] ;  /* 0x000a8c0001287983 */ /* 0x000ee20000300800 */
[----:B-1----:R-:W-:Y:S01]  /*578a0*/  F2FP.SATFINITE.E4M3.F32.PACK_AB_MERGE_C R9, RZ, R3, RZ ;  /* 0x00000003ff09723e */ /* 0x002fe200048070ff */
[----:B------:R-:W-:-:S02]  /*578b0*/  FMUL R3, R39, UR26 ;  /* 0x0000001a27037c20 */ /* 0x000fc40008400000 */
[----:B------:R-:W3:Y:S01]  /*578c0*/  LDL.LU R39, [R1+0xa90] ;  /* 0x000a900001277983 */ /* 0x000ee20000300800 */
[----:B------:R-:W-:-:S03]  /*578d0*/  F2FP.SATFINITE.E4M3.F32.PACK_AB_MERGE_C R11, RZ, R4, RZ ;  /* 0x00000004ff0b723e */ /* 0x000fc600048070ff */
[----:B------:R0:W-:Y:S01]  /*578e0*/  @!P6 STG.E.U8 desc[UR30][R28.64+0x101], R7 ;  /* 0x000101071c00e986 */ /* 0x0001e2000c10111e */
[----:B------:R-:W-:-:S03]  /*578f0*/  ISETP.LT.OR P6, PT, R0, 0x10a, !P0 ;  /* 0x0000010a0000780c */ /* 0x000fc600047c1670 */
[----:B------:R-:W-:Y:S01]  /*57900*/  @!P5 STG.E.U8 desc[UR30][R28.64+0x100], R13 ;  /* 0x0001000d1c00d986 */ /* 0x000fe2000c10111e */
[----:B------:R-:W-:-:S03]  /*57910*/  FMUL R4, R38, UR26 ;  /* 0x0000001a26047c20 */ /* 0x000fc60008400000 */
[----:B------:R-:W3:Y:S01]  /*57920*/  LDL.LU R38, [R1+0xa94] ;  /* 0x000a940001267983 */ /* 0x000ee20000300800 */
[----:B0-----:R-:W-:-:S03]  /*57930*/  F2FP.SATFINITE.E4M3.F32.PACK_AB_MERGE_C R7, RZ, R2, RZ ;  /* 0x00000002ff07723e */ /* 0x001fc600048070ff */
[----:B------:R0:W-:Y:S04]  /*57940*/  @!P3 STG.E.U8 desc[UR30][R30.64+0x108], R9 ;  /* 0x000108091e00b986 */ /* 0x0001e8000c10111e */
[----:B------:R1:W-:Y:S01]  /*57950*/  @!P2 STG.E.U8 desc[UR30][R30.64+0x109], R11 ;  /* 0x0001090b1e00a986 */ /* 0x0003e2000c10111e */
[----:B0-----:R-:W-:-:S03]  /*57960*/  F2FP.SATFINITE.E4M3.F32.PACK_AB_MERGE_C R9, RZ, R3, RZ ;  /* 0x00000003ff09723e */ /* 0x001fc600048070ff */
[----:B------:R0:W-:Y:S01]  /*57970*/  @!P6 STG.E.U8 desc[UR30][R28.64+0x109], R7 ;  /* 0x000109071c00e986 */ /* 0x0001e2000c10111e */
[----:B-1----:R-:W-:Y:S01]  /*57980*/  F2FP.SATFINITE.E4M3.F32.PACK_AB_MERGE_C R11, RZ, R4, RZ ;  /* 0x00000004ff0b723e */ /* 0x002fe200048070ff */
[----:B----4-:R-:W-:Y:S02]  /*57990*/  FMUL R2, R37, UR26 ;  /* 0x0000001a25027c20 */ /* 0x010fe40008400000 */
[----:B------:R-:W4:Y:S03]  /*579a0*/  LDL.LU R37, [R1+0xa98] ;  /* 0x000a980001257983 */ /* 0x000f260000300800 */
[----:B------:R-:W-:Y:S01]  /*579b0*/  F2FP.SATFINITE.E4M3.F32.PACK_AB_MERGE_C R13, RZ, R2, RZ ;  /* 0x00000002ff0d723e */ /* 0x000fe200048070ff */
[----:B------:R-:W-:Y:S02]  /*579c0*/  FMUL R3, R35, UR26 ;  /* 0x0000001a23037c20 */ /* 0x000fe40008400000 */
[----:B------:R-:W4:Y:S01]  /*579d0*/  LDL.LU R35, [R1+0xa9c] ;  /* 0x000a9c0001237983 */ /* 0x000f220000300800 */
[----:B------:R-:W-:-:S03]  /*579e0*/  FMUL R2, R34, UR26 ;  /* 0x0000001a22027c20 */ /* 0x000fc60008400000 */
[----:B------:R-:W4:Y:S02]  /*579f0*/  LDL.LU R34, [R1+0xaa0] ;  /* 0x000aa00001227983 */ /* 0x000f240000300800 */
[----:B0-----:R-:W-:Y:S01]  /*57a00*/  F2FP.SATFINITE.E4M3.F32.PACK_AB_MERGE_C R7, RZ, R2, RZ ;  /* 0x00000002ff07723e */ /* 0x001fe200048070ff */
[----:B--2---:R-:W-:Y:S02]  /*57a10*/  FMUL R4, R33, UR26 ;  /* 0x0000001a21047c20 */ /* 0x004fe40008400000 */
[----:B------:R-:W2:Y:S01]  /*57a20*/  LDL.LU R33, [R1+0xaa4] ;  /* 0x000aa40001217983 */ /* 0x000ea20000300800 */
[----:B---3--:R-:W-:-:S03]  /*57a30*/  FMUL R2, R32, UR26 ;  /* 0x0000001a20027c20 */ /* 0x008fc60008400000 */
[----:B------:R-:W3:Y:S01]  /*57a40*/  LDL.LU R32, [R1+0xaa8] ;  /* 0x000aa80001207983 */ /* 0x000ee20000300800 */
[C---:B------:R-:W-:Y:S02]  /*57a50*/  ISETP.LT.OR P5, PT, R0.reuse, 0x109, !P0 ;  /* 0x000001090000780c */ /* 0x040fe400047a1670 */
[C---:B------:R-:W-:Y:S02]  /*57a60*/  ISETP.LT.OR P3, PT, R0.reuse, 0x111, !P1 ;  /* 0x000001110000780c */ /* 0x040fe40004f61670 */
[C---:B------:R-:W-:Y:S02]  /*57a70*/  ISETP.LT.OR P2, PT, R0.reuse, 0x112, !P1 ;  /* 0x000001120000780c */ /* 0x040fe40004f41670 */
[----:B------:R-:W-:Y:S02]  /*57a80*/  F2FP.SATFINITE.E4M3.F32.PACK_AB_MERGE_C R5, RZ, R5, RZ ;  /* 0x00000005ff05723e */ /* 0x000fe400048070ff */
[----:B------:R-:W-:-:S05]  /*57a90*/  ISETP.LT.OR P6, PT, R0, 0x112, !P0 ;  /* 0x000001120000780c */ /* 0x000fca00047c1670 */
[----:B------:R0:W-:Y:S01]  /*57aa0*/  @!P5 STG.E.U8 desc[UR30][R28.64+0x108], R5 ;  /* 0x000108051c00d986 */ /* 0x0001e2000c10111e */
[----:B------:R-:W-:-:S03]  /*57ab0*/  ISETP.LT.OR P5, PT, R0, 0x111, !P0 ;  /* 0x000001110000780c */ /* 0x000fc600047a1670 */
[----:B------:R-:W-:Y:S01]  /*57ac0*/  @!P3 STG.E.U8 desc[UR30][R30.64+0x110], R9 ;  /* 0x000110091e00b986 */ /* 0x000fe2000c10111e */
[----:B------:R-:W-:-:S03]  /*57ad0*/  ISETP.LT.OR P3, PT, R0, 0x119, !P1 ;  /* 0x000001190000780c */ /* 0x000fc60004f61670 */
[----:B------:R1:W-:Y:S01]  /*57ae0*/  @!P2 STG.E.U8 desc[UR30][R30.64+0x111], R11 ;  /* 0x0001110b1e00a986 */ /* 0x0003e2000c10111e */
[----:B------:R-:W-:Y:S02]  /*57af0*/  ISETP.LT.OR P2, PT, R0, 0x11a, !P1 ;  /* 0x0000011a0000780c */ /* 0x000fe40004f41670 */
[----:B0-----:R-:W-:Y:S02]  /*57b00*/  F2FP.SATFINITE.E4M3.F32.PACK_AB_MERGE_C R5, RZ, R3, RZ ;  /* 0x00000003ff05723e */ /* 0x001fe400048070ff */
[----:B-1----:R-:W-:Y:S01]  /*57b10*/  F2FP.SATFINITE.E4M3.F32.PACK_AB_MERGE_C R11, RZ, R2, RZ ;  /* 0x00000002ff0b723e */ /* 0x002fe200048070ff */
[----:B------:R-:W-:Y:S01]  /*57b20*/  FMUL R2, R40, UR26 ;  /* 0x0000001a28027c20 */ /* 0x000fe20008400000 */
[----:B------:R-:W-:Y:S01]  /*57b30*/  FMUL R3, R39, UR26 ;  /* 0x0000001a27037c20 */ /* 0x000fe20008400000 */
[----:B------:R-:W3:Y:S01]  /*57b40*/  LDL.LU R40, [R1+0xaac] ;  /* 0x000aac0001287983 */ /* 0x000ee20000300800 */
[----:B------:R-:W-:-:S03]  /*57b50*/  F2FP.SATFINITE.E4M3.F32.PACK_AB_MERGE_C R9, RZ, R4, RZ ;  /* 0x00000004ff09723e */ /* 0x000fc600048070ff */
[----:B------:R-:W3:Y:S04]  /*57b60*/  LDL.LU R39, [R1+0xab0] ;  /* 0x000ab00001277983 */ /* 0x000ee80000300800 */
[----:B------:R-:W-:Y:S01]  /*57b70*/  @!P6 STG.E.U8 desc[UR30][R28.64+0x111], R5 ;  /* 0x000111051c00e986 */ /* 0x000fe2000c10111e */
[----:B------:R-:W-:Y:S01]  /*57b80*/  ISETP.LT.OR P6, PT, R0, 0x11a, !P0 ;  /* 0x0000011a0000780c */ /* 0x000fe200047c1670 */
[----:B------:R-:W-:Y:S02]  /*57b90*/  FMUL R4, R38, UR26 ;  /* 0x0000001a26047c20 */ /* 0x000fe40008400000 */
[----:B------:R-:W3:Y:S04]  /*57ba0*/  LDL.LU R38, [R1+0xab4] ;  /* 0x000ab40001267983 */ /* 0x000ee80000300800 */
[----:B------:R-:W-:Y:S04]  /*57bb0*/  @!P5 STG.E.U8 desc[UR30][R28.64+0x110], R13 ;  /* 0x0001100d1c00d986 */ /* 0x000fe8000c10111e */
[----:B------:R0:W-:Y:S04]  /*57bc0*/  @!P3 STG.E.U8 desc[UR30][R30.64+0x118], R7 ;  /* 0x000118071e00b986 */ /* 0x0001e8000c10111e */
[----:B------:R1:W-:Y:S01]  /*57bd0*/  @!P2 STG.E.U8 desc[UR30][R30.64+0x119], R9 ;  /* 0x000119091e00a986 */ /* 0x0003e2000c10111e */
[----:B0-----:R-:W-:-:S02]  /*57be0*/  F2FP.SATFINITE.E4M3.F32.PACK_AB_MERGE_C R7, RZ, R2, RZ ;  /* 0x00000002ff07723e */ /* 0x001fc400048070ff */
[----:B-1----:R-:W-:-:S03]  /*57bf0*/  F2FP.SATFINITE.E4M3.F32.PACK_AB_MERGE_C R9, RZ, R3, RZ ;  /* 0x00000003ff09723e */ /* 0x002fc600048070ff */
[----:B------:R0:W-:Y:S01]  /*57c00*/  @!P6 STG.E.U8 desc[UR30][R28.64+0x119], R7 ;  /* 0x000119071c00e986 */ /* 0x0001e2000c10111e */
[----:B------:R-:W-:Y:S01]  /*57c10*/  F2FP.SATFINITE.E4M3.F32.PACK_AB_MERGE_C R13, RZ, R4, RZ ;  /* 0x00000004ff0d723e */ /* 0x000fe200048070ff */
[----:B----4-:R-:W-:Y:S02]  /*57c20*/  FMUL R5, R37, UR26 ;  /* 0x0000001a25057c20 */ /* 0x010fe40008400000 */
[----:B------:R-:W4:Y:S01]  /*57c30*/  LDL.LU R37, [R1+0xab8] ;  /* 0x000ab80001257983 */ /* 0x000f220000300800 */
[----:B------:R-:W-:-:S03]  /*57c40*/  FMUL R2, R35, UR26 ;  /* 0x0000001a23027c20 */ /* 0x000fc60008400000 */
[----:B------:R-:W4:Y:S02]  /*57c50*/  LDL.LU R35, [R1+0xabc] ;  /* 0x000abc0001237983 */ /* 0x000f240000300800 */
[----:B0-----:R-:W-:Y:S01]  /*57c60*/  F2FP.SATFINITE.E4M3.F32.PACK_AB_MERGE_C R7, RZ, R2, RZ ;  /* 0x00000002ff07723e */ /* 0x001fe200048070ff */
[----:B------:R-:W-:Y:S02]  /*57c70*/  FMUL R3, R34, UR26 ;  /* 0x0000001a22037c20 */ /* 0x000fe40008400000 */
[----:B------:R-:W4:Y:S01]  /*57c80*/  LDL.LU R34, [R1+0xac0] ;  /* 0x000ac00001227983 */ /* 0x000f220000300800 */
[----:B--2---:R-:W-:-:S03]  /*57c90*/  FMUL R4, R33, UR26 ;  /* 0x0000001a21047c20 */ /* 0x004fc60008400000 */
[----:B------:R-:W2:Y:S01]  /*57ca0*/  LDL.LU R33, [R1+0xac4] ;  /* 0x000ac40001217983 */ /* 0x000ea20000300800 */
[----:B---3--:R-:W-:-:S03]  /*57cb0*/  FMUL R2, R32, UR26 ;  /* 0x0000001a20027c20 */ /* 0x008fc60008400000 */
[----:B------:R-:W3:Y:S01]  /*57cc0*/  LDL.LU R32, [R1+0xac8] ;  /* 0x000ac80001207983 */ /* 0x000ee20000300800 */
[C---:B------:R-:W-:Y:S02]  /*57cd0*/  ISETP.LT.OR P5, PT, R0.reuse, 0x119, !P0 ;  /* 0x000001190000780c */ /* 0x040fe400047a1670 */
[C---:B------:R-:W-:Y:S02]  /*57ce0*/  ISETP.LT.OR P3, PT, R0.reuse, 0x121, !P1 ;  /* 0x000001210000780c */ /* 0x040fe40004f61670 */
[C---:B------:R-:W-:Y:S02]  /*57cf0*/  ISETP.LT.OR P2, PT, R0.reuse, 0x122, !P1 ;  /* 0x000001220000780c */ /* 0x040fe40004f41670 */
[----:B------:R-:W-:-:S07]  /*57d00*/  ISETP.LT.OR P6, PT, R0, 0x122, !P0 ;  /* 0x000001220000780c */ /* 0x000fce00047c1670 */
[----:B------:R-:W-:Y:S01]  /*57d10*/  @!P5 STG.E.U8 desc[UR30][R28.64+0x118], R11 ;  /* 0x0001180b1c00d986 */ /* 0x000fe2000c10111e */
[----:B------:R-:W-:-:S03]  /*57d20*/  ISETP.LT.OR P5, PT, R0, 0x121, !P0 ;  /* 0x000001210000780c */ /* 0x000fc600047a1670 */
[----:B------:R0:W-:Y:S04]  /*57d30*/  @!P3 STG.E.U8 desc[UR30][R30.64+0x120], R9 ;  /* 0x000120091e00b986 */ /* 0x0001e8000c10111e */
[----:B------:R1:W-:Y:S01]  /*57d40*/  @!P2 STG.E.U8 desc[UR30][R30.64+0x121], R13 ;  /* 0x0001210d1e00a986 */ /* 0x0003e2000c10111e */
[C---:B------:R-:W-:Y:S02]  /*57d50*/  ISETP.LT.OR P2, PT, R0.reuse, 0x12a, !P1 ;  /* 0x0000012a0000780c */ /* 0x040fe40004f41670 */
[----:B------:R-:W-:Y:S02]  /*57d60*/  ISETP.LT.OR P3, PT, R0, 0x129, !P1 ;  /* 0x000001290000780c */ /* 0x000fe40004f61670 */
[----:B0-----:R-:W-:Y:S02]  /*57d70*/  F2FP.SATFINITE.E4M3.F32.PACK_AB_MERGE_C R9, RZ, R3, RZ ;  /* 0x00000003ff09723e */ /* 0x001fe400048070ff */
[----:B-1----:R-:W-:Y:S01]  /*57d80*/  F2FP.SATFINITE.E4M3.F32.PACK_AB_MERGE_C R13, RZ, R2, RZ ;  /* 0x00000002ff0d723e */ /* 0x002fe200048070ff */
[----:B------:R-:W-:-:S02]  /*57d90*/  FMUL R3, R40, UR26 ;  /* 0x0000001a28037c20 */ /* 0x000fc40008400000 */
[----:B------:R-:W3:Y:S01]  /*57da0*/  LDL.LU R40, [R1+0xacc] ;  /* 0x000acc0001287983 */ /* 0x000ee20000300800 */
[----:B------:R-:W-:-:S03]  /*57db0*/  FMUL R2, R39, UR26 ;  /* 0x0000001a27027c20 */ /* 0x000fc60008400000 */
[----:B------:R-:W3:Y:S01]  /*57dc0*/  LDL.LU R39, [R1+0xad0] ;  /* 0x000ad00001277983 */ /* 0x000ee20000300800 */
[----:B------:R-:W-:Y:S02]  /*57dd0*/  F2FP.SATFINITE.E4M3.F32.PACK_AB_MERGE_C R5, RZ, R5, RZ ;  /* 0x00000005ff05723e */ /* 0x000fe400048070ff */
[----:B------:R-:W-:Y:S01]  /*57de0*/  F2FP.SATFINITE.E4M3.F32.PACK_AB_MERGE_C R11, RZ, R4, RZ ;  /* 0x00000004ff0b723e */ /* 0x000fe200048070ff */
[----:B------:R0:W-:Y:S01]  /*57df0*/  @!P6 STG.E.U8 desc[UR30][R28.64+0x121], R7 ;  /* 0x000121071c00e986 */ /* 0x0001e2000c10111e */
[----:B------:R-:W-:Y:S01]  /*57e00*/  ISETP.LT.OR P6, PT, R0, 0x12a, !P0 ;  /* 0x0000012a0000780c */ /* 0x000fe200047c1670 */
[----:B------:R-:W-:Y:S02]  /*57e10*/  FMUL R4, R38, UR26 ;  /* 0x0000001a26047c20 */ /* 0x000fe40008400000 */
[----:B------:R-:W3:Y:S01]  /*57e20*/  LDL.LU R38, [R1+0xad4] ;  /* 0x000ad40001267983 */ /* 0x000ee20000300800 */
[----:B0-----:R-:W-:-:S03]  /*57e30*/  F2FP.SATFINITE.E4M3.F32.PACK_AB_MERGE_C R7, RZ, R2, RZ ;  /* 0x00000002ff07723e */ /* 0x001fc600048070ff */
[----:B------:R0:W-:Y:S04]  /*57e40*/  @!P5 STG.E.U8 desc[UR30][R28.64+0x120], R5 ;  /* 0x000120051c00d986 */ /* 0x0001e8000c10111e */
[----:B------:R-:W-:Y:S04]  /*57e50*/  @!P2 STG.E.U8 desc[UR30][R30.64+0x129], R11 ;  /* 0x0001290b1e00a986 */ /* 0x000fe8000c10111e */
[----:B------:R1:W-:Y:S01]  /*57e60*/  @!P3 STG.E.U8 desc[UR30][R30.64+0x128], R9 ;  /* 0x000128091e00b986 */ /* 0x0003e2000c10111e */
[----:B0-----:R-:W-:-:S05]  /*57e70*/  F2FP.SATFINITE.E4M3.F32.PACK_AB_MERGE_C R5, RZ, R3, RZ ;  /* 0x00000003ff05723e */ /* 0x001fca00048070ff */
        /* <DEDUP_REMOVED lines=19> */
[----:B------:R0:W-:Y:S01]  /*57fb0*/  @!P3 STG.E.U8 desc[UR30][R30.64+0x130], R7 ;  /* 0x000130071e00b986 */ /* 0x0001e2000c10111e */
[----:B------:R-:W-:-:S03]  /*57fc0*/  ISETP.LT.OR P3, PT, R0, 0x139, !P1 ;  /* 0x000001390000780c */ /* 0x000fc60004f61670 */
[----:B------:R1:W-:Y:S01]  /*57fd0*/  @!P2 STG.E.U8 desc[UR30][R30.64+0x131], R9 ;  /* 0x000131091e00a986 */ /* 0x0003e2000c10111e */
[----:B------:R-:W-:Y:S02]  /*57fe0*/  ISETP.LT.OR P2, PT, R0, 0x13a, !P1 ;  /* 0x0000013a0000780c */ /* 0x000fe40004f41670 */
[----:B0-----:R-:W-:Y:S02]  /*57ff0*/  F2FP.SATFINITE.E4M3.F32.PACK_AB_MERGE_C R7, RZ, R2, RZ ;  /* 0x00000002ff07723e */ /* 0x001fe400048070ff */
[----:B-1----:R-:W-:Y:S01]  /*58000*/  F2FP.SATFINITE.E4M3.F32.PACK_AB_MERGE_C R9, RZ, R3, RZ ;  /* 0x00000003ff09723e */ /* 0x002fe200048070ff */
[----:B------:R-:W-:Y:S02]  /*58010*/  FMUL R2, R40, UR26 ;  /* 0x0000001a28027c20 */ /* 0x000fe40008400000 */
[----:B------:R-:W3:Y:S01]  /*58020*/  LDL.LU R40, [R1+0xaec] ;  /* 0x000aec0001287983 */ /* 0x000ee20000300800 */
[----:B------:R-:W-:-:S03]  /*58030*/  FMUL R3, R39, UR26 ;  /* 0x0000001a27037c20 */ /* 0x000fc60008400000 */
[----:B------:R-:W3:Y:S01]  /*58040*/  LDL.LU R39, [R1+0xaf0] ;  /* 0x000af00001277983 */ /* 0x000ee20000300800 */
[----:B------:R-:W-:-:S03]  /*58050*/  F2FP.SATFINITE.E4M3.F32.PACK_AB_MERGE_C R13, RZ, R4, RZ ;  /* 0x00000004ff0d723e */ /* 0x000fc600048070ff */
[----:B------:R0:W-:Y:S01]  /*58060*/  @!P6 STG.E.U8 desc[UR30][R28.64+0x131], R7 ;  /* 0x000131071c00e986 */ /* 0x0001e2000c10111e */
[----:B------:R-:W-:Y:S01]  /*58070*/  ISETP.LT.OR P6, PT, R0, 0x13a, !P0 ;  /* 0x0000013a0000780c */ /* 0x000fe200047c1670 */
[----:B------:R-:W-:Y:S02]  /*58080*/  FMUL R4, R38, UR26 ;  /* 0x0000001a26047c20 */ /* 0x000fe40008400000 */
[----:B------:R-:W3:Y:S01]  /*58090*/  LDL.LU R38, [R1+0xaf4] ;  /* 0x000af40001267983 */ /* 0x000ee20000300800 */
[----:B0-----:R-:W-:-:S03]  /*580a0*/  F2FP.SATFINITE.E4M3.F32.PACK_AB_MERGE_C R7, RZ, R2, RZ ;  /* 0x00000002ff07723e */ /* 0x001fc600048070ff */
[----:B------:R-:W-:Y:S04]  /*580b0*/  @!P5 STG.E.U8 desc[UR30][R28.64+0x130], R11 ;  /* 0x0001300b1c00d986 */ /* 0x000fe8000c10111e */
[----:B------:R0:W-:Y:S04]  /*580c0*/  @!P3 STG.E.U8 desc[UR30][R30.64+0x138], R9 ;  /* 0x000138091e00b986 */ /* 0x0001e8000c10111e */
[----:B------:R1:W-:Y:S01]  /*580d0*/  @!P2 STG.E.U8 desc[UR30][R30.64+0x139], R13 ;  /* 0x0001390d1e00a986 */ /* 0x0003e2000c10111e */
[----:B0-----:R-:W-:-:S03]  /*580e0*/  F2FP.SATFINITE.E4M3.F32.PACK_AB_MERGE_C R9, RZ, R3, RZ ;  /* 0x00000003ff09723e */ /* 0x001fc600048070ff */
[----:B------:R0:W-:Y:S01]  /*580f0*/  @!P6 STG.E.U8 desc[UR30][R28.64+0x139], R7 ;  /* 0x000139071c00e986 */ /* 0x0001e2000c10111e */
[----:B------:R-:W-:Y:S01]  /*58100*/  F2FP.SATFINITE.E4M3.F32.PACK_AB_MERGE_C R11, RZ, R4, RZ ;  /* 0x00000004ff0b723e */ /* 0x000fe200048070ff */
[----:B----4-:R-:W-:Y:S02]  /*58110*/  FMUL R2, R37, UR26 ;  /* 0x0000001a25027c20 */ /* 0x010fe40008400000 */
[----:B------:R-:W4:Y:S03]  /*58120*/  LDL.LU R37, [R1+0xaf8] ;  /* 0x000af80001257983 */ /* 0x000f260000300800 */
[----:B-1----:R-:W-:Y:S01]  /*58130*/  F2FP.SATFINITE.E4M3.F32.PACK_AB_MERGE_C R13, RZ, R2, RZ ;  /* 0x00000002ff0d723e */ /* 0x002fe200048070ff */
        /* <DEDUP_REMOVED lines=59> */
[----:B------:R-:W-:Y:S02]  /*584f0*/  F2FP.SATFINITE.E4M3.F32.PACK_AB_MERGE_C R5, RZ, R5, RZ ;  /* 0x00000005ff05723e */ /* 0x000fe400048070ff */
        /* <DEDUP_REMOVED lines=244> */
[----:B------:R-:W-:Y:S01]  /*59440*/  FMUL R2, R39, UR26 ;  /* 0x0000001a27027c20 */ /* 0x000fe20008400000 */
[----:B------:R-:W-:-:S02]  /*59450*/  F2FP.SATFINITE.E4M3.F32.PACK_AB_MERGE_C R11, RZ, R4, RZ ;  /* 0x00000004ff0b723e */ /* 0x000fc400048070ff */
[----:B------:R0:W-:Y:S01]  /*59460*/  @!P6 STG.E.U8 desc[UR30][R28.64+0x1b1], R7 ;  /* 0x0001b1071c00e986 */ /* 0x0001e2000c10111e */
[----:B------:R-:W-:-:S03]  /*59470*/  ISETP.LT.OR P6, PT, R0, 0x1ba, !P0 ;  /* 0x000001ba0000780c */ /* 0x000fc600047c1670 */
[----:B------:R-:W3:Y:S01]  /*59480*/  LDL.LU R39, [R1+0xbf0] ;  /* 0x000bf00001277983 */ /* 0x000ee20000300800 */
[----:B------:R-:W-:-:S03]  /*59490*/  FMUL R4, R38, UR26 ;  /* 0x0000001a26047c20 */ /* 0x000fc60008400000 */
        /* <DEDUP_REMOVED lines=32> */
[----:B------:R0:W-:Y:S01]  /*596a0*/  @!P6 STG.E.U8 desc[UR30][R28.64+0x1c1], R7 ;  /* 0x0001c1071c00e986 */ /* 0x0001e2000c10111e */
[----:B------:R-:W-:-:S03]  /*596b0*/  ISETP.LT.OR P6, PT, R0, 0x1ca, !P0 ;  /* 0x000001ca0000780c */ /* 0x000fc600047c1670 */
[----:B------:R-:W3:Y:S01]  /*596c0*/  LDL.LU R40, [R1+0xc0c] ;  /* 0x000c0c0001287983 */ /* 0x000ee20000300800 */
[----:B------:R-:W-:-:S03]  /*596d0*/  FMUL R3, R39, UR26 ;  /* 0x0000001a27037c20 */ /* 0x000fc60008400000 */
[----:B------:R-:W3:Y:S01]  /*596e0*/  LDL.LU R39, [R1+0xc10] ;  /* 0x000c100001277983 */ /* 0x000ee20000300800 */
[----:B------:R-:W-:Y:S02]  /*596f0*/  F2FP.SATFINITE.E4M3.F32.PACK_AB_MERGE_C R13, RZ, R4, RZ ;  /* 0x00000004ff0d723e */ /* 0x000fe400048070ff */
[----:B0-----:R-:W-:Y:S01]  /*59700*/  F2FP.SATFINITE.E4M3.F32.PACK_AB_MERGE_C R7, RZ, R2, RZ ;  /* 0x00000002ff07723e */ /* 0x001fe200048070ff */
[----:B------:R-:W-:Y:S01]  /*59710*/  @!P5 STG.E.U8 desc[UR30][R28.64+0x1c0], R11 ;  /* 0x0001c00b1c00d986 */ /* 0x000fe2000c10111e */
[----:B------:R-:W-:-:S03]  /*59720*/  FMUL R4, R38, UR26 ;  /* 0x0000001a26047c20 */ /* 0x000fc60008400000 */
[----:B------:R0:W-:Y:S04]  /*59730*/  @!P3 STG.E.U8 desc[UR30][R30.64+0x1c8], R9 ;  /* 0x0001c8091e00b986 */ /* 0x0001e8000c10111e */
[----:B------:R1:W-:Y:S04]  /*59740*/  @!P2 STG.E.U8 desc[UR30][R30.64+0x1c9], R13 ;  /* 0x0001c90d1e00a986 */ /* 0x0003e8000c10111e */
[----:B------:R-:W3:Y:S01]  /*59750*/  LDL.LU R38, [R1+0xc14] ;  /* 0x000c140001267983 */ /* 0x000ee20000300800 */
        /* <DEDUP_REMOVED lines=16> */
[C---:B------:R-:W-:Y:S01]  /*59860*/  ISETP.LT.OR P3, PT, R0.reuse, 0x1d1, !P1 ;  /* 0x000001d10000780c */ /* 0x040fe20004f61670 */
[----:B------:R-:W3:Y:S01]  /*59870*/  LDL.LU R42, [R1+0xc2c] ;  /* 0x000c2c00012a7983 */ /* 0x000ee20000300800 */
[C---:B------:R-:W-:Y:S02]  /*59880*/  ISETP.LT.OR P2, PT, R0.reuse, 0x1d2, !P1 ;  /* 0x000001d20000780c */ /* 0x040fe40004f41670 */
[----:B------:R-:W-:Y:S02]  /*59890*/  ISETP.LT.OR P6, PT, R0, 0x1d2, !P0 ;  /* 0x000001d20000780c */ /* 0x000fe400047c1670 */
[----:B------:R-:W-:-:S05]  /*598a0*/  F2FP.SATFINITE.E4M3.F32.PACK_AB_MERGE_C R5, RZ, R5, RZ ;  /* 0x00000005ff05723e */ /* 0x000fca00048070ff */
[----:B------:R0:W-:Y:S01]  /*598b0*/  @!P5 STG.E.U8 desc[UR30][R28.64+0x1c8], R5 ;  /* 0x0001c8051c00d986 */ /* 0x0001e2000c10111e */
[----:B------:R-:W-:-:S03]  /*598c0*/  ISETP.LT.OR P5, PT, R0, 0x1d1, !P0 ;  /* 0x000001d10000780c */ /* 0x000fc600047a1670 */
[----:B------:R-:W-:Y:S01]  /*598d0*/  @!P3 STG.E.U8 desc[UR30][R30.64+0x1d0], R9 ;  /* 0x0001d0091e00b986 */ /* 0x000fe2000c10111e */
[----:B------:R-:W-:-:S03]  /*598e0*/  ISETP.LT.OR P3, PT, R0, 0x1d9, !P1 ;  /* 0x000001d90000780c */ /* 0x000fc60004f61670 */
[----:B------:R1:W-:Y:S01]  /*598f0*/  @!P2 STG.E.U8 desc[UR30][R30.64+0x1d1], R11 ;  /* 0x0001d10b1e00a986 */ /* 0x0003e2000c10111e */
[----:B0-----:R-:W-:Y:S02]  /*59900*/  F2FP.SATFINITE.E4M3.F32.PACK_AB_MERGE_C R5, RZ, R3, RZ ;  /* 0x00000003ff05723e */ /* 0x001fe400048070ff */
[----:B------:R-:W-:-:S03]  /*59910*/  ISETP.LT.OR P2, PT, R0, 0x1da, !P1 ;  /* 0x000001da0000780c */ /* 0x000fc60004f41670 */
[----:B------:R-:W-:Y:S01]  /*59920*/  @!P6 STG.E.U8 desc[UR30][R28.64+0x1d1], R5 ;  /* 0x0001d1051c00e986 */ /* 0x000fe2000c10111e */
[----:B-1----:R-:W-:Y:S02]  /*59930*/  F2FP.SATFINITE.E4M3.F32.PACK_AB_MERGE_C R11, RZ, R2, RZ ;  /* 0x00000002ff0b723e */ /* 0x002fe400048070ff */
[----:B------:R-:W-:Y:S01]  /*59940*/  ISETP.LT.OR P6, PT, R0, 0x1da, !P0 ;  /* 0x000001da0000780c */ /* 0x000fe200047c1670 */
[----:B------:R-:W-:Y:S02]  /*59950*/  FMUL R2, R40, UR26 ;  /* 0x0000001a28027c20 */ /* 0x000fe40008400000 */
[----:B------:R-:W3:Y:S01]  /*59960*/  LDL.LU R40, [R1+0xc30] ;  /* 0x000c300001287983 */ /* 0x000ee20000300800 */
[----:B------:R-:W-:-:S03]  /*59970*/  FMUL R3, R39, UR26 ;  /* 0x0000001a27037c20 */ /* 0x000fc60008400000 */
[----:B------:R-:W3:Y:S01]  /*59980*/  LDL.LU R39, [R1+0xc34] ;  /* 0x000c340001277983 */ /* 0x000ee20000300800 */
[----:B------:R-:W-:-:S03]  /*59990*/  F2FP.SATFINITE.E4M3.F32.PACK_AB_MERGE_C R9, RZ, R4, RZ ;  /* 0x00000004ff09723e */ /* 0x000fc600048070ff */
[----:B------:R-:W-:Y:S04]  /*599a0*/  @!P5 STG.E.U8 desc[UR30][R28.64+0x1d0], R13 ;  /* 0x0001d00d1c00d986 */ /* 0x000fe8000c10111e */
[----:B------:R0:W-:Y:S01]  /*599b0*/  @!P3 STG.E.U8 desc[UR30][R30.64+0x1d8], R7 ;  /* 0x0001d8071e00b986 */ /* 0x0001e2000c10111e */
[----:B------:R-:W-:-:S03]  /*599c0*/  FMUL R4, R38, UR26 ;  /* 0x0000001a26047c20 */ /* 0x000fc60008400000 */
[----:B------:R-:W3:Y:S01]  /*599d0*/  LDL.LU R38, [R1+0xc38] ;  /* 0x000c380001267983 */ /* 0x000ee20000300800 */
[----:B0-----:R-:W-:-:S03]  /*599e0*/  F2FP.SATFINITE.E4M3.F32.PACK_AB_MERGE_C R7, RZ, R2, RZ ;  /* 0x00000002ff07723e */ /* 0x001fc600048070ff */
[----:B------:R0:W-:Y:S01]  /*599f0*/  @!P2 STG.E.U8 desc[UR30][R30.64+0x1d9], R9 ;  /* 0x0001d9091e00a986 */ /* 0x0001e2000c10111e */
[----:B------:R-:W-:-:S03]  /*59a00*/  F2FP.SATFINITE.E4M3.F32.PACK_AB_MERGE_C R13, RZ, R4, RZ ;  /* 0x00000004ff0d723e */ /* 0x000fc600048070ff */
[----:B------:R1:W-:Y:S01]  /*59a10*/  @!P6 STG.E.U8 desc[UR30][R28.64+0x1d9], R7 ;  /* 0x0001d9071c00e986 */ /* 0x0003e2000c10111e */
[----:B0-----:R-:W-:Y:S01]  /*59a20*/  F2FP.SATFINITE.E4M3.F32.PACK_AB_MERGE_C R9, RZ, R3, RZ ;  /* 0x00000003ff09723e */ /* 0x001fe200048070ff */
[----:B----4-:R-:W-:Y:S02]  /*59a30*/  FMUL R5, R37, UR26 ;  /* 0x0000001a25057c20 */ /* 0x010fe40008400000 */
[----:B------:R-:W4:Y:S01]  /*59a40*/  LDL.LU R37, [R1+0xc3c] ;  /* 0x000c3c0001257983 */ /* 0x000f220000300800 */
[----:B------:R-:W-:-:S03]  /*59a50*/  FMUL R2, R35, UR26 ;  /* 0x0000001a23027c20 */ /* 0x000fc60008400000 */
[----:B------:R-:W4:Y:S02]  /*59a60*/  LDL.LU R35, [R1+0xc40] ;  /* 0x000c400001237983 */ /* 0x000f240000300800 */
[----:B-1----:R-:W-:Y:S01]  /*59a70*/  F2FP.SATFINITE.E4M3.F32.PACK_AB_MERGE_C R7, RZ, R2, RZ ;  /* 0x00000002ff07723e */ /* 0x002fe200048070ff */
        /* <DEDUP_REMOVED lines=10> */
[----:B------:R0:W-:Y:S01]  /*59b20*/  @!P5 STG.E.U8 desc[UR30][R28.64+0x1d8], R11 ;  /* 0x0001d80b1c00d986 */ /* 0x0001e2000c10111e */
[----:B------:R-:W-:-:S03]  /*59b30*/  ISETP.LT.OR P5, PT, R0, 0x1e1, !P0 ;  /* 0x000001e10000780c */ /* 0x000fc600047a1670 */
[----:B------:R-:W-:Y:S01]  /*59b40*/  @!P2 STG.E.U8 desc[UR30][R30.64+0x1e1], R13 ;  /* 0x0001e10d1e00a986 */ /* 0x000fe2000c10111e */
[----:B------:R-:W-:-:S03]  /*59b50*/  ISETP.LT.OR P2, PT, R0, 0x1ea, !P1 ;  /* 0x000001ea0000780c */ /* 0x000fc60004f41670 */
[----:B------:R1:W-:Y:S01]  /*59b60*/  @!P3 STG.E.U8 desc[UR30][R30.64+0x1e0], R9 ;  /* 0x0001e0091e00b986 */ /* 0x0003e2000c10111e */
[C---:B------:R-:W-:Y:S02]  /*59b70*/  ISETP.LT.OR P3, PT, R0.reuse, 0x1e9, !P1 ;  /* 0x000001e90000780c */ /* 0x040fe40004f61670 */
[----:B------:R-:W-:Y:S02]  /*59b80*/  F2FP.SATFINITE.E4M3.F32.PACK_AB_MERGE_C R5, RZ, R5, RZ ;  /* 0x00000005ff05723e */ /* 0x000fe400048070ff */
[----:B0-----:R-:W-:Y:S01]  /*59b90*/  F2FP.SATFINITE.E4M3.F32.PACK_AB_MERGE_C R11, RZ, R4, RZ ;  /* 0x00000004ff0b723e */ /* 0x001fe200048070ff */
[----:B------:R0:W-:Y:S01]  /*59ba0*/  @!P6 STG.E.U8 desc[UR30][R28.64+0x1e1], R7 ;  /* 0x0001e1071c00e986 */ /* 0x0001e2000c10111e */
[C---:B------:R-:W-:Y:S02]  /*59bb0*/  ISETP.LT.OR P6, PT, R0.reuse, 0x1ea, !P0 ;  /* 0x000001ea0000780c */ /* 0x040fe400047c1670 */
[----:B-1----:R-:W-:Y:S01]  /*59bc0*/  F2FP.SATFINITE.E4M3.F32.PACK_AB_MERGE_C R9, RZ, R3, RZ ;  /* 0x00000003ff09723e */ /* 0x002fe200048070ff */
[----:B------:R1:W-:Y:S01]  /*59bd0*/  @!P5 STG.E.U8 desc[UR30][R28.64+0x1e0], R5 ;  /* 0x0001e0051c00d986 */ /* 0x0003e2000c10111e */
[----:B------:R-:W-:-:S03]  /*59be0*/  ISETP.LT.OR P5, PT, R0, 0x1e9, !P0 ;  /* 0x000001e90000780c */ /* 0x000fc600047a1670 */
[----:B------:R-:W-:Y:S01]  /*59bf0*/  @!P2 STG.E.U8 desc[UR30][R30.64+0x1e9], R11 ;  /* 0x0001e90b1e00a986 */ /* 0x000fe2000c10111e */
[----:B------:R-:W-:Y:S01]  /*59c00*/  ISETP.LT.OR P2, PT, R0, 0x1f2, !P1 ;  /* 0x000001f20000780c */ /* 0x000fe20004f41670 */
[----:B------:R-:W-:Y:S02]  /*59c10*/  FMUL R3, R42, UR26 ;  /* 0x0000001a2a037c20 */ /* 0x000fe40008400000 */
[----:B------:R1:W-:Y:S01]  /*59c20*/  @!P3 STG.E.U8 desc[UR30][R30.64+0x1e8], R9 ;  /* 0x0001e8091e00b986 */ /* 0x0003e2000c10111e */
[----:B------:R-:W-:Y:S01]  /*59c30*/  ISETP.LT.OR P3, PT, R0, 0x1f1, !P1 ;  /* 0x000001f10000780c */ /* 0x000fe20004f61670 */
[----:B------:R-:W-:Y:S01]  /*59c40*/  FMUL R4, R39, UR26 ;  /* 0x0000001a27047c20 */ /* 0x000fe20008400000 */
[----:B------:R-:W-:Y:S01]  /*59c50*/  F2FP.SATFINITE.E4M3.F32.PACK_AB_MERGE_C R13, RZ, R2, RZ ;  /* 0x00000002ff0d723e */ /* 0x000fe200048070ff */
[----:B------:R-:W-:Y:S01]  /*59c60*/  FMUL R2, R40, UR26 ;  /* 0x0000001a28027c20 */ /* 0x000fe20008400000 */
[----:B------:R-:W-:Y:S02]  /*59c70*/  F2FP.SATFINITE.E4M3.F32.PACK_AB_MERGE_C R3, RZ, R3, RZ ;  /* 0x00000003ff03723e */ /* 0x000fe400048070ff */
[----:B0-----:R-:W-:-:S02]  /*59c80*/  F2FP.SATFINITE.E4M3.F32.PACK_AB_MERGE_C R7, RZ, R4, RZ ;  /* 0x00000004ff07723e */ /* 0x001fc400048070ff */
[----:B-1----:R-:W-:Y:S01]  /*59c90*/  F2FP.SATFINITE.E4M3.F32.PACK_AB_MERGE_C R5, RZ, R2, RZ ;  /* 0x00000002ff05723e */ /* 0x002fe200048070ff */
[----:B------:R-:W-:Y:S01]  /*59ca0*/  @!P5 STG.E.U8 desc[UR30][R28.64+0x1e8], R13 ;  /* 0x0001e80d1c00d986 */ /* 0x000fe2000c10111e */
[----:B------:R-:W-:-:S03]  /*59cb0*/  ISETP.LT.OR P5, PT, R0, 0x1f1, !P0 ;  /* 0x000001f10000780c */ /* 0x000fc600047a1670 */
[----:B------:R-:W-:Y:S01]  /*59cc0*/  @!P6 STG.E.U8 desc[UR30][R28.64+0x1e9], R3 ;  /* 0x0001e9031c00e986 */ /* 0x000fe2000c10111e */
[----:B------:R-:W-:Y:S01]  /*59cd0*/  FMUL R2, R38, UR26 ;  /* 0x0000001a26027c20 */ /* 0x000fe20008400000 */
[C---:B------:R-:W-:Y:S02]  /*59ce0*/  ISETP.LT.OR P6, PT, R0.reuse, 0x1f2, !P0 ;  /* 0x000001f20000780c */ /* 0x040fe400047c1670 */
[----:B------:R0:W-:Y:S01]  /*59cf0*/  @!P2 STG.E.U8 desc[UR30][R30.64+0x1f1], R7 ;  /* 0x0001f1071e00a986 */ /* 0x0001e2000c10111e */
[C---:B------:R-:W-:Y:S02]  /*59d00*/  ISETP.LT.OR P2, PT, R0.reuse, 0x1fa, !P1 ;  /* 0x000001fa0000780c */ /* 0x040fe40004f41670 */
[C---:B------:R-:W-:Y:S01]  /*59d10*/  ISETP.LT.OR P1, PT, R0.reuse, 0x1f9, !P1 ;  /* 0x000001f90000780c */ /* 0x040fe20004f21670 */
[----:B------:R2:W-:Y:S01]  /*59d20*/  @!P3 STG.E.U8 desc[UR30][R30.64+0x1f0], R5 ;  /* 0x0001f0051e00b986 */ /* 0x0005e2000c10111e */
[C---:B------:R-:W-:Y:S02]  /*59d30*/  ISETP.LT.OR P3, PT, R0.reuse, 0x1fa, !P0 ;  /* 0x000001fa0000780c */ /* 0x040fe40004761670 */
[----:B------:R-:W-:-:S02]  /*59d40*/  ISETP.LT.OR P0, PT, R0, 0x1f9, !P0 ;  /* 0x000001f90000780c */ /* 0x000fc40004701670 */
[----:B------:R-:W-:-:S05]  /*59d50*/  F2FP.SATFINITE.E4M3.F32.PACK_AB_MERGE_C R9, RZ, R2, RZ ;  /* 0x00000002ff09723e */ /* 0x000fca00048070ff */
[----:B------:R1:W-:Y:S01]  /*59d60*/  @!P5 STG.E.U8 desc[UR30][R28.64+0x1f0], R9 ;  /* 0x0001f0091c00d986 */ /* 0x0003e2000c10111e */
[----:B----4-:R-:W-:-:S05]  /*59d70*/  FMUL R0, R37, UR26 ;  /* 0x0000001a25007c20 */ /* 0x010fca0008400000 */
[----:B0-----:R-:W-:-:S05]  /*59d80*/  F2FP.SATFINITE.E4M3.F32.PACK_AB_MERGE_C R7, RZ, R0, RZ ;  /* 0x00000000ff07723e */ /* 0x001fca00048070ff */
[----:B------:R1:W-:Y:S01]  /*59d90*/  @!P6 STG.E.U8 desc[UR30][R28.64+0x1f1], R7 ;  /* 0x0001f1071c00e986 */ /* 0x0003e2000c10111e */
[----:B------:R-:W-:-:S05]  /*59da0*/  FMUL R2, R35, UR26 ;  /* 0x0000001a23027c20 */ /* 0x000fca0008400000 */
[----:B------:R-:W-:Y:S01]  /*59db0*/  F2FP.SATFINITE.E4M3.F32.PACK_AB_MERGE_C R11, RZ, R2, RZ ;  /* 0x00000002ff0b723e */ /* 0x000fe200048070ff */
[----:B------:R-:W-:-:S05]  /*59dc0*/  FMUL R3, R34, UR26 ;  /* 0x0000001a22037c20 */ /* 0x000fca0008400000 */
[----:B------:R-:W-:Y:S01]  /*59dd0*/  F2FP.SATFINITE.E4M3.F32.PACK_AB_MERGE_C R3, RZ, R3, RZ ;  /* 0x00000003ff03723e */ /* 0x000fe200048070ff */
[----:B------:R1:W-:Y:S04]  /*59de0*/  @!P1 STG.E.U8 desc[UR30][R30.64+0x1f8], R11 ;  /* 0x0001f80b1e009986 */ /* 0x0003e8000c10111e */
[----:B------:R1:W-:Y:S01]  /*59df0*/  @!P2 STG.E.U8 desc[UR30][R30.64+0x1f9], R3 ;  /* 0x0001f9031e00a986 */ /* 0x0003e2000c10111e */
[----:B--2---:R-:W-:Y:S01]  /*59e00*/  FMUL R5, R33, UR26 ;  /* 0x0000001a21057c20 */ /* 0x004fe20008400000 */
[----:B---3--:R-:W-:-:S04]  /*59e10*/  FMUL R4, R32, UR26 ;  /* 0x0000001a20047c20 */ /* 0x008fc80008400000 */
[----:B------:R-:W-:Y:S02]  /*59e20*/  F2FP.SATFINITE.E4M3.F32.PACK_AB_MERGE_C R13, RZ, R5, RZ ;  /* 0x00000005ff0d723e */ /* 0x000fe400048070ff */
[----:B------:R-:W-:-:S03]  /*59e30*/  F2FP.SATFINITE.E4M3.F32.PACK_AB_MERGE_C R5, RZ, R4, RZ ;  /* 0x00000004ff05723e */ /* 0x000fc600048070ff */
[----:B------:R1:W-:Y:S04]  /*59e40*/  @!P3 STG.E.U8 desc[UR30][R28.64+0x1f9], R13 ;  /* 0x0001f90d1c00b986 */ /* 0x0003e8000c10111e */
[----:B------:R1:W-:Y:S02]  /*59e50*/  @!P0 STG.E.U8 desc[UR30][R28.64+0x1f8], R5 ;  /* 0x0001f8051c008986 */ /* 0x0003e4000c10111e */
.L_x_1057:
[----:B------:R-:W-:Y:S05]  /*59e60*/  BSYNC B0 ;  /* 0x0000000000007941 */ /* 0x000fea0003800000 */
.L_x_31:
[----:B01---5:R-:W2:Y:S04]  /*59e70*/  LDL.LU R3, [R1+0xc50] ;  /* 0x000c500001037983 */ /* 0x023ea80000300800 */
[----:B------:R-:W2:Y:S01]  /*59e80*/  LDL.LU R2, [R1+0xc54] ;  /* 0x000c540001027983 */ /* 0x000ea20000300800 */
[----:B------:R-:W-:Y:S01]  /*59e90*/  ULDC UR10, c[0x0][0xc] ;  /* 0x00000300000a7ab9 */ /* 0x000fe20000000800 */
[----:B------:R-:W-:Y:S01]  /*59ea0*/  ULDC UR11, c[0x0][0x10] ;  /* 0x00000400000b7ab9 */ /* 0x000fe20000000800 */
[----:B----4-:R-:W2:Y:S01]  /*59eb0*/  LDC R5, c[0x0][0x14] ;  /* 0x00000500ff057b82 */ /* 0x010ea20000000800 */
[----:B------:R-:W-:Y:S01]  /*59ec0*/  UIMAD.WIDE.U32 UR10, UR10, UR11, URZ ;  /* 0x0000000b0a0a72a5 */ /* 0x000fe2000f8e003f */
[----:B------:R-:W-:Y:S01]  /*59ed0*/  PRMT R0, RZ, 0x7610, R0 ;  /* 0x00007610ff007816 */ /* 0x000fe20000000000 */
[----:B------:R-:W-:-:S04]  /*59ee0*/  UMOV UR27, 0xffffffff ;  /* 0xffffffff001b7882 */ /* 0x000fc80000000000 */
[----:B--2---:R-:W-:-:S04]  /*59ef0*/  IMAD.WIDE.U32 R2, R5, UR10, R2 ;  /* 0x0000000a05027c25 */ /* 0x004fc8000f8e0002 */
[----:B------:R-:W-:Y:S01]  /*59f00*/  IMAD R5, R5, UR11, RZ ;  /* 0x0000000b05057c24 */ /* 0x000fe2000f8e02ff */
[----:B------:R-:W-:Y:S01]  /*59f10*/  ULDC.64 UR10, c[0x0][0x650] ;  /* 0x00019400000a7ab9 */ /* 0x000fe20000000a00 */
[----:B------:R-:W-:Y:S01]  /*59f20*/  IMAD.MOV.U32 R11, RZ, RZ, R2 ;  /* 0x000000ffff0b7224 */ /* 0x000fe200078e0002 */
[----:B------:R-:W-:Y:S01]  /*59f30*/  ISETP.GE.U32.AND P0, PT, R2, UR10, PT ;  /* 0x0000000a02007c0c */ /* 0x000fe2000bf06070 */
[----:B------:R-:W-:Y:S01]  /*59f40*/  IMAD.MOV.U32 R2, RZ, RZ, -0x1 ;  /* 0xffffffffff027424 */ /* 0x000fe200078e00ff */
[----:B------:R-:W-:-:S04]  /*59f50*/  IADD3 R13, R3, R5, RZ ;  /* 0x00000005030d7210 */ /* 0x000fc80007ffe0ff */
[----:B------:R-:W-:Y:S01]  /*59f60*/  ISETP.GE.U32.AND.EX P0, PT, R13, UR11, PT, P0 ;  /* 0x0000000b0d007c0c */ /* 0x000fe2000bf06100 */
[----:B------:R0:W-:Y:S04]  /*59f70*/  STL [R1+0xc50], R13 ;  /* 0x000c500d01007387 */ /* 0x0001e80000100800 */
[----:B------:R0:W-:Y:S04]  /*59f80*/  STL [R1+0xc54], R11 ;  /* 0x000c540b01007387 */ /* 0x0001e80000100800 */
[----:B------:R0:W-:Y:S04]  /*59f90*/  STL [R1+0xc5c], R2 ;  /* 0x000c5c0201007387 */ /* 0x0001e80000100800 */
[----:B------:R-:W-:Y:S05]  /*59fa0*/  @P0 BRA `(.L_x_1058) ;  /* 0x0000000400740947 */ /* 0x000fea0003800000 */
[----:B------:R-:W1:Y:S01]  /*59fb0*/  S2R R8, SR_CTAID.X ;  /* 0x0000000000087919 */ /* 0x000e620000002500 */
[----:B------:R-:W-:Y:S01]  /*59fc0*/  ULDC.64 UR16, c[0x0][0x628] ;  /* 0x00018a0000107ab9 */ /* 0x000fe20000000a00 */
[----:B------:R-:W2:Y:S01]  /*59fd0*/  LDC R9, c[0x0][0x144] ;  /* 0x00005100ff097b82 */ /* 0x000ea20000000800 */
[----:B------:R-:W-:Y:S01]  /*59fe0*/  ULDC UR6, c[0x0][0x150] ;  /* 0x0000540000067ab9 */ /* 0x000fe20000000800 */
[----:B------:R-:W4:Y:S01]  /*59ff0*/  S2R R12, SR_CTAID.Y ;  /* 0x00000000000c7919 */ /* 0x000f220000002600 */
[----:B------:R-:W-:Y:S01]  /*5a000*/  ISETP.NE.U32.AND P0, PT, RZ, UR16, PT ;  /* 0x00000010ff007c0c */ /* 0x000fe2000bf05070 */
[----:B------:R-:W-:Y:S01]  /*5a010*/  ULDC UR18, c[0x0][0x630] ;  /* 0x00018c0000127ab9 */ /* 0x000fe20000000800 */
[----:B------:R-:W-:Y:S02]  /*5a020*/  R2UR UR14, R11 ;  /* 0x000000000b0e72ca */ /* 0x000fe400000e0000 */
[----:B------:R-:W-:Y:S01]  /*5a030*/  ISETP.NE.AND.EX P0, PT, RZ, UR17, PT, P0 ;  /* 0x00000011ff007c0c */ /* 0x000fe2000bf05300 */
[----:B---3--:R-:W3:Y:S01]  /*5a040*/  LDC.64 R6, c[0x0][0x620] ;  /* 0x00018800ff067b82 */ /* 0x008ee20000000a00 */
[----:B------:R-:W-:-:S02]  /*5a050*/  R2UR UR15, R13 ;  /* 0x000000000d0f72ca */ /* 0x000fc400000e0000 */
[----:B-1----:R-:W-:-:S05]  /*5a060*/  I2FP.F32.U32 R0, R8 ;  /* 0x0000000800007245 */ /* 0x002fca0000201000 */
[----:B------:R-:W-:-:S06]  /*5a070*/  FMUL R0, R0, UR6 ;  /* 0x0000000600007c20 */ /* 0x000fcc0008400000 */
[----:B------:R-:W1:Y:S01]  /*5a080*/  F2I.U32.TRUNC.NTZ R0, R0 ;  /* 0x0000000000007305 */ /* 0x000e62000020f000 */
[----:B----4-:R-:W-:Y:S05]  /*5a090*/  @!P0 BRA `(.L_x_1059) ;  /* 0x0000000000308947 */ /* 0x010fea0003800000 */
        /* <DEDUP_REMOVED lines=12> */
.L_x_1059:
[----:B------:R-:W-:Y:S01]  /*5a160*/  USHF.R.U64 UR27, UR14, UR18, UR15 ;  /* 0x000000120e1b7299 */ /* 0x000fe2000800120f */
[----:B------:R-:W4:Y:S01]  /*5a170*/  LDC.64 R22, c[0x0][0x640] ;  /* 0x00019000ff167b82 */ /* 0x000f220000000a00 */
[----:B------:R-:W-:Y:S01]  /*5a180*/  USHF.R.U32.HI UR6, URZ, UR18, UR15 ;  /* 0x000000123f067299 */ /* 0x000fe2000801160f */
[----:B-1----:R-:W-:Y:S01]  /*5a190*/  IMAD.MOV R10, RZ, RZ, -R0 ;  /* 0x000000ffff0a7224 */ /* 0x002fe200078e0a00 */
[----:B0-----:R-:W-:Y:S02]  /*5a1a0*/  MOV R2, R11 ;  /* 0x0000000b00027202 */ /* 0x001fe40000000f00 */
[----:B------:R-:W-:Y:S01]  /*5a1b0*/  IADD3 R5, P0, RZ, -UR27, RZ ;  /* 0x8000001bff057c10 */ /* 0x000fe2000ff1e0ff */
[----:B--2---:R-:W-:Y:S02]  /*5a1c0*/  IMAD R18, R9, R10, R8 ;  /* 0x0000000a09127224 */ /* 0x004fe400078e0208 */
[----:B------:R-:W0:Y:S01]  /*5a1d0*/  LDC R4, c[0x0][0x618] ;  /* 0x00018600ff047b82 */ /* 0x000e220000000800 */
[----:B------:R-:W-:Y:S01]  /*5a1e0*/  IADD3.X R3, RZ, ~UR6, RZ, P0, !PT ;  /* 0x80000006ff037c10 */ /* 0x000fe200087fe4ff */
[----:B------:R-:W-:-:S04]  /*5a1f0*/  ULDC UR6, c[0x0][0x154] ;  /* 0x0000550000067ab9 */ /* 0x000fc80000000800 */
[-C--:B---3--:R-:W-:Y:S02]  /*5a200*/  IMAD R0, R3, R6.reuse, RZ ;  /* 0x0000000603007224 */ /* 0x088fe400078e02ff */
[----:B------:R-:W1:Y:S01]  /*5a210*/  LDC R14, c[0x0][0x608] ;  /* 0x00018200ff0e7b82 */ /* 0x000e620000000800 */
[----:B------:R-:W-:Y:S02]  /*5a220*/  IMAD.MOV.U32 R3, RZ, RZ, R13 ;  /* 0x000000ffff037224 */ /* 0x000fe400078e000d */
[----:B------:R-:W-:-:S05]  /*5a230*/  IMAD.WIDE.U32 R2, R5, R6, R2 ;  /* 0x0000000605027225 */ /* 0x000fca00078e0002 */
[----:B------:R-:W2:Y:S01]  /*5a240*/  LDC R20, c[0x0][0x658] ;  /* 0x00019600ff147b82 */ /* 0x000ea20000000800 */
[----:B------:R-:W-:Y:S01]  /*5a250*/  IMAD R5, R5, R7, R0 ;  /* 0x0000000705057224 */ /* 0x000fe200078e0200 */
[----:B------:R-:W-:Y:S02]  /*5a260*/  I2FP.F32.U32 R0, R12 ;  /* 0x0000000c00007245 */ /* 0x000fe40000201000 */
[----:B----4-:R-:W-:Y:S02]  /*5a270*/  ISETP.NE.U32.AND P0, PT, R22, RZ, PT ;  /* 0x000000ff1600720c */ /* 0x010fe40003f05070 */
[----:B------:R-:W-:Y:S01]  /*5a280*/  IADD3 R3, R3, R5, RZ ;  /* 0x0000000503037210 */ /* 0x000fe20007ffe0ff */
[----:B------:R-:W-:Y:S01]  /*5a290*/  FMUL R0, R0, UR6 ;  /* 0x0000000600007c20 */ /* 0x000fe20008400000 */
[----:B------:R-:W3:Y:S01]  /*5a2a0*/  LDC R15, c[0x0][0x148] ;  /* 0x00005200ff0f7b82 */ /* 0x000ee20000000800 */
[----:B------:R-:W-:Y:S01]  /*5a2b0*/  ISETP.NE.AND.EX P0, PT, R23, RZ, PT, P0 ;  /* 0x000000ff1700720c */ /* 0x000fe20003f05300 */
[----:B------:R-:W-:Y:S01]  /*5a2c0*/  IMAD.MOV.U32 R5, RZ, RZ, -0x1 ;  /* 0xffffffffff057424 */ /* 0x000fe200078e00ff */
[-CC-:B0-----:R-:W-:Y:S01]  /*5a2d0*/  SHF.R.U64 R10, R2, R4.reuse, R3.reuse ;  /* 0x00000004020a7219 */ /* 0x181fe20000001203 */
[----:B------:R0:W4:Y:S01]  /*5a2e0*/  F2I.U32.TRUNC.NTZ R13, R0 ;  /* 0x00000000000d7305 */ /* 0x000122000020f000 */
[----:B------:R-:W-:-:S02]  /*5a2f0*/  SHF.R.U32.HI R3, RZ, R4, R3 ;  /* 0x00000004ff037219 */ /* 0x000fc40000011603 */
[----:B------:R-:W-:Y:S01]  /*5a300*/  MOV R7, 0x1 ;  /* 0x0000000100077802 */ /* 0x000fe20000000f00 */
[----:B------:R-:W0:Y:S01]  /*5a310*/  LDC R16, c[0x0][0x600] ;  /* 0x00018000ff107b82 */ /* 0x000e220000000800 */
[-CC-:B-1----:R-:W-:Y:S02]  /*5a320*/  SHF.R.U64 R8, R10, R14.reuse, R3.reuse ;  /* 0x0000000e0a087219 */ /* 0x182fe40000001203 */
[----:B------:R-:W-:-:S05]  /*5a330*/  SHF.R.U32.HI R3, RZ, R14, R3 ;  /* 0x0000000eff037219 */ /* 0x000fca0000011603 */
[----:B------:R-:W1:Y:S01]  /*5a340*/  LDC R17, c[0x0][0x648] ;  /* 0x00019200ff117b82 */ /* 0x000e620000000800 */
[-CC-:B--2---:R-:W-:Y:S02]  /*5a350*/  SHF.R.U64 R11, R8, R20.reuse, R3.reuse ;  /* 0x00000014080b7219 */ /* 0x184fe40000001203 */
[-C--:B------:R-:W-:Y:S02]  /*5a360*/  SHF.L.U32 R5, R5, R20.reuse, RZ ;  /* 0x0000001405057219 */ /* 0x080fe400000006ff */
[-C--:B------:R-:W-:Y:S01]  /*5a370*/  SHF.R.U32.HI R3, RZ, R20.reuse, R3 ;  /* 0x00000014ff037219 */ /* 0x080fe20000011603 */
[----:B------:R-:W-:Y:S01]  /*5a380*/  IMAD.MOV.U32 R2, RZ, RZ, R11 ;  /* 0x000000ffff027224 */ /* 0x000fe200078e000b */
[----:B------:R-:W-:Y:S01]  /*5a390*/  SHF.L.U32 R20, R7, R20, RZ ;  /* 0x0000001407147219 */ /* 0x000fe200000006ff */
[----:B------:R-:W2:Y:S01]  /*5a3a0*/  LDC R19, c[0x0][0x638] ;  /* 0x00018e00ff137b82 */ /* 0x000ea20000000800 */
[----:B------:R-:W-:-:S07]  /*5a3b0*/  LOP3.LUT R41, RZ, R5, RZ, 0x33, !PT ;  /* 0x00000005ff297212 */ /* 0x000fce00078e33ff */
[----:B------:R-:W0:Y:S01]  /*5a3c0*/  LDC R21, c[0x0][0x610] ;  /* 0x00018400ff157b82 */ /* 0x000e220000000800 */
[----:B----4-:R-:W-:Y:S05]  /*5a3d0*/  @!P0 BRA `(.L_x_1060) ;  /* 0x0000000000288947 */ /* 0x010fea0003800000 */
[----:B0-----:R-:W0:Y:S02]  /*5a3e0*/  LDC R0, c[0x0][0x64c] ;  /* 0x00019300ff007b82 */ /* 0x001e240000000800 */
[----:B0-----:R-:W-:-:S04]  /*5a3f0*/  IADD3 R7, P0, R11, R0, RZ ;  /* 0x000000000b077210 */ /* 0x001fc80007f1e0ff */
[----:B------:R-:W-:-:S05]  /*5a400*/  IADD3.X R9, RZ, R3, RZ, P0, !PT ;  /* 0x00000003ff097210 */ /* 0x000fca00007fe4ff */
[----:B------:R-:W-:-:S04]  /*5a410*/  IMAD.WIDE.U32 R2, R9, R22, RZ ;  /* 0x0000001609027225 */ /* 0x000fc800078e00ff */
[----:B------:R-:W-:-:S04]  /*5a420*/  IMAD.WIDE.U32 R4, P0, R7, R23, R2 ;  /* 0x0000001707047225 */ /* 0x000fc80007800002 */
[----:B------:R-:W-:Y:S01]  /*5a430*/  IMAD.WIDE.U32 R2, R7, R22, RZ ;  /* 0x0000001607027225 */ /* 0x000fe200078e00ff */
[----:B------:R-:W-:-:S03]  /*5a440*/  MOV R6, R5 ;  /* 0x0000000500067202 */ /* 0x000fc60000000f00 */
[----:B------:R-:W-:Y:S01]  /*5a450*/  IMAD.X R7, RZ, RZ, RZ, P0 ;  /* 0x000000ffff077224 */ /* 0x000fe200000e06ff */
[----:B------:R-:W-:-:S05]  /*5a460*/  IADD3 RZ, P0, R3, R4, RZ ;  /* 0x0000000403ff7210 */ /* 0x000fca0007f1e0ff */
[----:B------:R-:W-:-:S08]  /*5a470*/  IMAD.WIDE.U32.X R2, R9, R23, R6, P0 ;  /* 0x0000001709027225 */ /* 0x000fd000000e0406 */
.L_x_1060:
[----:B01----:R-:W-:Y:S01]  /*5a480*/  SHF.R.U64 R0, R2, R17, R3 ;  /* 0x0000001102007219 */ /* 0x003fe20000001203 */
[----:B------:R-:W-:Y:S01]  /*5a490*/  IMAD.MOV R13, RZ, RZ, -R13 ;  /* 0x000000ffff0d7224 */ /* 0x000fe200078e0a0d */
[----:B------:R-:W-:Y:S02]  /*5a4a0*/  LOP3.LUT R41, R8, R41, RZ, 0xc0, !PT ;  /* 0x0000002908297212 */ /* 0x000fe400078ec0ff */
[----:B------:R-:W-:Y:S01]  /*5a4b0*/  IADD3 R3, R16, -0x1, RZ ;  /* 0xffffffff10037810 */ /* 0x000fe20007ffe0ff */
[----:B------:R-:W-:Y:S01]  /*5a4c0*/  IMAD.MOV R2, RZ, RZ, -R0 ;  /* 0x000000ffff027224 */ /* 0x000fe200078e0a00 */
[----:B------:R-:W-:Y:S01]  /*5a4d0*/  MOV R4, 0x1 ;  /* 0x0000000100047802 */ /* 0x000fe20000000f00 */
[----:B------:R-:W-:Y:S01]  /*5a4e0*/  IMAD R41, R20, R0, R41 ;  /* 0x0000000014297224 */ /* 0x000fe200078e0229 */
[----:B------:R-:W-:Y:S01]  /*5a4f0*/  LOP3.LUT R3, R10, R3, RZ, 0xc0, !PT ;  /* 0x000000030a037212 */ /* 0x000fe200078ec0ff */
[----:B---3--:R-:W-:Y:S02]  /*5a500*/  @P4 IMAD R18, R15, R13, R12 ;  /* 0x0000000d0f124224 */ /* 0x008fe400078e020c */
[----:B--2---:R-:W-:-:S02]  /*5a510*/  IMAD R0, R2, R19, R11 ;  /* 0x0000001302007224 */ /* 0x004fc400078e020b */
[----:B------:R-:W-:Y:S02]  /*5a520*/  IMAD R41, R41, R21, R18 ;  /* 0x0000001529297224 */ /* 0x000fe400078e0212 */
[----:B------:R-:W-:Y:S01]  /*5a530*/  IMAD R2, R0, R16, R3 ;  /* 0x0000001000027224 */ /* 0x000fe200078e0203 */
[----:B------:R-:W-:-:S04]  /*5a540*/  PRMT R0, R4, 0x7610, R0 ;  /* 0x0000761004007816 */ /* 0x000fc80000000000 */
[----:B------:R-:W-:Y:S02]  /*5a550*/  SEL R3, R2, R41, !P4 ;  /* 0x0000002902037207 */ /* 0x000fe40006000000 */
[----:B------:R-:W-:-:S03]  /*5a560*/  SEL R41, R41, R2, !P4 ;  /* 0x0000000229297207 */ /* 0x000fc60006000000 */
[----:B------:R1:W-:Y:S04]  /*5a570*/  STL [R1+0xc5c], R3 ;  /* 0x000c5c0301007387 */ /* 0x0003e80000100800 */
.L_x_1058:
[----:B------:R-:W-:Y:S01]  /*5a580*/  UIADD3 UR5, UR24, UR5, URZ ;  /* 0x0000000518057290 */ /* 0x000fe2000fffe03f */
[----:B------:R2:W-:Y:S01]  /*5a590*/  STL [R1+0xc58], R41 ;  /* 0x000c582901007387 */ /* 0x0005e20000100800 */
[----:B------:R-:W-:Y:S02]  /*5a5a0*/  LOP3.LUT P0, RZ, R0, 0xff, RZ, 0xc0, !PT ;  /* 0x000000ff00ff7812 */ /* 0x000fe4000780c0ff */
[----:B------:R-:W-:Y:S02]  /*5a5b0*/  USHF.R.U32.HI UR6, URZ, 0x1, UR5 ;  /* 0x000000013f067899 */ /* 0x000fe40008011605 */
[----:B------:R-:W-:Y:S02]  /*5a5c0*/  UISETP.GT.U32.AND UP0, UPT, UR5, 0x1, UPT ;  /* 0x000000010500788c */ /* 0x000fe4000bf04070 */
[----:B------:R-:W-:Y:S02]  /*5a5d0*/  ULOP3.LUT UR6, UR6, 0x1, URZ, 0xc0, !UPT ;  /* 0x0000000106067892 */ /* 0x000fe4000f8ec03f */
[----:B------:R-:W-:-:S02]  /*5a5e0*/  UISETP.LT.U32.AND UP0, UPT, UR24, 0x2, UP0 ;  /* 0x000000021800788c */ /* 0x000fc40008701070 */
[----:B------:R-:W-:Y:S02]  /*5a5f0*/  UISETP.NE.U32.AND UP1, UPT, UR6, 0x1, UPT ;  /* 0x000000010600788c */ /* 0x000fe4000bf25070 */
[----:B------:R-:W-:Y:S02]  /*5a600*/  USEL UR9, URZ, 0x1, !UP0 ;  /* 0x000000013f097887 */ /* 0x000fe4000c000000 */
[----:B------:R-:W-:Y:S02]  /*5a610*/  UISETP.GT.U32.AND UP1, UPT, UR24, 0x1, !UP1 ;  /* 0x000000011800788c */ /* 0x000fe4000cf24070 */
[----:B------:R-:W-:Y:S02]  /*5a620*/  ULOP3.LUT UR5, UR5, 0x1, URZ, 0xc0, !UPT ;  /* 0x0000000105057892 */ /* 0x000fe4000f8ec03f */
[----:B------:R-:W-:-:S04]  /*5a630*/  USEL UR6, URZ, 0x1, !UP1 ;  /* 0x000000013f067887 */ /* 0x000fc8000c800000 */
[----:B------:R-:W-:Y:S01]  /*5a640*/  ULOP3.LUT UR4, UR6, UR4, UR9, 0x96, !UPT ;  /* 0x0000000406047292 */ /* 0x000fe2000f8e9609 */
[----:B--2---:R-:W-:Y:S11]  /*5a650*/  @P0 BRA `(.L_x_1061) ;  /* 0xfffffa6800640947 */ /* 0x004ff6000383ffff */
[----:B------:R-:W-:Y:S05]  /*5a660*/  EXIT ;  /* 0x000000000000794d */ /* 0x000fea0003800000 */
.L_x_3:
[----:B------:R-:W2:Y:S01]  /*5a670*/  LDL R18, [R1+0xc54] ;  /* 0x000c540001127983 */ /* 0x000ea20000100800 */
[----:B------:R-:W-:-:S03]  /*5a680*/  ULDC.64 UR4, c[0x0][0x650] ;  /* 0x0001940000047ab9 */ /* 0x000fc60000000a00 */
[----:B------:R-:W3:Y:S01]  /*5a690*/  LDL R19, [R1+0xc50] ;  /* 0x000c500001137983 */ /* 0x000ee20000100800 */
[----:B------:R-:W-:Y:S01]  /*5a6a0*/  PRMT R0, RZ, 0x7610, R0 ;  /* 0x00007610ff007816 */ /* 0x000fe20000000000 */
[----:B------:R-:W-:Y:S01]  /*5a6b0*/  IMAD.MOV.U32 R5, RZ, RZ, -0x1 ;  /* 0xffffffffff057424 */ /* 0x000fe200078e00ff */
[----:B------:R-:W-:Y:S01]  /*5a6c0*/  MOV R4, 0xffffffff ;  /* 0xffffffff00047802 */ /* 0x000fe20000000f00 */
[----:B------:R-:W-:Y:S01]  /*5a6d0*/  IMAD.MOV.U32 R10, RZ, RZ, -0x1 ;  /* 0xffffffffff0a7424 */ /* 0x000fe200078e00ff */
[----:B--2---:R-:W-:-:S04]  /*5a6e0*/  ISETP.GE.U32.AND P0, PT, R18, UR4, PT ;  /* 0x0000000412007c0c */ /* 0x004fc8000bf06070 */
[----:B---3--:R-:W-:-:S13]  /*5a6f0*/  ISETP.GE.U32.AND.EX P0, PT, R19, UR5, PT, P0 ;  /* 0x0000000513007c0c */ /* 0x008fda000bf06100 */
[----:B------:R-:W-:Y:S05]  /*5a700*/  @P0 BRA `(.L_x_1062) ;  /* 0x0000000400600947 */ /* 0x000fea0003800000 */
[----:B------:R-:W0:Y:S01]  /*5a710*/  LDC.64 R12, c[0x0][0x628] ;  /* 0x00018a00ff0c7b82 */ /* 0x000e220000000a00 */
[----:B------:R-:W-:Y:S01]  /*5a720*/  MOV R8, R18 ;  /* 0x0000001200087202 */ /* 0x000fe20000000f00 */
[----:B------:R-:W-:-:S06]  /*5a730*/  IMAD.MOV.U32 R9, RZ, RZ, R19 ;  /* 0x000000ffff097224 */ /* 0x000fcc00078e0013 */
[----:B------:R-:W1:Y:S08]  /*5a740*/  LDC R14, c[0x0][0x630] ;  /* 0x00018c00ff0e7b82 */ /* 0x000e700000000800 */
[----:B------:R-:W2:Y:S01]  /*5a750*/  LDC.64 R16, c[0x0][0x620] ;  /* 0x00018800ff107b82 */ /* 0x000ea20000000a00 */
[----:B0-----:R-:W-:-:S04]  /*5a760*/  ISETP.NE.U32.AND P0, PT, R12, RZ, PT ;  /* 0x000000ff0c00720c */ /* 0x001fc80003f05070 */
[----:B------:R-:W-:-:S13]  /*5a770*/  ISETP.NE.AND.EX P0, PT, R13, RZ, PT, P0 ;  /* 0x000000ff0d00720c */ /* 0x000fda0003f05300 */
[----:B-12---:R-:W-:Y:S05]  /*5a780*/  @!P0 BRA `(.L_x_1063) ;  /* 0x0000000000288947 */ /* 0x006fea0003800000 */
[----:B------:R-:W0:Y:S02]  /*5a790*/  LDC R0, c[0x0][0x634] ;  /* 0x00018d00ff007b82 */ /* 0x000e240000000800 */
        /* <DEDUP_REMOVED lines=9> */
.L_x_1063:
[-CC-:B------:R-:W-:Y:S01]  /*5a830*/  SHF.R.U64 R10, R8, R14.reuse, R9.reuse ;  /* 0x0000000e080a7219 */ /* 0x180fe20000001209 */
[----:B------:R-:W0:Y:S01]  /*5a840*/  LDC R6, c[0x0][0x618] ;  /* 0x00018600ff067b82 */ /* 0x000e220000000800 */
[----:B------:R-:W-:Y:S01]  /*5a850*/  SHF.R.U32.HI R0, RZ, R14, R9 ;  /* 0x0000000eff007219 */ /* 0x000fe20000011609 */
[----:B------:R-:W-:Y:S01]  /*5a860*/  ULDC UR4, c[0x0][0x150] ;  /* 0x0000540000047ab9 */ /* 0x000fe20000000800 */
[----:B------:R-:W-:Y:S01]  /*5a870*/  IADD3 R3, P0, RZ, -R10, RZ ;  /* 0x8000000aff037210 */ /* 0x000fe20007f1e0ff */
[----:B------:R-:W-:Y:S01]  /*5a880*/  IMAD.MOV.U32 R5, RZ, RZ, R19 ;  /* 0x000000ffff057224 */ /* 0x000fe200078e0013 */
[----:B------:R-:W-:Y:S02]  /*5a890*/  I2FP.F32.U32 R8, R2 ;  /* 0x0000000200087245 */ /* 0x000fe40000201000 */
[----:B------:R-:W-:Y:S01]  /*5a8a0*/  MOV R4, R18 ;  /* 0x0000001200047202 */ /* 0x000fe20000000f00 */
[----:B------:R-:W1:Y:S01]  /*5a8b0*/  LDC.64 R20, c[0x0][0x640] ;  /* 0x00019000ff147b82 */ /* 0x000e620000000a00 */
[----:B------:R-:W-:-:S02]  /*5a8c0*/  IMAD.X R7, RZ, RZ, ~R0, P0 ;  /* 0x000000ffff077224 */ /* 0x000fc400000e0e00 */
[----:B------:R-:W-:Y:S01]  /*5a8d0*/  FMUL R9, R8, UR4 ;  /* 0x0000000408097c20 */ /* 0x000fe20008400000 */
[----:B------:R-:W-:Y:S01]  /*5a8e0*/  ULDC UR4, c[0x0][0x154] ;  /* 0x0000550000047ab9 */ /* 0x000fe20000000800 */
[----:B------:R-:W-:-:S03]  /*5a8f0*/  IMAD.WIDE.U32 R4, R3, R16, R4 ;  /* 0x0000001003047225 */ /* 0x000fc600078e0004 */
[----:B------:R-:W2:Y:S01]  /*5a900*/  LDC R13, c[0x0][0x144] ;  /* 0x00005100ff0d7b82 */ /* 0x000ea20000000800 */
[----:B------:R-:W-:Y:S01]  /*5a910*/  IMAD R0, R7, R16, RZ ;  /* 0x0000001007007224 */ /* 0x000fe200078e02ff */
[----:B------:R-:W3:Y:S03]  /*5a920*/  F2I.U32.TRUNC.NTZ R9, R9 ;  /* 0x0000000900097305 */ /* 0x000ee6000020f000 */
[----:B------:R-:W-:-:S03]  /*5a930*/  IMAD R3, R3, R17, R0 ;  /* 0x0000001103037224 */ /* 0x000fc600078e0200 */
[----:B------:R-:W4:Y:S02]  /*5a940*/  LDC R12, c[0x0][0x608] ;  /* 0x00018200ff0c7b82 */ /* 0x000f240000000800 */
[----:B------:R-:W-:-:S04]  /*5a950*/  IADD3 R3, R5, R3, RZ ;  /* 0x0000000305037210 */ /* 0x000fc80007ffe0ff */
[-C--:B0-----:R-:W-:Y:S02]  /*5a960*/  SHF.R.U64 R8, R4, R6.reuse, R3 ;  /* 0x0000000604087219 */ /* 0x081fe40000001203 */
[----:B------:R-:W0:Y:S01]  /*5a970*/  LDC R7, c[0x0][0x658] ;  /* 0x00019600ff077b82 */ /* 0x000e220000000800 */
[----:B------:R-:W-:Y:S01]  /*5a980*/  I2FP.F32.U32 R4, R11 ;  /* 0x0000000b00047245 */ /* 0x000fe20000201000 */
[----:B---3--:R-:W-:Y:S01]  /*5a990*/  IMAD.MOV R0, RZ, RZ, -R9 ;  /* 0x000000ffff007224 */ /* 0x008fe200078e0a09 */
[----:B-1----:R-:W-:Y:S02]  /*5a9a0*/  ISETP.NE.U32.AND P0, PT, R20, RZ, PT ;  /* 0x000000ff1400720c */ /* 0x002fe40003f05070 */
[----:B------:R-:W-:Y:S01]  /*5a9b0*/  SHF.R.U32.HI R3, RZ, R6, R3 ;  /* 0x00000006ff037219 */ /* 0x000fe20000011603 */
[----:B------:R-:W-:Y:S01]  /*5a9c0*/  FMUL R4, R4, UR4 ;  /* 0x0000000404047c20 */ /* 0x000fe20008400000 */
[----:B------:R-:W-:Y:S01]  /*5a9d0*/  ISETP.NE.AND.EX P0, PT, R21, RZ, PT, P0 ;  /* 0x000000ff1500720c */ /* 0x000fe20003f05300 */
[----:B------:R-:W1:Y:S01]  /*5a9e0*/  LDC R14, c[0x0][0x148] ;  /* 0x00005200ff0e7b82 */ /* 0x000e620000000800 */
[----:B--2---:R-:W-:Y:S01]  /*5a9f0*/  IMAD R18, R13, R0, R2 ;  /* 0x000000000d127224 */ /* 0x004fe200078e0202 */
[----:B------:R-:W-:Y:S01]  /*5aa00*/  MOV R6, 0xffffffff ;  /* 0xffffffff00067802 */ /* 0x000fe20000000f00 */
[----:B------:R-:W-:-:S05]  /*5aa10*/  IMAD.MOV.U32 R2, RZ, RZ, 0x1 ;  /* 0x00000001ff027424 */ /* 0x000fca00078e00ff */
[----:B------:R-:W2:Y:S01]  /*5aa20*/  LDC R16, c[0x0][0x600] ;  /* 0x00018000ff107b82 */ /* 0x000ea20000000800 */
[-CC-:B----4-:R-:W-:Y:S02]  /*5aa30*/  SHF.R.U64 R13, R8, R12.reuse, R3.reuse ;  /* 0x0000000c080d7219 */ /* 0x190fe40000001203 */
[----:B------:R-:W-:Y:S02]  /*5aa40*/  SHF.R.U32.HI R0, RZ, R12, R3 ;  /* 0x0000000cff007219 */ /* 0x000fe40000011603 */
[----:B------:R3:W4:Y:S03]  /*5aa50*/  F2I.U32.TRUNC.NTZ R12, R4 ;  /* 0x00000004000c7305 */ /* 0x000726000020f000 */
[----:B------:R-:W1:Y:S01]  /*5aa60*/  LDC R17, c[0x0][0x648] ;  /* 0x00019200ff117b82 */ /* 0x000e620000000800 */
[-C--:B0-----:R-:W-:Y:S02]  /*5aa70*/  SHF.L.U32 R6, R6, R7.reuse, RZ ;  /* 0x0000000706067219 */ /* 0x081fe400000006ff */
[----:B------:R-:W-:-:S02]  /*5aa80*/  SHF.R.U64 R15, R13, R7, R0 ;  /* 0x000000070d0f7219 */ /* 0x000fc40000001200 */
[-C--:B------:R-:W-:Y:S02]  /*5aa90*/  SHF.L.U32 R22, R2, R7.reuse, RZ ;  /* 0x0000000702167219 */ /* 0x080fe400000006ff */
[----:B------:R-:W-:Y:S01]  /*5aaa0*/  SHF.R.U32.HI R3, RZ, R7, R0 ;  /* 0x00000007ff037219 */ /* 0x000fe20000011600 */
[----:B------:R-:W0:Y:S01]  /*5aab0*/  LDC R19, c[0x0][0x638] ;  /* 0x00018e00ff137b82 */ /* 0x000e220000000800 */
[----:B------:R-:W-:Y:S02]  /*5aac0*/  LOP3.LUT R24, RZ, R6, RZ, 0x33, !PT ;  /* 0x00000006ff187212 */ /* 0x000fe400078e33ff */
[----:B------:R-:W-:-:S05]  /*5aad0*/  MOV R2, R15 ;  /* 0x0000000f00027202 */ /* 0x000fca0000000f00 */
        /* <DEDUP_REMOVED lines=12> */
.L_x_1064:
[----:B-1----:R-:W-:Y:S01]  /*5aba0*/  SHF.R.U64 R3, R2, R17, R3 ;  /* 0x0000001102037219 */ /* 0x002fe20000001203 */
[----:B--2---:R-:W-:Y:S01]  /*5abb0*/  VIADD R7, R16, 0xffffffff ;  /* 0xffffffff10077836 */ /* 0x004fe20000000000 */
[----:B------:R-:W-:Y:S01]  /*5abc0*/  LOP3.LUT R0, R13, R24, RZ, 0xc0, !PT ;  /* 0x000000180d007212 */ /* 0x000fe200078ec0ff */
[----:B------:R-:W-:Y:S01]  /*5abd0*/  IMAD.MOV.U32 R4, RZ, RZ, 0x1 ;  /* 0x00000001ff047424 */ /* 0x000fe200078e00ff */
[----:B------:R-:W-:Y:S02]  /*5abe0*/  IADD3 R12, -R12, RZ, RZ ;  /* 0x000000ff0c0c7210 */ /* 0x000fe40007ffe1ff */
[----:B------:R-:W-:Y:S01]  /*5abf0*/  IADD3 R2, -R3, RZ, RZ ;  /* 0x000000ff03027210 */ /* 0x000fe20007ffe1ff */
[----:B------:R-:W-:Y:S01]  /*5ac00*/  IMAD R5, R22, R3, R0 ;  /* 0x0000000316057224 */ /* 0x000fe200078e0200 */
[----:B------:R-:W-:Y:S01]  /*5ac10*/  LOP3.LUT R3, R8, R7, RZ, 0xc0, !PT ;  /* 0x0000000708037212 */ /* 0x000fe200078ec0ff */
[----:B------:R-:W-:Y:S02]  /*5ac20*/  @P4 IMAD R18, R14, R12, R11 ;  /* 0x0000000c0e124224 */ /* 0x000fe400078e020b */
[----:B0-----:R-:W-:-:S02]  /*5ac30*/  IMAD R0, R2, R19, R15 ;  /* 0x0000001302007224 */ /* 0x001fc400078e020f */
[----:B------:R-:W-:Y:S02]  /*5ac40*/  IMAD R5, R5, R23, R18 ;  /* 0x0000001705057224 */ /* 0x000fe400078e0212 */
[----:B------:R-:W-:Y:S01]  /*5ac50*/  IMAD R2, R0, R16, R3 ;  /* 0x0000001000027224 */ /* 0x000fe200078e0203 */
[----:B------:R-:W-:-:S04]  /*5ac60*/  PRMT R0, R4, 0x7610, R0 ;  /* 0x0000761004007816 */ /* 0x000fc80000000000 */
[----:B------:R-:W-:Y:S02]  /*5ac70*/  SEL R4, R2, R5, !P4 ;  /* 0x0000000502047207 */ /* 0x000fe40006000000 */
[----:B------:R-:W-:-:S07]  /*5ac80*/  SEL R5, R5, R2, !P4 ;  /* 0x0000000205057207 */ /* 0x000fce0006000000 */
.L_x_1062:
[----:B------:R-:W-:-:S08]  /*5ac90*/  NOP ;  /* 0x0000000000007918 */ /* 0x000fd00000000000 */
[----:B------:R-:W0:-:S00]  /*5aca0*/  USETMAXREG.DEALLOC.CTAPOOL 0x18 ;  /* 0x00000018000079c8 */ /* 0x000e0000080e0500 */
[----:B------:R-:W-:-:S13]  /*5acb0*/  ISETP.NE.AND P0, PT, RZ, UR6, PT ;  /* 0x00000006ff007c0c */ /* 0x000fda000bf05270 */
[----:B------:R-:W-:Y:S05]  /*5acc0*/  @P0 EXIT ;  /* 0x000000000000094d */ /* 0x000fea0003800000 */
[----:B0-----:R-:W-:Y:S01]  /*5acd0*/  LOP3.LUT P0, RZ, R0, 0xff, RZ, 0xc0, !PT ;  /* 0x000000ff00ff7812 */ /* 0x001fe2000780c0ff */
[----:B------:R-:W-:Y:S01]  /*5ace0*/  IMAD.MOV.U32 R6, RZ, RZ, RZ ;  /* 0x000000ffff067224 */ /* 0x000fe200078e00ff */
[----:B------:R-:W-:-:S11]  /*5acf0*/  MOV R0, 0x1 ;  /* 0x0000000100007802 */ /* 0x000fd60000000f00 */
[----:B------:R-:W-:Y:S05]  /*5ad00*/  @!P0 BRA `(.L_x_1065) ;  /* 0x0000000c004c8947 */ /* 0x000fea0003800000 */
[----:B------:R-:W0:Y:S01]  /*5ad10*/  LDC R0, c[0x0][0x28c] ;  /* 0x0000a300ff007b82 */ /* 0x000e220000000800 */
[----:B------:R-:W1:Y:S01]  /*5ad20*/  S2R R2, SR_TID.X ;  /* 0x0000000000027919 */ /* 0x000e620000002100 */
[----:B------:R-:W-:Y:S01]  /*5ad30*/  ULDC UR8, c[0x0][0xc] ;  /* 0x0000030000087ab9 */ /* 0x000fe20000000800 */
[----:B------:R-:W-:Y:S01]  /*5ad40*/  ULDC UR9, c[0x0][0x10] ;  /* 0x0000040000097ab9 */ /* 0x000fe20000000800 */
[----:B------:R-:W-:Y:S01]  /*5ad50*/  ULDC UR5, c[0x0][0x658] ;  /* 0x0001960000057ab9 */ /* 0x000fe20000000800 */
[----:B------:R-:W-:Y:S01]  /*5ad60*/  UMOV UR6, 0xffffffff ;  /* 0xffffffff00067882 */ /* 0x000fe20000000000 */
[----:B------:R-:W-:Y:S01]  /*5ad70*/  UMOV UR10, 0x1 ;  /* 0x00000001000a7882 */ /* 0x000fe20000000000 */
[----:B------:R-:W-:Y:S01]  /*5ad80*/  UIMAD.WIDE.U32 UR8, UR8, UR9, URZ ;  /* 0x00000009080872a5 */ /* 0x000fe2000f8e003f */
[----:B------:R-:W-:Y:S01]  /*5ad90*/  BSSY B0, `(.L_x_1065) ;  /* 0x00000ca000007945 */ /* 0x000fe20003800000 */
[----:B------:R-:W-:Y:S01]  /*5ada0*/  USHF.L.U32 UR6, UR6, UR5, URZ ;  /* 0x0000000506067299 */ /* 0x000fe2000800063f */
[----:B------:R-:W-:Y:S01]  /*5adb0*/  IMAD.MOV.U32 R9, RZ, RZ, 0x1 ;  /* 0x00000001ff097424 */ /* 0x000fe200078e00ff */
[----:B------:R-:W-:Y:S01]  /*5adc0*/  USHF.L.U32 UR19, UR10, UR5, URZ ;  /* 0x000000050a137299 */ /* 0x000fe2000800063f */
[----:B------:R-:W-:Y:S01]  /*5add0*/  IMAD.MOV.U32 R6, RZ, RZ, RZ ;  /* 0x000000ffff067224 */ /* 0x000fe200078e00ff */
[----:B------:R-:W-:Y:S01]  /*5ade0*/  ULDC UR4, c[0x0][0x600] ;  /* 0x0001800000047ab9 */ /* 0x000fe20000000800 */
[----:B------:R-:W-:Y:S01]  /*5adf0*/  ULDC UR5, c[0x0][0x14] ;  /* 0x0000050000057ab9 */ /* 0x000fe20000000800 */
[----:B------:R-:W-:-:S02]  /*5ae00*/  ULOP3.LUT UR21, UR7, 0x2, URZ, 0xfc, !UPT ;  /* 0x0000000207157892 */ /* 0x000fc4000f8efc3f */
[----:B------:R-:W-:Y:S02]  /*5ae10*/  UIMAD.WIDE.U32 UR22, UR8, UR5, URZ ;  /* 0x00000005081672a5 */ /* 0x000fe4000f8e003f */
[----:B------:R-:W-:Y:S02]  /*5ae20*/  UIMAD UR13, UR9, UR5, URZ ;  /* 0x00000005090d72a4 */ /* 0x000fe4000f8e023f */
[----:B------:R-:W-:Y:S02]  /*5ae30*/  UIADD3 UR4, UR4, -0x1, URZ ;  /* 0xffffffff04047890 */ /* 0x000fe4000fffe03f */
[----:B------:R-:W-:Y:S01]  /*5ae40*/  ULOP3.LUT UR18, URZ, UR6, URZ, 0x33, !UPT ;  /* 0x000000063f127292 */ /* 0x000fe2000f8e333f */
[----:B0-----:R-:W-:Y:S01]  /*5ae50*/  IADD3 R0, R0, 0x7f, RZ ;  /* 0x0000007f00007810 */ /* 0x001fe20007ffe0ff */
[----:B------:R-:W-:Y:S01]  /*5ae60*/  UIADD3 UR13, UR23, UR13, URZ ;  /* 0x0000000d170d7290 */ /* 0x000fe2000fffe03f */
[----:B------:R-:W-:Y:S02]  /*5ae70*/  ULDC.64 UR24, c[0x0][0x198] ;  /* 0x0000660000187ab9 */ /* 0x000fe40000000a00 */
[----:B------:R-:W-:-:S04]  /*5ae80*/  SHF.R.S32.HI R3, RZ, 0x1f, R0 ;  /* 0x0000001fff037819 */ /* 0x000fc80000011400 */
[----:B------:R-:W-:Y:S02]  /*5ae90*/  LEA.HI R3, R3, R0, RZ, 0x7 ;  /* 0x0000000003037211 */ /* 0x000fe400078f38ff */
[C---:B-1----:R-:W-:Y:S02]  /*5aea0*/  LOP3.LUT P3, RZ, R2.reuse, 0x7f, RZ, 0xc0, !PT ;  /* 0x0000007f02ff7812 */ /* 0x042fe4000786c0ff */
[----:B------:R-:W-:Y:S02]  /*5aeb0*/  LOP3.LUT P0, RZ, R2, 0x1f, RZ, 0xc0, !PT ;  /* 0x0000001f02ff7812 */ /* 0x000fe4000780c0ff */
[----:B------:R-:W-:Y:S02]  /*5aec0*/  SHF.R.S32.HI R7, RZ, 0x7, R3 ;  /* 0x00000007ff077819 */ /* 0x000fe40000011403 */
[----:B------:R-:W-:Y:S02]  /*5aed0*/  PLOP3.LUT P0, PT, P0, P3, PT, 0x8a, 0x0 ;  /* 0x000000000000781c */ /* 0x000fe40000707172 */
[----:B------:R-:W-:-:S02]  /*5aee0*/  MOV R0, 0x1 ;  /* 0x0000000100007802 */ /* 0x000fc40000000f00 */
[----:B------:R-:W-:-:S09]  /*5aef0*/  IADD3 R14, R7, 0x1, RZ ;  /* 0x00000001070e7810 */ /* 0x000fd20007ffe0ff */
.L_x_1077:
[----:B------:R-:W-:-:S03]  /*5af00*/  UMOV UR5, 0xffffffff ;  /* 0xffffffff00057882 */ /* 0x000fc60000000000 */
[----:B------:R-:W-:Y:S05]  /*5af10*/  BRA.DIV UR5, `(.L_x_1066) ;  /* 0x0000000e057c7947 */ /* 0x000fea000b800000 */
[----:B------:R-:W-:-:S13]  /*5af20*/  ELECT P1, URZ, PT ;  /* 0x00000000003f782f */ /* 0x000fda0003820000 */
.L_x_1086:
[----:B------:R-:W0:Y:S01]  /*5af30*/  LDC R2, c[0x0][0x28c] ;  /* 0x0000a300ff027b82 */ /* 0x000e220000000800 */
[----:B------:R-:W-:Y:S01]  /*5af40*/  BSSY B1, `(.L_x_1067) ;  /* 0x0000037000017945 */ /* 0x000fe20003800000 */
[----:B0-----:R-:W-:-:S13]  /*5af50*/  ISETP.LT.OR P1, PT, R2, 0x1, !P1 ;  /* 0x000000010200780c */ /* 0x001fda0004f21670 */
[----:B------:R-:W-:Y:S05]  /*5af60*/  @P1 BRA `(.L_x_1068) ;  /* 0x0000000000d01947 */ /* 0x000fea0003800000 */
[----:B------:R-:W-:Y:S01]  /*5af70*/  IMAD.SHL.U32 R4, R4, 0x200, RZ ;  /* 0x0000020004047824 */ /* 0x000fe200078e00ff */
[----:B------:R-:W-:Y:S01]  /*5af80*/  MOV R13, RZ ;  /* 0x000000ff000d7202 */ /* 0x000fe20000000f00 */
[----:B------:R-:W-:Y:S01]  /*5af90*/  IMAD R5, R5, 0xc0, RZ ;  /* 0x000000c005057824 */ /* 0x000fe200078e02ff */
[----:B------:R-:W-:Y:S01]  /*5afa0*/  MOV R2, R0 ;  /* 0x0000000000027202 */ /* 0x000fe20000000f00 */
[----:B------:R-:W-:Y:S02]  /*5afb0*/  IMAD.MOV.U32 R3, RZ, RZ, R14 ;  /* 0x000000ffff037224 */ /* 0x000fe400078e000e */
[----:B------:R-:W-:-:S07]  /*5afc0*/  IMAD.MOV.U32 R8, RZ, RZ, R6 ;  /* 0x000000ffff087224 */ /* 0x000fce00078e0006 */
.L_x_1072:
[----:B------:R-:W0:Y:S01]  /*5afd0*/  S2R R12, SR_CgaCtaId ;  /* 0x00000000000c7919 */ /* 0x000e220000008800 */
[----:B------:R-:W-:-:S04]  /*5afe0*/  MOV R11, 0x400 ;  /* 0x00000400000b7802 */ /* 0x000fc80000000f00 */
[----:B0-----:R-:W-:Y:S02]  /*5aff0*/  LEA R15, R12, R11, 0x18 ;  /* 0x0000000b0c0f7211 */ /* 0x001fe400078ec0ff */
[----:B------:R-:W-:Y:S01]  /*5b000*/  SHF.L.U32 R11, R2, 0x1f, RZ ;  /* 0x0000001f020b7819 */ /* 0x000fe200000006ff */
[----:B------:R-:W0:Y:S01]  /*5b010*/  @!P3 LDC R12, c[0x0][0x500] ;  /* 0x00014000ff0cbb82 */ /* 0x000e220000000800 */
[----:B------:R-:W-:-:S04]  /*5b020*/  LEA R16, R8, R15, 0x3 ;  /* 0x0000000f08107211 */ /* 0x000fc800078e18ff */
[----:B------:R-:W1:Y:S02]  /*5b030*/  SYNCS.PHASECHK.TRANS64.TRYWAIT P1, [R16+URZ+0x10], R11 ;  /* 0x0000100b100075a7 */ /* 0x000e64000802017f */
[----:B-1----:R-:W-:Y:S05]  /*5b040*/  @!P1 BRA `(.L_x_1069) ;  /* 0x0000000c00509947 */ /* 0x002fea0003800000 */
.L_x_1087:
[----:B------:R-:W-:Y:S01]  /*5b050*/  UPRMT UR5, UR21, 0x9910, URZ ;  /* 0x0000991015057896 */ /* 0x000fe2000800003f */
[----:B0-----:R0:W-:Y:S03]  /*5b060*/  @!P3 SYNCS.ARRIVE.TRANS64 RZ, [R16+URZ], R12 ;  /* 0x0000000c10ffb9a7 */ /* 0x0011e6000800003f */
[----:B------:R-:W-:-:S06]  /*5b070*/  UISETP.NE.AND UP0, UPT, UR5, 0x2, UPT ;  /* 0x000000020500788c */ /* 0x000fcc000bf05270 */
[----:B------:R-:W-:-:S13]  /*5b080*/  PLOP3.LUT P1, PT, PT, PT, UP0, 0x80, 0x0 ;  /* 0x000000000000781c */ /* 0x000fda0003f2f008 */
[----:B0-----:R-:W-:Y:S05]  /*5b090*/  @P1 BRA `(.L_x_1070) ;  /* 0x0000000000041947 */ /* 0x001fea0003800000 */
[----:B------:R-:W-:Y:S01]  /*5b0a0*/  BPT.TRAP 0x1 ;  /* 0x000000040000795c */ /* 0x000fe20000300000 */
.L_x_1070:
[----:B------:R-:W-:Y:S05]  /*5b0b0*/  @P0 BRA `(.L_x_1071) ;  /* 0x0000000000040947 */ /* 0x000fea0003800000 */
[----:B------:R-:W-:Y:S01]  /*5b0c0*/  BPT.TRAP 0x1 ;  /* 0x000000040000795c */ /* 0x000fe20000300000 */
.L_x_1071:
[--C-:B-1----:R-:W-:Y:S01]  /*5b0d0*/  IMAD R11, R8, 0x6000, R15.reuse ;  /* 0x00006000080b7824 */ /* 0x102fe200078e020f */
[----:B------:R-:W-:Y:S01]  /*5b0e0*/  R2UR UR9, R16 ;  /* 0x00000000100972ca */ /* 0x000fe200000e0000 */
[----:B------:R-:W-:Y:S01]  /*5b0f0*/  IMAD R15, R8, 0x10000, R15 ;  /* 0x00010000080f7824 */ /* 0x000fe200078e020f */
[----:B------:R-:W-:Y:S01]  /*5b100*/  UIADD3 UR14, UP0, UR24, 0xf0, URZ ;  /* 0x000000f0180e7890 */ /* 0x000fe2000ff1e03f */
[----:B------:R-:W-:Y:S01]  /*5b110*/  VIADD R3, R3, 0xffffffff ;  /* 0xffffffff03037836 */ /* 0x000fe20000000000 */
[----:B------:R-:W-:Y:S01]  /*5b120*/  R2UR UR5, R11 ;  /* 0x000000000b0572ca */ /* 0x000fe200000e0000 */
[----:B------:R-:W-:Y:S01]  /*5b130*/  UIADD3 UR26, UP1, UR24, 0x1f0, URZ ;  /* 0x000001f0181a7890 */ /* 0x000fe2000ff3e03f */
[----:B------:R-:W-:Y:S01]  /*5b140*/  R2UR UR6, R15 ;  /* 0x000000000f0672ca */ /* 0x000fe200000e0000 */
[----:B------:R-:W-:Y:S01]  /*5b150*/  UIADD3.X UR15, URZ, UR25, URZ, UP0, !UPT ;  /* 0x000000193f0f7290 */ /* 0x000fe200087fe43f */
[----:B------:R-:W-:Y:S01]  /*5b160*/  R2UR UR11, R5 ;  /* 0x00000000050b72ca */ /* 0x000fe200000e0000 */
[----:B------:R-:W-:Y:S01]  /*5b170*/  UIADD3.X UR27, URZ, UR25, URZ, UP1, !UPT ;  /* 0x000000193f1b7290 */ /* 0x000fe20008ffe43f */
[----:B------:R-:W-:Y:S01]  /*5b180*/  R2UR UR10, R13 ;  /* 0x000000000d0a72ca */ /* 0x000fe200000e0000 */
[----:B------:R-:W-:Y:S01]  /*5b190*/  UMOV UR16, 0x0 ;  /* 0x0000000000107882 */ /* 0x000fe20000000000 */
[----:B------:R-:W-:Y:S01]  /*5b1a0*/  R2UR UR12, R10 ;  /* 0x000000000a0c72ca */ /* 0x000fe200000e0000 */
[----:B------:R-:W-:Y:S01]  /*5b1b0*/  UMOV UR17, 0x10000000 ;  /* 0x1000000000117882 */ /* 0x000fe20000000000 */
[----:B------:R-:W-:-:S02]  /*5b1c0*/  R2UR UR20, R4 ;  /* 0x00000000041472ca */ /* 0x000fc400000e0000 */
[----:B------:R-:W-:Y:S01]  /*5b1d0*/  ISETP.GT.AND P2, PT, R3, 0x1, PT ;  /* 0x000000010300780c */ /* 0x000fe20003f44270 */
[----:B------:R-:W-:Y:S01]  /*5b1e0*/  UIADD3 UR8, UR5, 0x100, URZ ;  /* 0x0000010005087890 */ /* 0x000fe2000fffe03f */
[----:B------:R-:W-:Y:S01]  /*5b1f0*/  IADD3 R8, R8, 0x1, RZ ;  /* 0x0000000108087810 */ /* 0x000fe20007ffe0ff */
[----:B------:R-:W-:Y:S01]  /*5b200*/  UIADD3 UR6, UR6, 0xc100, URZ ;  /* 0x0000c10006067890 */ /* 0x000fe2000fffe03f */
[----:B------:R-:W-:Y:S02]  /*5b210*/  IADD3 R13, R13, 0x80, RZ ;  /* 0x000000800d0d7810 */ /* 0x000fe40007ffe0ff */
[----:B------:R-:W-:-:S04]  /*5b220*/  ISETP.NE.AND P1, PT, R8, 0x2, PT ;  /* 0x000000020800780c */ /* 0x000fc80003f25270 */
[----:B------:R0:W-:Y:S01]  /*5b230*/  UTMALDG.3D [UR8], [UR14], desc[UR16] ;  /* 0x000010080e0075b4 */ /* 0x0001e20008011000 */
[----:B------:R-:W-:Y:S02]  /*5b240*/  SEL R11, RZ, 0x1, P1 ;  /* 0x00000001ff0b7807 */ /* 0x000fe40000800000 */
[----:B------:R-:W-:Y:S02]  /*5b250*/  SEL R8, R8, RZ, P1 ;  /* 0x000000ff08087207 */ /* 0x000fe40000800000 */
[----:B------:R-:W-:Y:S01]  /*5b260*/  LOP3.LUT R2, R2, R11, RZ, 0x3c, !PT ;  /* 0x0000000b02027212 */ /* 0x000fe200078e3cff */
[----:B0-----:R-:W-:Y:S01]  /*5b270*/  UMOV UR8, UR6 ;  /* 0x0000000600087c82 */ /* 0x001fe20008000000 */
[----:B------:R-:W-:Y:S02]  /*5b280*/  UMOV UR11, UR20 ;  /* 0x00000014000b7c82 */ /* 0x000fe40008000000 */
[----:B------:R0:W-:Y:S02]  /*5b290*/  UTMALDG.3D [UR8], [UR26], desc[UR16] ;  /* 0x000010081a0075b4 */ /* 0x0001e40008011000 */
[----:B0-----:R-:W-:Y:S05]  /*5b2a0*/  @P2 BRA `(.L_x_1072) ;  /* 0xfffffffc00482947 */ /* 0x001fea000383ffff */
.L_x_1068:
[----:B------:R-:W-:Y:S05]  /*5b2b0*/  BSYNC B1 ;  /* 0x0000000000017941 */ /* 0x000fea0003800000 */
.L_x_1067:
[----:B------:R-:W2:Y:S01]  /*5b2c0*/  LDL.LU R16, [R1+0xc50] ;  /* 0x000c500001107983 */ /* 0x000ea20000300800 */
[----:B------:R-:W-:Y:S01]  /*5b2d0*/  LOP3.LUT P5, RZ, R9, 0xff, RZ, 0xc0, !PT ;  /* 0x000000ff09ff7812 */ /* 0x000fe200078ac0ff */
[----:B------:R-:W-:Y:S01]  /*5b2e0*/  IMAD.IADD R6, R7, 0x1, R6 ;  /* 0x0000000107067824 */ /* 0x000fe200078e0206 */
[----:B------:R-:W-:Y:S01]  /*5b2f0*/  ULDC.64 UR8, c[0x0][0x650] ;  /* 0x0001940000087ab9 */ /* 0x000fe20000000a00 */
[----:B------:R-:W3:Y:S01]  /*5b300*/  LDL.LU R15, [R1+0xc54] ;  /* 0x000c5400010f7983 */ /* 0x000ee20000300800 */
[----:B------:R-:W-:Y:S01]  /*5b310*/  BSSY B1, `(.L_x_1073) ;  /* 0x000006f000017945 */ /* 0x000fe20003800000 */
[----:B------:R-:W-:Y:S01]  /*5b320*/  MOV R5, 0xffffffff ;  /* 0xffffffff00057802 */ /* 0x000fe20000000f00 */
[----:B------:R-:W-:Y:S01]  /*5b330*/  IMAD.MOV.U32 R4, RZ, RZ, -0x1 ;  /* 0xffffffffff047424 */ /* 0x000fe200078e00ff */
[----:B------:R-:W-:Y:S02]  /*5b340*/  SHF.R.U32.HI R2, RZ, 0x1, R6 ;  /* 0x00000001ff027819 */ /* 0x000fe40000011606 */
[----:B------:R-:W-:-:S02]  /*5b350*/  ISETP.GT.U32.AND P1, PT, R6, 0x1, PT ;  /* 0x000000010600780c */ /* 0x000fc40003f24070 */
[----:B------:R-:W-:Y:S02]  /*5b360*/  LOP3.LUT R2, R2, 0x1, RZ, 0xc0, !PT ;  /* 0x0000000102027812 */ /* 0x000fe400078ec0ff */
[----:B------:R-:W0:Y:S01]  /*5b370*/  @P5 S2R R3, SR_CgaCtaId ;  /* 0x0000000000035919 */ /* 0x000e220000008800 */
[C---:B------:R-:W-:Y:S02]  /*5b380*/  ISETP.LT.U32.AND P1, PT, R7.reuse, 0x2, P1 ;  /* 0x000000020700780c */ /* 0x040fe40000f21070 */
[----:B------:R-:W-:Y:S02]  /*5b390*/  ISETP.NE.U32.AND P2, PT, R2, 0x1, PT ;  /* 0x000000010200780c */ /* 0x000fe40003f45070 */
[----:B------:R-:W-:Y:S02]  /*5b3a0*/  @P5 MOV R2, 0x400 ;  /* 0x0000040000025802 */ /* 0x000fe40000000f00 */
[----:B------:R-:W-:Y:S02]  /*5b3b0*/  ISETP.GT.U32.AND P2, PT, R7, 0x1, !P2 ;  /* 0x000000010700780c */ /* 0x000fe40005744070 */
[----:B------:R-:W-:-:S02]  /*5b3c0*/  LOP3.LUT R6, R6, 0x1, RZ, 0xc0, !PT ;  /* 0x0000000106067812 */ /* 0x000fc400078ec0ff */
[----:B------:R-:W-:Y:S02]  /*5b3d0*/  MOV R10, 0xffffffff ;  /* 0xffffffff000a7802 */ /* 0x000fe40000000f00 */
[----:B------:R-:W-:Y:S02]  /*5b3e0*/  PRMT R9, RZ, 0x7610, R9 ;  /* 0x00007610ff097816 */ /* 0x000fe40000000009 */
[----:B0-----:R-:W-:Y:S02]  /*5b3f0*/  @P5 LEA R2, R3, R2, 0x18 ;  /* 0x0000000203025211 */ /* 0x001fe400078ec0ff */
[----:B------:R-:W-:Y:S02]  /*5b400*/  SEL R3, RZ, 0x1, !P1 ;  /* 0x00000001ff037807 */ /* 0x000fe40004800000 */
[----:B------:R0:W-:Y:S02]  /*5b410*/  @P5 SYNCS.ARRIVE.TRANS64.A1T0 RZ, [R2+URZ+0x38], RZ ;  /* 0x000038ff02ff59a7 */ /* 0x0001e4000810003f */
[----:B0-----:R-:W-:-:S04]  /*5b420*/  SEL R2, RZ, 0x1, !P2 ;  /* 0x00000001ff027807 */ /* 0x001fc80005000000 */
[----:B------:R-:W-:Y:S02]  /*5b430*/  LOP3.LUT R0, R2, R0, R3, 0x96, !PT ;  /* 0x0000000002007212 */ /* 0x000fe400078e9603 */
[----:B------:R-:W-:Y:S02]  /*5b440*/  PRMT R2, RZ, 0x7610, R2 ;  /* 0x00007610ff027816 */ /* 0x000fe40000000002 */
[----:B---3--:R-:W-:-:S04]  /*5b450*/  IADD3 R15, P1, R15, UR22, RZ ;  /* 0x000000160f0f7c10 */ /* 0x008fc8000ff3e0ff */
[----:B--2---:R-:W-:Y:S01]  /*5b460*/  IADD3.X R16, R16, UR13, RZ, P1, !PT ;  /* 0x0000000d10107c10 */ /* 0x004fe20008ffe4ff */
[----:B------:R0:W-:Y:S01]  /*5b470*/  STL [R1+0xc54], R15 ;  /* 0x000c540f01007387 */ /* 0x0001e20000100800 */
[----:B------:R-:W-:-:S03]  /*5b480*/  ISETP.GE.U32.AND P1, PT, R15, UR8, PT ;  /* 0x000000080f007c0c */ /* 0x000fc6000bf26070 */
[----:B------:R0:W-:Y:S01]  /*5b490*/  STL [R1+0xc50], R16 ;  /* 0x000c501001007387 */ /* 0x0001e20000100800 */
[----:B------:R-:W-:-:S13]  /*5b4a0*/  ISETP.GE.U32.AND.EX P1, PT, R16, UR9, PT, P1 ;  /* 0x0000000910007c0c */ /* 0x000fda000bf26110 */
[----:B0-----:R-:W-:Y:S05]  /*5b4b0*/  @P1 BRA `(.L_x_1074) ;  /* 0x0000000400501947 */ /* 0x001fea0003800000 */
[----:B------:R-:W0:Y:S01]  /*5b4c0*/  S2R R8, SR_CTAID.X ;  /* 0x0000000000087919 */ /* 0x000e220000002500 */
[----:B------:R-:W-:Y:S01]  /*5b4d0*/  ULDC UR5, c[0x0][0x150] ;  /* 0x0000540000057ab9 */ /* 0x000fe20000000800 */
[----:B------:R-:W1:Y:S01]  /*5b4e0*/  LDC R3, c[0x0][0x144] ;  /* 0x00005100ff037b82 */ /* 0x000e620000000800 */
[----:B------:R-:W-:Y:S01]  /*5b4f0*/  ULDC.64 UR8, c[0x0][0x628] ;  /* 0x00018a0000087ab9 */ /* 0x000fe20000000a00 */
[----:B------:R-:W2:Y:S01]  /*5b500*/  S2R R5, SR_CTAID.Y ;  /* 0x0000000000057919 */ /* 0x000ea20000002600 */
[----:B------:R-:W-:Y:S01]  /*5b510*/  ISETP.NE.U32.AND P1, PT, RZ, UR8, PT ;  /* 0x00000008ff007c0c */ /* 0x000fe2000bf25070 */
[----:B------:R-:W-:-:S03]  /*5b520*/  ULDC UR6, c[0x0][0x630] ;  /* 0x00018c0000067ab9 */ /* 0x000fc60000000800 */
[----:B------:R-:W-:Y:S01]  /*5b530*/  ISETP.NE.AND.EX P1, PT, RZ, UR9, PT, P1 ;  /* 0x00000009ff007c0c */ /* 0x000fe2000bf25310 */
[----:B------:R-:W3:Y:S01]  /*5b540*/  LDC R12, c[0x0][0x148] ;  /* 0x00005200ff0c7b82 */ /* 0x000ee20000000800 */
[----:B0-----:R-:W-:Y:S02]  /*5b550*/  I2FP.F32.U32 R2, R8 ;  /* 0x0000000800027245 */ /* 0x001fe40000201000 */
[----:B--2---:R-:W-:-:S03]  /*5b560*/  I2FP.F32.U32 R4, R5 ;  /* 0x0000000500047245 */ /* 0x004fc60000201000 */
[----:B------:R-:W-:Y:S01]  /*5b570*/  FMUL R2, R2, UR5 ;  /* 0x0000000502027c20 */ /* 0x000fe20008400000 */
[----:B------:R-:W-:Y:S02]  /*5b580*/  ULDC UR5, c[0x0][0x154] ;  /* 0x0000550000057ab9 */ /* 0x000fe40000000800 */
[----:B------:R-:W-:-:S03]  /*5b590*/  FMUL R10, R4, UR5 ;  /* 0x00000005040a7c20 */ /* 0x000fc60008400000 */
[----:B------:R-:W0:Y:S08]  /*5b5a0*/  F2I.U32.TRUNC.NTZ R2, R2 ;  /* 0x0000000200027305 */ /* 0x000e30000020f000 */
[----:B------:R-:W2:Y:S01]  /*5b5b0*/  F2I.U32.TRUNC.NTZ R10, R10 ;  /* 0x0000000a000a7305 */ /* 0x000ea2000020f000 */
[----:B0-----:R-:W-:Y:S02]  /*5b5c0*/  IMAD.MOV R4, RZ, RZ, -R2 ;  /* 0x000000ffff047224 */ /* 0x001fe400078e0a02 */
[----:B------:R-:W-:-:S02]  /*5b5d0*/  IMAD.MOV.U32 R2, RZ, RZ, R15 ;  /* 0x000000ffff027224 */ /* 0x000fc400078e000f */
[----:B-1----:R-:W-:Y:S01]  /*5b5e0*/  IMAD R8, R3, R4, R8 ;  /* 0x0000000403087224 */ /* 0x002fe200078e0208 */
[----:B--2---:R-:W-:-:S05]  /*5b5f0*/  IADD3 R3, -R10, RZ, RZ ;  /* 0x000000ff0a037210 */ /* 0x004fca0007ffe1ff */
[----:B---3--:R-:W-:Y:S01]  /*5b600*/  @P4 IMAD R8, R12, R3, R5 ;  /* 0x000000030c084224 */ /* 0x008fe200078e0205 */
[----:B------:R-:W-:Y:S01]  /*5b610*/  MOV R3, R16 ;  /* 0x0000001000037202 */ /* 0x000fe20000000f00 */
[----:B------:R-:W-:Y:S06]  /*5b620*/  @!P1 BRA `(.L_x_1075) ;  /* 0x0000000000289947 */ /* 0x000fec0003800000 */
[----:B------:R-:W-:Y:S02]  /*5b630*/  ULDC UR5, c[0x0][0x634] ;  /* 0x00018d0000057ab9 */ /* 0x000fe40000000800 */
[----:B------:R-:W-:-:S05]  /*5b640*/  IADD3 R3, P1, R15, UR5, RZ ;  /* 0x000000050f037c10 */ /* 0x000fca000ff3e0ff */
[----:B------:R-:W-:-:S04]  /*5b650*/  IMAD.X R11, RZ, RZ, R16, P1 ;  /* 0x000000ffff0b7224 */ /* 0x000fc800008e0610 */
[----:B------:R-:W-:-:S04]  /*5b660*/  IMAD.WIDE.U32 R4, R11, UR8, RZ ;  /* 0x000000080b047c25 */ /* 0x000fc8000f8e00ff */
[----:B------:R-:W-:-:S04]  /*5b670*/  IMAD.WIDE.U32 R4, P1, R3, UR9, R4 ;  /* 0x0000000903047c25 */ /* 0x000fc8000f820004 */
[----:B------:R-:W-:-:S04]  /*5b680*/  IMAD.WIDE.U32 R2, R3, UR8, RZ ;  /* 0x0000000803027c25 */ /* 0x000fc8000f8e00ff */
[----:B------:R-:W-:Y:S01]  /*5b690*/  IMAD.MOV.U32 R2, RZ, RZ, R5 ;  /* 0x000000ffff027224 */ /* 0x000fe200078e0005 */
[----:B------:R-:W-:Y:S02]  /*5b6a0*/  IADD3 RZ, P2, R3, R4, RZ ;  /* 0x0000000403ff7210 */ /* 0x000fe40007f5e0ff */
[----:B------:R-:W-:-:S03]  /*5b6b0*/  IADD3.X R3, RZ, RZ, RZ, P1, !PT ;  /* 0x000000ffff037210 */ /* 0x000fc60000ffe4ff */
[----:B------:R-:W-:-:S08]  /*5b6c0*/  IMAD.WIDE.U32.X R2, R11, UR9, R2, P2 ;  /* 0x000000090b027c25 */ /* 0x000fd000090e0402 */
.L_x_1075:
[--C-:B------:R-:W-:Y:S01]  /*5b6d0*/  SHF.R.U64 R10, R2, UR6, R3.reuse ;  /* 0x00000006020a7c19 */ /* 0x100fe20008001203 */
[----:B------:R-:W-:Y:S01]  /*5b6e0*/  ULDC.64 UR8, c[0x0][0x620] ;  /* 0x0001880000087ab9 */ /* 0x000fe20000000a00 */
[----:B------:R-:W-:Y:S01]  /*5b6f0*/  SHF.R.U32.HI R2, RZ, UR6, R3 ;  /* 0x00000006ff027c19 */ /* 0x000fe20008011603 */
[----:B------:R-:W-:Y:S01]  /*5b700*/  ULDC UR5, c[0x0][0x618] ;  /* 0x0001860000057ab9 */ /* 0x000fe20000000800 */
[----:B------:R-:W-:Y:S02]  /*5b710*/  IADD3 R11, P1, RZ, -R10, RZ ;  /* 0x8000000aff0b7210 */ /* 0x000fe40007f3e0ff */
[----:B------:R-:W-:Y:S02]  /*5b720*/  MOV R3, R16 ;  /* 0x0000001000037202 */ /* 0x000fe40000000f00 */
[----:B------:R-:W-:-:S05]  /*5b730*/  IADD3.X R2, RZ, ~R2, RZ, P1, !PT ;  /* 0x80000002ff027210 */ /* 0x000fca0000ffe4ff */
[----:B------:R-:W-:-:S04]  /*5b740*/  IMAD R2, R2, UR8, RZ ;  /* 0x0000000802027c24 */ /* 0x000fc8000f8e02ff */
[----:B------:R-:W-:Y:S02]  /*5b750*/  IMAD R5, R11, UR9, R2 ;  /* 0x000000090b057c24 */ /* 0x000fe4000f8e0202 */
[----:B------:R-:W-:-:S04]  /*5b760*/  IMAD.MOV.U32 R2, RZ, RZ, R15 ;  /* 0x000000ffff027224 */ /* 0x000fc800078e000f */
[----:B------:R-:W-:Y:S01]  /*5b770*/  IMAD.WIDE.U32 R2, R11, UR8, R2 ;  /* 0x000000080b027c25 */ /* 0x000fe2000f8e0002 */
[----:B------:R-:W-:Y:S02]  /*5b780*/  ULDC.64 UR8, c[0x0][0x640] ;  /* 0x0001900000087ab9 */ /* 0x000fe40000000a00 */
[----:B------:R-:W-:Y:S01]  /*5b790*/  ISETP.NE.U32.AND P1, PT, RZ, UR8, PT ;  /* 0x00000008ff007c0c */ /* 0x000fe2000bf25070 */
[----:B------:R-:W-:-:S03]  /*5b7a0*/  IMAD.IADD R3, R3, 0x1, R5 ;  /* 0x0000000103037824 */ /* 0x000fc600078e0205 */
[----:B------:R-:W-:Y:S02]  /*5b7b0*/  ISETP.NE.AND.EX P1, PT, RZ, UR9, PT, P1 ;  /* 0x00000009ff007c0c */ /* 0x000fe4000bf25310 */
[--C-:B------:R-:W-:Y:S02]  /*5b7c0*/  SHF.R.U64 R11, R2, UR5, R3.reuse ;  /* 0x00000005020b7c19 */ /* 0x100fe40008001203 */
[----:B------:R-:W-:Y:S01]  /*5b7d0*/  SHF.R.U32.HI R2, RZ, UR5, R3 ;  /* 0x00000005ff027c19 */ /* 0x000fe20008011603 */
[----:B------:R-:W-:-:S03]  /*5b7e0*/  ULDC UR5, c[0x0][0x608] ;  /* 0x0001820000057ab9 */ /* 0x000fc60000000800 */
[--C-:B------:R-:W-:Y:S02]  /*5b7f0*/  SHF.R.U32.HI R3, RZ, UR5, R2.reuse ;  /* 0x00000005ff037c19 */ /* 0x100fe40008011602 */
[----:B------:R-:W-:Y:S01]  /*5b800*/  SHF.R.U64 R12, R11, UR5, R2 ;  /* 0x000000050b0c7c19 */ /* 0x000fe20008001202 */
[----:B------:R-:W-:Y:S02]  /*5b810*/  ULDC UR5, c[0x0][0x658] ;  /* 0x0001960000057ab9 */ /* 0x000fe40000000800 */
[--C-:B------:R-:W-:Y:S02]  /*5b820*/  SHF.R.U32.HI R15, RZ, UR5, R3.reuse ;  /* 0x00000005ff0f7c19 */ /* 0x100fe40008011603 */
[----:B------:R-:W-:-:S03]  /*5b830*/  SHF.R.U64 R13, R12, UR5, R3 ;  /* 0x000000050c0d7c19 */ /* 0x000fc60008001203 */
[----:B------:R-:W-:Y:S01]  /*5b840*/  IMAD.MOV.U32 R3, RZ, RZ, R15 ;  /* 0x000000ffff037224 */ /* 0x000fe200078e000f */
[----:B------:R-:W-:Y:S01]  /*5b850*/  MOV R2, R13 ;  /* 0x0000000d00027202 */ /* 0x000fe20000000f00 */
[----:B------:R-:W-:Y:S06]  /*5b860*/  @!P1 BRA `(.L_x_1076) ;  /* 0x0000000000289947 */ /* 0x000fec0003800000 */
[----:B------:R-:W-:Y:S02]  /*5b870*/  ULDC UR5, c[0x0][0x64c] ;  /* 0x0001930000057ab9 */ /* 0x000fe40000000800 */
[----:B------:R-:W-:-:S04]  /*5b880*/  IADD3 R3, P1, R13, UR5, RZ ;  /* 0x000000050d037c10 */ /* 0x000fc8000ff3e0ff */
[----:B------:R-:W-:-:S05]  /*5b890*/  IADD3.X R15, RZ, R15, RZ, P1, !PT ;  /* 0x0000000fff0f7210 */ /* 0x000fca0000ffe4ff */
[----:B------:R-:W-:-:S04]  /*5b8a0*/  IMAD.WIDE.U32 R4, R15, UR8, RZ ;  /* 0x000000080f047c25 */ /* 0x000fc8000f8e00ff */
[----:B------:R-:W-:-:S04]  /*5b8b0*/  IMAD.WIDE.U32 R4, P1, R3, UR9, R4 ;  /* 0x0000000903047c25 */ /* 0x000fc8000f820004 */
[----:B------:R-:W-:Y:S01]  /*5b8c0*/  IMAD.WIDE.U32 R2, R3, UR8, RZ ;  /* 0x0000000803027c25 */ /* 0x000fe2000f8e00ff */
[----:B------:R-:W-:-:S04]  /*5b8d0*/  MOV R2, R5 ;  /* 0x0000000500027202 */ /* 0x000fc80000000f00 */
[----:B------:R-:W-:Y:S01]  /*5b8e0*/  IADD3 RZ, P2, R3, R4, RZ ;  /* 0x0000000403ff7210 */ /* 0x000fe20007f5e0ff */
[----:B------:R-:W-:-:S04]  /*5b8f0*/  IMAD.X R3, RZ, RZ, RZ, P1 ;  /* 0x000000ffff037224 */ /* 0x000fc800008e06ff */
[----:B------:R-:W-:-:S08]  /*5b900*/  IMAD.WIDE.U32.X R2, R15, UR9, R2, P2 ;  /* 0x000000090f027c25 */ /* 0x000fd000090e0402 */
.L_x_1076:
[----:B------:R-:W-:Y:S01]  /*5b910*/  ULDC UR5, c[0x0][0x648] ;  /* 0x0001920000057ab9 */ /* 0x000fe20000000800 */
[----:B------:R-:W-:Y:S02]  /*5b920*/  LOP3.LUT R12, R12, UR18, RZ, 0xc0, !PT ;  /* 0x000000120c0c7c12 */ /* 0x000fe4000f8ec0ff */
[----:B------:R-:W-:Y:S01]  /*5b930*/  SHF.R.U64 R3, R2, UR5, R3 ;  /* 0x0000000502037c19 */ /* 0x000fe20008001203 */
[----:B------:R-:W-:-:S04]  /*5b940*/  ULDC UR5, c[0x0][0x638] ;  /* 0x00018e0000057ab9 */ /* 0x000fc80000000800 */
[----:B------:R-:W-:Y:S02]  /*5b950*/  IMAD.MOV R2, RZ, RZ, -R3 ;  /* 0x000000ffff027224 */ /* 0x000fe400078e0a03 */
[----:B------:R-:W-:Y:S02]  /*5b960*/  IMAD R5, R3, UR19, R12 ;  /* 0x0000001303057c24 */ /* 0x000fe4000f8e020c */
[----:B------:R-:W-:Y:S01]  /*5b970*/  IMAD R13, R2, UR5, R13 ;  /* 0x00000005020d7c24 */ /* 0x000fe2000f8e020d */
[----:B------:R-:W-:Y:S01]  /*5b980*/  ULDC UR5, c[0x0][0x610] ;  /* 0x0001840000057ab9 */ /* 0x000fe20000000800 */
[----:B------:R-:W-:Y:S01]  /*5b990*/  LOP3.LUT R2, R11, UR4, RZ, 0xc0, !PT ;  /* 0x000000040b027c12 */ /* 0x000fe2000f8ec0ff */
[----:B------:R-:W-:Y:S01]  /*5b9a0*/  IMAD R8, R5, UR5, R8 ;  /* 0x0000000505087c24 */ /* 0x000fe2000f8e0208 */
[----:B------:R-:W-:-:S03]  /*5b9b0*/  ULDC UR5, c[0x0][0x600] ;  /* 0x0001800000057ab9 */ /* 0x000fc60000000800 */
[----:B------:R-:W-:Y:S01]  /*5b9c0*/  IMAD R13, R13, UR5, R2 ;  /* 0x000000050d0d7c24 */ /* 0x000fe2000f8e0202 */
[----:B------:R-:W-:-:S04]  /*5b9d0*/  MOV R2, 0x1 ;  /* 0x0000000100027802 */ /* 0x000fc80000000f00 */
[----:B------:R-:W-:Y:S02]  /*5b9e0*/  SEL R4, R13, R8, !P4 ;  /* 0x000000080d047207 */ /* 0x000fe40006000000 */
[----:B------:R-:W-:-:S07]  /*5b9f0*/  SEL R5, R8, R13, !P4 ;  /* 0x0000000d08057207 */ /* 0x000fce0006000000 */
.L_x_1074:
[----:B------:R-:W-:Y:S05]  /*5ba00*/  BSYNC B1 ;  /* 0x0000000000017941 */ /* 0x000fea0003800000 */
.L_x_1073:
[----:B------:R-:W-:-:S13]  /*5ba10*/  LOP3.LUT P1, RZ, R2, 0xff, RZ, 0xc0, !PT ;  /* 0x000000ff02ff7812 */ /* 0x000fda000782c0ff */
[----:B------:R-:W-:Y:S05]  /*5ba20*/  @P1 BRA `(.L_x_1077) ;  /* 0xfffffff400341947 */ /* 0x000fea000383ffff */
[----:B------:R-:W-:Y:S05]  /*5ba30*/  BSYNC B0 ;  /* 0x0000000000007941 */ /* 0x000fea0003800000 */
.L_x_1065:
[----:B------:R-:W-:-:S03]  /*5ba40*/  UMOV UR5, 0xffffffff ;  /* 0xffffffff00057882 */ /* 0x000fc60000000000 */
[----:B------:R-:W-:Y:S05]  /*5ba50*/  BRA.DIV UR5, `(.L_x_1078) ;  /* 0x0000000205e07947 */ /* 0x000fea000b800000 */
[----:B------:R-:W-:-:S13]  /*5ba60*/  ELECT P0, URZ, PT ;  /* 0x00000000003f782f */ /* 0x000fda0003800000 */
.L_x_1090:
[----:B------:R-:W-:Y:S04]  /*5ba70*/  BSSY B0, `(.L_x_1079) ;  /* 0x000001a000007945 */ /* 0x000fe80003800000 */
[----:B------:R-:W-:Y:S05]  /*5ba80*/  @!P0 BRA `(.L_x_1080) ;  /* 0x0000000000608947 */ /* 0x000fea0003800000 */
[----:B------:R-:W-:-:S04]  /*5ba90*/  ULOP3.LUT UR5, UR7, 0x2, URZ, 0xfc, !UPT ;  /* 0x0000000207057892 */ /* 0x000fc8000f8efc3f */
[----:B------:R-:W-:-:S06]  /*5baa0*/  UISETP.NE.AND UP0, UPT, UR5, 0x3, UPT ;  /* 0x000000030500788c */ /* 0x000fcc000bf05270 */
[----:B------:R-:W-:-:S13]  /*5bab0*/  PLOP3.LUT P0, PT, PT, PT, UP0, 0x80, 0x0 ;  /* 0x000000000000781c */ /* 0x000fda0003f0f008 */
[----:B------:R-:W-:Y:S05]  /*5bac0*/  @!P0 BRA `(.L_x_1081) ;  /* 0x0000000000048947 */ /* 0x000fea0003800000 */
[----:B------:R-:W-:Y:S01]  /*5bad0*/  BPT.TRAP 0x1 ;  /* 0x000000040000795c */ /* 0x000fe20000300000 */
.L_x_1081:
[----:B------:R-:W0:Y:S01]  /*5bae0*/  S2R R3, SR_CgaCtaId ;  /* 0x0000000000037919 */ /* 0x000e220000008800 */
[----:B------:R-:W-:-:S04]  /*5baf0*/  MOV R2, 0x400 ;  /* 0x0000040000027802 */ /* 0x000fc80000000f00 */
[----:B0-----:R-:W-:Y:S02]  /*5bb00*/  LEA R3, R3, R2, 0x18 ;  /* 0x0000000203037211 */ /* 0x001fe400078ec0ff */
[----:B------:R-:W-:-:S03]  /*5bb10*/  SHF.L.U32 R2, R0, 0x1f, RZ ;  /* 0x0000001f00027819 */ /* 0x000fc600000006ff */
[----:B------:R-:W-:-:S05]  /*5bb20*/  VIADD R3, R3, 0x10 ;  /* 0x0000001003037836 */ /* 0x000fca0000000000 */
[----:B------:R-:W-:-:S04]  /*5bb30*/  LEA R5, R6, R3, 0x3 ;  /* 0x0000000306057211 */ /* 0x000fc800078e18ff */
[----:B------:R-:W0:Y:S02]  /*5bb40*/  SYNCS.PHASECHK.TRANS64.TRYWAIT P0, [R5+URZ], R2 ;  /* 0x00000002050075a7 */ /* 0x000e24000800017f */
[----:B0-----:R-:W-:Y:S05]  /*5bb50*/  @!P0 BRA `(.L_x_1082) ;  /* 0x0000000000c48947 */ /* 0x001fea0003800000 */
.L_x_1091:
[----:B------:R-:W-:-:S05]  /*5bb60*/  VIADD R6, R6, 0x1 ;  /* 0x0000000106067836 */ /* 0x000fca0000000000 */
[----:B------:R-:W-:-:S04]  /*5bb70*/  ISETP.NE.AND P0, PT, R6, 0x2, PT ;  /* 0x000000020600780c */ /* 0x000fc80003f05270 */
[----:B0-----:R-:W-:Y:S02]  /*5bb80*/  SEL R5, RZ, 0x1, P0 ;  /* 0x00000001ff057807 */ /* 0x001fe40000000000 */
[----:B------:R-:W-:Y:S02]  /*5bb90*/  SEL R6, R6, RZ, P0 ;  /* 0x000000ff06067207 */ /* 0x000fe40000000000 */
[----:B------:R-:W-:Y:S02]  /*5bba0*/  LOP3.LUT R0, R0, R5, RZ, 0x3c, !PT ;  /* 0x0000000500007212 */ /* 0x000fe400078e3cff */
[----:B------:R-:W-:Y:S02]  /*5bbb0*/  LEA R3, R6, R3, 0x3 ;  /* 0x0000000306037211 */ /* 0x000fe400078e18ff */
[----:B------:R-:W-:-:S07]  /*5bbc0*/  SHF.L.U32 R0, R0, 0x1f, RZ ;  /* 0x0000001f00007819 */ /* 0x000fce00000006ff */
.L_x_1083:
[----:B0-----:R0:W1:Y:S02]  /*5bbd0*/  SYNCS.PHASECHK.TRANS64.TRYWAIT P0, [R3+URZ], R0 ;  /* 0x00000000030075a7 */ /* 0x001064000800017f */
[----:B-1----:R-:W-:Y:S05]  /*5bbe0*/  @!P0 NANOSLEEP.SYNCS 0x989680 ;  /* 0x009896800000895d */ /* 0x002fea0003900000 */
[----:B------:R-:W1:Y:S02]  /*5bbf0*/  @!P0 SYNCS.PHASECHK.TRANS64 P0, [R3+URZ], R0 ;  /* 0x00000000030085a7 */ /* 0x000e64000800007f */
[----:B-1----:R-:W-:Y:S05]  /*5bc00*/  @!P0 BRA `(.L_x_1083) ;  /* 0xfffffffc00f08947 */ /* 0x002fea000383ffff */
.L_x_1080:
[----:B------:R-:W-:Y:S05]  /*5bc10*/  BSYNC B0 ;  /* 0x0000000000007941 */ /* 0x000fea0003800000 */
.L_x_1079:
[----:B------:R-:W-:Y:S05]  /*5bc20*/  EXIT ;  /* 0x000000000000794d */ /* 0x000fea0003800000 */
.L_x_17:
[----:B--2---:R-:W-:-:S04]  /*5bc30*/  IMAD.U32 R3, RZ, RZ, UR6 ;  /* 0x00000006ff037e24 */ /* 0x004fc8000f8e00ff */
[----:B------:R2:W3:Y:S03]  /*5bc40*/  SYNCS.PHASECHK.TRANS64.TRYWAIT P0, [R3+URZ], R0 ;  /* 0x00000000030075a7 */ /* 0x0004e6000800017f */
[----:B---3--:R-:W-:Y:S05]  /*5bc50*/  @!P0 NANOSLEEP.SYNCS 0x989680 ;  /* 0x009896800000895d */ /* 0x008fea0003900000 */
[----:B------:R-:W3:Y:S02]  /*5bc60*/  @!P0 SYNCS.PHASECHK.TRANS64 P0, [R3+URZ], R0 ;  /* 0x00000000030085a7 */ /* 0x000ee4000800007f */
[----:B---3--:R-:W-:Y:S05]  /*5bc70*/  @!P0 BRA `(.L_x_17) ;  /* 0xfffffffc00ec8947 */ /* 0x008fea000383ffff */
[----:B------:R-:W-:Y:S05]  /*5bc80*/  BRA `(.L_x_16) ;  /* 0xfffffa8c00907947 */ /* 0x000fea000383ffff */
.L_x_23:
[----:B-----5:R2:W-:Y:S02]  /*5bc90*/  STL [R1+0xc68], R2 ;  /* 0x000c680201007387 */ /* 0x0205e40000100800 */
[----:B--2---:R-:W-:-:S04]  /*5bca0*/  MOV R2, UR18 ;  /* 0x0000001200027c02 */ /* 0x004fc80008000f00 */
[----:B------:R2:W3:Y:S03]  /*5bcb0*/  SYNCS.PHASECHK.TRANS64.TRYWAIT P0, [R2+URZ], R0 ;  /* 0x00000000020075a7 */ /* 0x0004e6000800017f */
[----:B---3--:R-:W-:Y:S05]  /*5bcc0*/  @!P0 NANOSLEEP.SYNCS 0x989680 ;  /* 0x009896800000895d */ /* 0x008fea0003900000 */
[----:B------:R2:W3:Y:S02]  /*5bcd0*/  @!P0 SYNCS.PHASECHK.TRANS64 P0, [R2+URZ], R0 ;  /* 0x00000000020085a7 */ /* 0x0004e4000800007f */
[----:B--2---:R2:W5:Y:S02]  /*5bce0*/  LDL.LU R2, [R1+0xc68] ;  /* 0x000c680001027983 */ /* 0x0045640000300800 */
[----:B--23--:R-:W-:Y:S05]  /*5bcf0*/  @!P0 BRA `(.L_x_23) ;  /* 0xfffffffc00e48947 */ /* 0x00cfea000383ffff */
[----:B------:R-:W-:Y:S05]  /*5bd00*/  BRA `(.L_x_22) ;  /* 0xfffffba400cc7947 */ /* 0x000fea000383ffff */
.L_x_1066:
[----:B------:R-:W-:Y:S01]  /*5bd10*/  BSSY B1, `(.L_x_1084) ;  /* 0x0000006000017945 */ /* 0x000fe20003800000 */
[----:B------:R-:W-:-:S07]  /*5bd20*/  IMAD.MOV.U32 R2, RZ, RZ, -0x1 ;  /* 0xffffffffff027424 */ /* 0x000fce00078e00ff */
[----:B------:R-:W-:Y:S05]  /*5bd30*/  WARPSYNC.COLLECTIVE R2, `(.L_x_1085) ;  /* 0x00000000020c7348 */ /* 0x000fea0003c00000 */
[----:B------:R-:W-:Y:S02]  /*5bd40*/  ELECT P1, UR62, PT ;  /* 0x00000000003e782f */ /* 0x000fe40003820000 */
[----:B------:R-:W-:Y:S01]  /*5bd50*/  MOV R2, UR62 ;  /* 0x0000003e00027c02 */ /* 0x000fe20008000f00 */
[----:B------:R-:W-:Y:S10]  /*5bd60*/  ENDCOLLECTIVE ;  /* 0x000000000000791b */ /* 0x000ff40003800000 */
.L_x_1085:
[----:B------:R-:W-:Y:S05]  /*5bd70*/  BSYNC B1 ;  /* 0x0000000000017941 */ /* 0x000fea0003800000 */
.L_x_1084:
[----:B------:R-:W-:Y:S05]  /*5bd80*/  BRA `(.L_x_1086) ;  /* 0xfffffff000687947 */ /* 0x000fea000383ffff */
.L_x_1069:
[----:B-1----:R1:W2:Y:S02]  /*5bd90*/  SYNCS.PHASECHK.TRANS64.TRYWAIT P1, [R16+URZ+0x10], R11 ;  /* 0x0000100b100075a7 */ /* 0x0022a4000802017f */
[----:B--2---:R-:W-:Y:S05]  /*5bda0*/  @!P1 NANOSLEEP.SYNCS 0x989680 ;  /* 0x009896800000995d */ /* 0x004fea0003900000 */
[----:B------:R-:W2:Y:S02]  /*5bdb0*/  @!P1 SYNCS.PHASECHK.TRANS64 P1, [R16+URZ+0x10], R11 ;  /* 0x0000100b100095a7 */ /* 0x000ea4000802007f */
[----:B--2---:R-:W-:Y:S05]  /*5bdc0*/  @!P1 BRA `(.L_x_1069) ;  /* 0xfffffffc00f09947 */ /* 0x004fea000383ffff */
[----:B------:R-:W-:Y:S05]  /*5bdd0*/  BRA `(.L_x_1087) ;  /* 0xfffffff0009c7947 */ /* 0x000fea000383ffff */
.L_x_1078:
[----:B------:R-:W-:Y:S01]  /*5bde0*/  BSSY B0, `(.L_x_1088) ;  /* 0x0000006000007945 */ /* 0x000fe20003800000 */
[----:B------:R-:W-:-:S07]  /*5bdf0*/  MOV R2, 0xffffffff ;  /* 0xffffffff00027802 */ /* 0x000fce0000000f00 */
[----:B------:R-:W-:Y:S05]  /*5be00*/  WARPSYNC.COLLECTIVE R2, `(.L_x_1089) ;  /* 0x00000000020c7348 */ /* 0x000fea0003c00000 */
[----:B------:R-:W-:Y:S02]  /*5be10*/  ELECT P1, UR62, PT ;  /* 0x00000000003e782f */ /* 0x000fe40003820000 */
[----:B------:R-:W-:Y:S01]  /*5be20*/  MOV R2, UR62 ;  /* 0x0000003e00027c02 */ /* 0x000fe20008000f00 */
[----:B------:R-:W-:Y:S10]  /*5be30*/  ENDCOLLECTIVE ;  /* 0x000000000000791b */ /* 0x000ff40003800000 */
.L_x_1089:
[----:B------:R-:W-:Y:S05]  /*5be40*/  BSYNC B0 ;  /* 0x0000000000007941 */ /* 0x000fea0003800000 */
.L_x_1088:
[----:B------:R-:W-:Y:S01]  /*5be50*/  PLOP3.LUT P0, PT, P1, PT, PT, 0x80, 0x0 ;  /* 0x000000000000781c */ /* 0x000fe20000f0f070 */
[----:B------:R-:W-:-:S12]  /*5be60*/  BRA `(.L_x_1090) ;  /* 0xfffffffc00007947 */ /* 0x000fd8000383ffff */
.L_x_1082:
[----:B0-----:R0:W1:Y:S02]  /*5be70*/  SYNCS.PHASECHK.TRANS64.TRYWAIT P0, [R5+URZ], R2 ;  /* 0x00000002050075a7 */ /* 0x001064000800017f */
[----:B-1----:R-:W-:Y:S05]  /*5be80*/  @!P0 NANOSLEEP.SYNCS 0x989680 ;  /* 0x009896800000895d */ /* 0x002fea0003900000 */
[----:B------:R-:W1:Y:S02]  /*5be90*/  @!P0 SYNCS.PHASECHK.TRANS64 P0, [R5+URZ], R2 ;  /* 0x00000002050085a7 */ /* 0x000e64000800007f */
[----:B-1----:R-:W-:Y:S05]  /*5bea0*/  @!P0 BRA `(.L_x_1082) ;  /* 0xfffffffc00f08947 */ /* 0x002fea000383ffff */
[----:B------:R-:W-:Y:S05]  /*5beb0*/  BRA `(.L_x_1091) ;  /* 0xfffffffc00287947 */ /* 0x000fea000383ffff */
.L_x_1092:
[----:B------:R-:W-:-:S00]  /*5bec0*/  BRA `(.L_x_1092) ;  /* 0xfffffffc00fc7947 */ /* 0x000fc0000383ffff */
[----:B------:R-:W-:-:S00]  /*5bed0*/  NOP ;  /* 0x0000000000007918 */ /* 0x000fc00000000000 */
        /* <DEDUP_REMOVED lines=10> */
.L_x_1093:


//--------------------- .nv.shared._ZN7cutlass13device_kernelINS_4gemm6kernel13GemmUniversalIN4cute5tupleIJiiiiEEENS1_10collective13CollectiveMmaINS1_37MainloopSm90TmaGmmaWarpSpecializedFP8ILi2ENS5_IJNS4_1CILi1EEESB_SB_EEENS1_35KernelTmaWarpSpecializedCooperativeEEENS5_IJNSA_ILi192EEENSA_ILi512EEENSA_ILi128EEEEEENS_12float_e4m3_tENS5_IJlSB_lEEESJ_SK_NS4_8TiledMMAINS4_8MMA_AtomIJNS4_4SM904GMMA31MMA_64x256x32_F32E4M3E4M3_SS_TNILNSO_7ScaleInE1ELSQ_1EEEEEENS4_6LayoutINS5_IJNSA_ILi2EEESB_SB_EEENS5_IJSB_NSA_ILi0EEESW_EEEEENS5_IJNS4_10UnderscoreESZ_SZ_EEEEENS4_13SM90_TMA_LOADENS4_14ComposedLayoutINS4_7SwizzleILi3ELi4ELi3EEENS4_18smem_ptr_flag_bitsILi8EEENST_INS5_IJNSA_ILi8EEESH_EEENS5_IJSH_SB_EEEEEEEvNS4_8identityES12_S1C_vS1D_EENS_8epilogue10collective6detail29Sm90TmaWarpSpecializedAdapterINS1G_15DefaultEpilogueISJ_SK_SK_NS1F_6thread17LinearCombinationISJ_Li1EffLNS1K_9ScaleType4KindE0ELNS_15FloatRoundStyleE2ESJ_EENS1_15EpilogueDefaultEEEEEvvEEEEvNT_6ParamsE --------------------------
	.section	.nv.shared._ZN7cutlass13device_kernelINS_4gemm6kernel13GemmUniversalIN4cute5tupleIJiiiiEEENS1_10collective13CollectiveMmaINS1_37MainloopSm90TmaGmmaWarpSpecializedFP8ILi2ENS5_IJNS4_1CILi1EEESB_SB_EEENS1_35KernelTmaWarpSpecializedCooperativeEEENS5_IJNSA_ILi192EEENSA_ILi512EEENSA_ILi128EEEEEENS_12float_e4m3_tENS5_IJlSB_lEEESJ_SK_NS4_8TiledMMAINS4_8MMA_AtomIJNS4_4SM904GMMA31MMA_64x256x32_F32E4M3E4M3_SS_TNILNSO_7ScaleInE1ELSQ_1EEEEEENS4_6LayoutINS5_IJNSA_ILi2EEESB_SB_EEENS5_IJSB_NSA_ILi0EEESW_EEEEENS5_IJNS4_10UnderscoreESZ_SZ_EEEEENS4_13SM90_TMA_LOADENS4_14ComposedLayoutINS4_7SwizzleILi3ELi4ELi3EEENS4_18smem_ptr_flag_bitsILi8EEENST_INS5_IJNSA_ILi8EEESH_EEENS5_IJSH_SB_EEEEEEEvNS4_8identityES12_S1C_vS1D_EENS_8epilogue10collective6detail29Sm90TmaWarpSpecializedAdapterINS1G_15DefaultEpilogueISJ_SK_SK_NS1F_6thread17LinearCombinationISJ_Li1EffLNS1K_9ScaleType4KindE0ELNS_15FloatRoundStyleE2ESJ_EENS1_15EpilogueDefaultEEEEEvvEEEEvNT_6ParamsE,"aw",@nobits
	.sectionflags	@""
	.align	16
	.zero		1024


//--------------------- .nv.shared.reserved.0     --------------------------
	.section	.nv.shared.reserved.0,"aw",@nobits
	.weak		__nv_reservedSMEM_offset_0_alias
	.size		__nv_reservedSMEM_offset_0_alias, 0, 0
	.other		__nv_reservedSMEM_offset_0_alias,@"STO_CUDA_RESERVED_SHARED STV_DEFAULT"
__nv_reservedSMEM_offset_0_alias:
	.zero		0


//--------------------- .nv.global                --------------------------
	.section	.nv.global,"aw",@nobits
.nv.global:
	.type		_ZN40_INTERNAL_0dec46e7_4_k_cu_483aa9ab_156194cute1_E,@object
	.size		_ZN40_INTERNAL_0dec46e7_4_k_cu_483aa9ab_156194cute1_E,(_ZN40_INTERNAL_0dec46e7_4_k_cu_483aa9ab_156194cuda3std3__45__cpo6cbeginE - _ZN40_INTERNAL_0dec46e7_4_k_cu_483aa9ab_156194cute1_E)
_ZN40_INTERNAL_0dec46e7_4_k_cu_483aa9ab_156194cute1_E:
	.zero		1
	.type		_ZN40_INTERNAL_0dec46e7_4_k_cu_483aa9ab_156194cuda3std3__45__cpo6cbeginE,@object
	.size		_ZN40_INTERNAL_0dec46e7_4_k_cu_483aa9ab_156194cuda3std3__45__cpo6cbeginE,(_ZN40_INTERNAL_0dec46e7_4_k_cu_483aa9ab_156194cuda3std3__48in_placeE - _ZN40_INTERNAL_0dec46e7_4_k_cu_483aa9ab_156194cuda3std3__45__cpo6cbeginE)
_ZN40_INTERNAL_0dec46e7_4_k_cu_483aa9ab_156194cuda3std3__45__cpo6cbeginE:
	.zero		1
	.type		_ZN40_INTERNAL_0dec46e7_4_k_cu_483aa9ab_156194cuda3std3__48in_placeE,@object
	.size		_ZN40_INTERNAL_0dec46e7_4_k_cu_483aa9ab_156194cuda3std3__48in_placeE,(_ZN40_INTERNAL_0dec46e7_4_k_cu_483aa9ab_156194cuda3std6ranges3__45__cpo9iter_moveE - _ZN40_INTERNAL_0dec46e7_4_k_cu_483aa9ab_156194cuda3std3__48in_placeE)
_ZN40_INTERNAL_0dec46e7_4_k_cu_483aa9ab_156194cuda3std3__48in_placeE:
	.zero		1
	.type		_ZN40_INTERNAL_0dec46e7_4_k_cu_483aa9ab_156194cuda3std6ranges3__45__cpo9iter_moveE,@object
	.size		_ZN40_INTERNAL_0dec46e7_4_k_cu_483aa9ab_156194cuda3std6ranges3__45__cpo9iter_moveE,(_ZN40_INTERNAL_0dec46e7_4_k_cu_483aa9ab_156194cuda3std3__45__cpo5beginE - _ZN40_INTERNAL_0dec46e7_4_k_cu_483aa9ab_156194cuda3std6ranges3__45__cpo9iter_moveE)
_ZN40_INTERNAL_0dec46e7_4_k_cu_483aa9ab_156194cuda3std6ranges3__45__cpo9iter_moveE:
	.zero		1
	.type		_ZN40_INTERNAL_0dec46e7_4_k_cu_483aa9ab_156194cuda3std3__45__cpo5beginE,@object
	.size		_ZN40_INTERNAL_0dec46e7_4_k_cu_483aa9ab_156194cuda3std3__45__cpo5beginE,(_ZN40_INTERNAL_0dec46e7_4_k_cu_483aa9ab_156194cuda3std3__442_GLOBAL__N__0dec46e7_4_k_cu_483aa9ab_156196ignoreE - _ZN40_INTERNAL_0dec46e7_4_k_cu_483aa9ab_156194cuda3std3__45__cpo5beginE)
_ZN40_INTERNAL_0dec46e7_4_k_cu_483aa9ab_156194cuda3std3__45__cpo5beginE:
	.zero		1
	.type		_ZN40_INTERNAL_0dec46e7_4_k_cu_483aa9ab_156194cuda3std3__442_GLOBAL__N__0dec46e7_4_k_cu_483aa9ab_156196ignoreE,@object
	.size		_ZN40_INTERNAL_0dec46e7_4_k_cu_483aa9ab_156194cuda3std3__442_GLOBAL__N__0dec46e7_4_k_cu_483aa9ab_156196ignoreE,(_ZN40_INTERNAL_0dec46e7_4_k_cu_483aa9ab_156194cute7productE - _ZN40_INTERNAL_0dec46e7_4_k_cu_483aa9ab_156194cuda3std3__442_GLOBAL__N__0dec46e7_4_k_cu_483aa9ab_156196ignoreE)
_ZN40_INTERNAL_0dec46e7_4_k_cu_483aa9ab_156194cuda3std3__442_GLOBAL__N__0dec46e7_4_k_cu_483aa9ab_156196ignoreE:
	.zero		1
	.type		_ZN40_INTERNAL_0dec46e7_4_k_cu_483aa9ab_156194cute7productE,@object
	.size		_ZN40_INTERNAL_0dec46e7_4_k_cu_483aa9ab_156194cute7productE,(_ZN40_INTERNAL_0dec46e7_4_k_cu_483aa9ab_156194cuda3std3__45__cpo3endE - _ZN40_INTERNAL_0dec46e7_4_k_cu_483aa9ab_156194cute7productE)
_ZN40_INTERNAL_0dec46e7_4_k_cu_483aa9ab_156194cute7productE:
	.zero		1
	.type		_ZN40_INTERNAL_0dec46e7_4_k_cu_483aa9ab_156194cuda3std3__45__cpo3endE,@object
	.size		_ZN40_INTERNAL_0dec46e7_4_k_cu_483aa9ab_156194cuda3std3__45__cpo3endE,(_ZN40_INTERNAL_0dec46e7_4_k_cu_483aa9ab_156194cuda3std3__419piecewise_constructE - _ZN40_INTERNAL_0dec46e7_4_k_cu_483aa9ab_156194cuda3std3__45__cpo3endE)
_ZN40_INTERNAL_0dec46e7_4_k_cu_483aa9ab_156194cuda3std3__45__cpo3endE:
	.zero		1
	.type		_ZN40_INTERNAL_0dec46e7_4_k_cu_483aa9ab_156194cuda3std3__419piecewise_constructE,@object
	.size		_ZN40_INTERNAL_0dec46e7_4_k_cu_483aa9ab_156194cuda3std3__419piecewise_constructE,(_ZN40_INTERNAL_0dec46e7_4_k_cu_483aa9ab_156194cuda3std3__45__cpo4cendE - _ZN40_INTERNAL_0dec46e7_4_k_cu_483aa9ab_156194cuda3std3__419piecewise_constructE)
_ZN40_INTERNAL_0dec46e7_4_k_cu_483aa9ab_156194cuda3std3__419piecewise_constructE:
	.zero		1
	.type		_ZN40_INTERNAL_0dec46e7_4_k_cu_483aa9ab_156194cuda3std3__45__cpo4cendE,@object
	.size		_ZN40_INTERNAL_0dec46e7_4_k_cu_483aa9ab_156194cuda3std3__45__cpo4cendE,(_ZN40_INTERNAL_0dec46e7_4_k_cu_483aa9ab_156194cuda3std6ranges3__45__cpo4swapE - _ZN40_INTERNAL_0dec46e7_4_k_cu_483aa9ab_156194cuda3std3__45__cpo4cendE)
_ZN40_INTERNAL_0dec46e7_4_k_cu_483aa9ab_156194cuda3std3__45__cpo4cendE:
	.zero		1
	.type		_ZN40_INTERNAL_0dec46e7_4_k_cu_483aa9ab_156194cuda3std6ranges3__45__cpo4swapE,@object
	.size		_ZN40_INTERNAL_0dec46e7_4_k_cu_483aa9ab_156194cuda3std6ranges3__45__cpo4swapE,(.L_7 - _ZN40_INTERNAL_0dec46e7_4_k_cu_483aa9ab_156194cuda3std6ranges3__45__cpo4swapE)
_ZN40_INTERNAL_0dec46e7_4_k_cu_483aa9ab_156194cuda3std6ranges3__45__cpo4swapE:
	.zero		1
.L_7:


//--------------------- .nv.constant0._ZN7cutlass13device_kernelINS_4gemm6kernel13GemmUniversalIN4cute5tupleIJiiiiEEENS1_10collective13CollectiveMmaINS1_37MainloopSm90TmaGmmaWarpSpecializedFP8ILi2ENS5_IJNS4_1CILi1EEESB_SB_EEENS1_35KernelTmaWarpSpecializedCooperativeEEENS5_IJNSA_ILi192EEENSA_ILi512EEENSA_ILi128EEEEEENS_12float_e4m3_tENS5_IJlSB_lEEESJ_SK_NS4_8TiledMMAINS4_8MMA_AtomIJNS4_4SM904GMMA31MMA_64x256x32_F32E4M3E4M3_SS_TNILNSO_7ScaleInE1ELSQ_1EEEEEENS4_6LayoutINS5_IJNSA_ILi2EEESB_SB_EEENS5_IJSB_NSA_ILi0EEESW_EEEEENS5_IJNS4_10UnderscoreESZ_SZ_EEEEENS4_13SM90_TMA_LOADENS4_14ComposedLayoutINS4_7SwizzleILi3ELi4ELi3EEENS4_18smem_ptr_flag_bitsILi8EEENST_INS5_IJNSA_ILi8EEESH_EEENS5_IJSH_SB_EEEEEEEvNS4_8identityES12_S1C_vS1D_EENS_8epilogue10collective6detail29Sm90TmaWarpSpecializedAdapterINS1G_15DefaultEpilogueISJ_SK_SK_NS1F_6thread17LinearCombinationISJ_Li1EffLNS1K_9ScaleType4KindE0ELNS_15FloatRoundStyleE2ESJ_EENS1_15EpilogueDefaultEEEEEvvEEEEvNT_6ParamsE --------------------------
	.section	.nv.constant0._ZN7cutlass13device_kernelINS_4gemm6kernel13GemmUniversalIN4cute5tupleIJiiiiEEENS1_10collective13CollectiveMmaINS1_37MainloopSm90TmaGmmaWarpSpecializedFP8ILi2ENS5_IJNS4_1CILi1EEESB_SB_EEENS1_35KernelTmaWarpSpecializedCooperativeEEENS5_IJNSA_ILi192EEENSA_ILi512EEENSA_ILi128EEEEEENS_12float_e4m3_tENS5_IJlSB_lEEESJ_SK_NS4_8TiledMMAINS4_8MMA_AtomIJNS4_4SM904GMMA31MMA_64x256x32_F32E4M3E4M3_SS_TNILNSO_7ScaleInE1ELSQ_1EEEEEENS4_6LayoutINS5_IJNSA_ILi2EEESB_SB_EEENS5_IJSB_NSA_ILi0EEESW_EEEEENS5_IJNS4_10UnderscoreESZ_SZ_EEEEENS4_13SM90_TMA_LOADENS4_14ComposedLayoutINS4_7SwizzleILi3ELi4ELi3EEENS4_18smem_ptr_flag_bitsILi8EEENST_INS5_IJNSA_ILi8EEESH_EEENS5_IJSH_SB_EEEEEEEvNS4_8identityES12_S1C_vS1D_EENS_8epilogue10collective6detail29Sm90TmaWarpSpecializedAdapterINS1G_15DefaultEpilogueISJ_SK_SK_NS1F_6thread17LinearCombinationISJ_Li1EffLNS1K_9ScaleType4KindE0ELNS_15FloatRoundStyleE2ESJ_EENS1_15EpilogueDefaultEEEEEvvEEEEvNT_6ParamsE,"a",@progbits
	.sectionflags	@""
	.align	4
.nv.constant0._ZN7cutlass13device_kernelINS_4gemm6kernel13GemmUniversalIN4cute5tupleIJiiiiEEENS1_10collective13CollectiveMmaINS1_37MainloopSm90TmaGmmaWarpSpecializedFP8ILi2ENS5_IJNS4_1CILi1EEESB_SB_EEENS1_35KernelTmaWarpSpecializedCooperativeEEENS5_IJNSA_ILi192EEENSA_ILi512EEENSA_ILi128EEEEEENS_12float_e4m3_tENS5_IJlSB_lEEESJ_SK_NS4_8TiledMMAINS4_8MMA_AtomIJNS4_4SM904GMMA31MMA_64x256x32_F32E4M3E4M3_SS_TNILNSO_7ScaleInE1ELSQ_1EEEEEENS4_6LayoutINS5_IJNSA_ILi2EEESB_SB_EEENS5_IJSB_NSA_ILi0EEESW_EEEEENS5_IJNS4_10UnderscoreESZ_SZ_EEEEENS4_13SM90_TMA_LOADENS4_14ComposedLayoutINS4_7SwizzleILi3ELi4ELi3EEENS4_18smem_ptr_flag_bitsILi8EEENST_INS5_IJNSA_ILi8EEESH_EEENS5_IJSH_SB_EEEEEEEvNS4_8identityES12_S1C_vS1D_EENS_8epilogue10collective6detail29Sm90TmaWarpSpecializedAdapterINS1G_15DefaultEpilogueISJ_SK_SK_NS1F_6thread17LinearCombinationISJ_Li1EffLNS1K_9ScaleType4KindE0ELNS_15FloatRoundStyleE2ESJ_EENS1_15EpilogueDefaultEEEEEvvEEEEvNT_6ParamsE:
	.zero		1664


//--------------------- SYMBOLS --------------------------

	.type		.nv.reservedSmem.offset0,@object
	.size		.nv.reservedSmem.offset0,0x4
